def matmul_kernel(
    a_ptr,
    b_ptr,
    c_ptr,
    M,
    N,
    K,
    stride_am,
    stride_ak,
    stride_bk,
    stride_bn,
    stride_cm,
    stride_cn,
    BLOCK_M: tl.constexpr,
    BLOCK_N: tl.constexpr,
    BLOCK_K: tl.constexpr,
    GROUP_M: tl.constexpr,
):
    pid = tl.program_id(axis=0)
    num_pid_m = tl.cdiv(M, BLOCK_M)
    num_pid_n = tl.cdiv(N, BLOCK_N)
    num_pid_in_group = GROUP_M * num_pid_n
    group_id = pid // num_pid_in_group
    first_pid_m = group_id * GROUP_M
    group_size_m = min(num_pid_m - first_pid_m, GROUP_M)
    pid_m = first_pid_m + ((pid % num_pid_in_group) % group_size_m)
    pid_n = (pid % num_pid_in_group) // group_size_m

    offs_am = (pid_m * BLOCK_M + tl.arange(0, BLOCK_M)) % M
    offs_bn = (pid_n * BLOCK_N + tl.arange(0, BLOCK_N)) % N
    offs_k = tl.arange(0, BLOCK_K)
    a_ptrs = a_ptr + offs_am[:, None] * stride_am + offs_k[None, :] * stride_ak
    b_ptrs = b_ptr + offs_k[:, None] * stride_bk + offs_bn[None, :] * stride_bn

    acc = tl.zeros((BLOCK_M, BLOCK_N), dtype=tl.float32)
    for kk in range(0, tl.cdiv(K, BLOCK_K)):
        a = tl.load(a_ptrs, mask=offs_k[None, :] < K - kk * BLOCK_K, other=0.0)
        b = tl.load(b_ptrs, mask=offs_k[:, None] < K - kk * BLOCK_K, other=0.0)
        acc = tl.dot(a, b, acc)
        a_ptrs += BLOCK_K * stride_ak
        b_ptrs += BLOCK_K * stride_bk

    c = acc.to(c_ptr.dtype.element_ty)
    offs_cm = pid_m * BLOCK_M + tl.arange(0, BLOCK_M)
    offs_cn = pid_n * BLOCK_N + tl.arange(0, BLOCK_N)
    c_ptrs = c_ptr + offs_cm[:, None] * stride_cm + offs_cn[None, :] * stride_cn
    mask = (offs_cm[:, None] < M) & (offs_cn[None, :] < N)
    tl.store(c_ptrs, c, mask=mask)

# config = {"BLOCK_K": 256, "BLOCK_M": 128, "BLOCK_N": 32, "GROUP_M": 8, "arch": "sm_90", "dtype": "fp8e4m3", "num_ctas": 1, "num_stages": 3, "num_warps": 4}
# arch = sm_90


// ===== COMPILED SASS (sm_90a) =====

	.target	sm_90a

	.elftype	@"ET_EXEC"


//--------------------- .note.nv.tkinfo           --------------------------
	.section	.note.nv.tkinfo,"",@"SHT_NOTE"
	.sectionflags	@"SHF_NOTE_NV_TKINFO"
	.tkinfo
        /*0018*/ 	.word	0x00000002
        /*0030*/ 	.string	""
        /*0030*/ 	.string	"ptxas"
        /*0030*/ 	.string	"Cuda compilation tools, release 13.0, V13.0.88"
        /*0030*/ 	.string	"Build cuda_13.0.r13.0/compiler.36424714_0"
        /*0030*/ 	.string	"-v  -suppress-debug-info  -lineinfo  -arch sm_90a "



//--------------------- .note.nv.cuinfo           --------------------------
	.section	.note.nv.cuinfo,"",@"SHT_NOTE"
	.sectionflags	@"SHF_NOTE_NV_CUINFO"
        /*0018*/ 	.short	0x0002
        /*001a*/ 	.short	0x005a
        /*001c*/ 	.short	0x0082
	.zero		2


//--------------------- .nv.info                  --------------------------
	.section	.nv.info,"",@"SHT_CUDA_INFO"
	.align	4


	//----- nvinfo : EIATTR_REGCOUNT
	.align		4
        /*0000*/ 	.byte	0x04, 0x2f
        /*0002*/ 	.short	(.L_1 - .L_0)
	.align		4
.L_0:
        /*0004*/ 	.word	index@(matmul_kernel)
        /*0008*/ 	.word	0x000000ff


	//----- nvinfo : EIATTR_FRAME_SIZE
	.align		4
.L_1:
        /*000c*/ 	.byte	0x04, 0x11
        /*000e*/ 	.short	(.L_3 - .L_2)
	.align		4
.L_2:
        /*0010*/ 	.word	index@(matmul_kernel)
        /*0014*/ 	.word	0x00000cd8


	//----- nvinfo : EIATTR_MIN_STACK_SIZE
	.align		4
.L_3:
        /*0018*/ 	.byte	0x04, 0x12
        /*001a*/ 	.short	(.L_5 - .L_4)
	.align		4
.L_4:
        /*001c*/ 	.word	index@(matmul_kernel)
        /*0020*/ 	.word	0x00000cd8
.L_5:


//--------------------- .nv.compat                --------------------------
	.section	.nv.compat,"",@"SHT_CUDA_COMPAT_INFO"
	.align	4
        /*0000*/ 	.byte	0x02, 0x09, 0x01, 0x00, 0x02, 0x02, 0x04, 0x00, 0x02, 0x05, 0x05, 0x00, 0x03, 0x07, 0x01, 0x01
        /*0010*/ 	.byte	0x02, 0x03, 0x00, 0x00, 0x02, 0x06, 0x01, 0x00, 0x04, 0x0b, 0x08, 0x00, 0x00, 0x00, 0x00, 0x00
        /*0020*/ 	.byte	0x00, 0x00, 0x00, 0x00


//--------------------- .nv.info.matmul_kernel    --------------------------
	.section	.nv.info.matmul_kernel,"",@"SHT_CUDA_INFO"
	.sectionflags	@""
	.align	4


	//----- nvinfo : EIATTR_CUDA_API_VERSION
	.align		4
        /*0000*/ 	.byte	0x04, 0x37
        /*0002*/ 	.short	(.L_7 - .L_6)
.L_6:
        /*0004*/ 	.word	0x00000082


	//----- nvinfo : EIATTR_KPARAM_INFO
	.align		4
.L_7:
        /*0008*/ 	.byte	0x04, 0x17
        /*000a*/ 	.short	(.L_9 - .L_8)
.L_8:
        /*000c*/ 	.word	0x00000000
        /*0010*/ 	.short	0x000d
        /*0012*/ 	.short	0x0048
        /*0014*/ 	.byte	0x00, 0xf4, 0x21, 0x00


	//----- nvinfo : EIATTR_KPARAM_INFO
	.align		4
.L_9:
        /*0018*/ 	.byte	0x04, 0x17
        /*001a*/ 	.short	(.L_11 - .L_10)
.L_10:
        /*001c*/ 	.word	0x00000000
        /*0020*/ 	.short	0x000c
        /*0022*/ 	.short	0x0040
        /*0024*/ 	.byte	0x00, 0xf4, 0x21, 0x00


	//----- nvinfo : EIATTR_KPARAM_INFO
	.align		4
.L_11:
        /*0028*/ 	.byte	0x04, 0x17
        /*002a*/ 	.short	(.L_13 - .L_12)
.L_12:
        /*002c*/ 	.word	0x00000000
        /*0030*/ 	.short	0x000b
        /*0032*/ 	.short	0x0038
        /*0034*/ 	.byte	0x00, 0xf0, 0x11, 0x00


	//----- nvinfo : EIATTR_KPARAM_INFO
	.align		4
.L_13:
        /*0038*/ 	.byte	0x04, 0x17
        /*003a*/ 	.short	(.L_15 - .L_14)
.L_14:
        /*003c*/ 	.word	0x00000000
        /*0040*/ 	.short	0x000a
        /*0042*/ 	.short	0x0034
        /*0044*/ 	.byte	0x00, 0xf0, 0x11, 0x00


	//----- nvinfo : EIATTR_KPARAM_INFO
	.align		4
.L_15:
        /*0048*/ 	.byte	0x04, 0x17
        /*004a*/ 	.short	(.L_17 - .L_16)
.L_16:
        /*004c*/ 	.word	0x00000000
        /*0050*/ 	.short	0x0009
        /*0052*/ 	.short	0x0030
        /*0054*/ 	.byte	0x00, 0xf0, 0x11, 0x00


	//----- nvinfo : EIATTR_KPARAM_INFO
	.align		4
.L_17:
        /*0058*/ 	.byte	0x04, 0x17
        /*005a*/ 	.short	(.L_19 - .L_18)
.L_18:
        /*005c*/ 	.word	0x00000000
        /*0060*/ 	.short	0x0008
        /*0062*/ 	.short	0x002c
        /*0064*/ 	.byte	0x00, 0xf0, 0x11, 0x00


	//----- nvinfo : EIATTR_KPARAM_INFO
	.align		4
.L_19:
        /*0068*/ 	.byte	0x04, 0x17
        /*006a*/ 	.short	(.L_21 - .L_20)
.L_20:
        /*006c*/ 	.word	0x00000000
        /*0070*/ 	.short	0x0007
        /*0072*/ 	.short	0x0028
        /*0074*/ 	.byte	0x00, 0xf0, 0x11, 0x00


	//----- nvinfo : EIATTR_KPARAM_INFO
	.align		4
.L_21:
        /*0078*/ 	.byte	0x04, 0x17
        /*007a*/ 	.short	(.L_23 - .L_22)
.L_22:
        /*007c*/ 	.word	0x00000000
        /*0080*/ 	.short	0x0006
        /*0082*/ 	.short	0x0024
        /*0084*/ 	.byte	0x00, 0xf0, 0x11, 0x00


	//----- nvinfo : EIATTR_KPARAM_INFO
	.align		4
.L_23:
        /*0088*/ 	.byte	0x04, 0x17
        /*008a*/ 	.short	(.L_25 - .L_24)
.L_24:
        /*008c*/ 	.word	0x00000000
        /*0090*/ 	.short	0x0005
        /*0092*/ 	.short	0x0020
        /*0094*/ 	.byte	0x00, 0xf0, 0x11, 0x00


	//----- nvinfo : EIATTR_KPARAM_INFO
	.align		4
.L_25:
        /*0098*/ 	.byte	0x04, 0x17
        /*009a*/ 	.short	(.L_27 - .L_26)
.L_26:
        /*009c*/ 	.word	0x00000000
        /*00a0*/ 	.short	0x0004
        /*00a2*/ 	.short	0x001c
        /*00a4*/ 	.byte	0x00, 0xf0, 0x11, 0x00


	//----- nvinfo : EIATTR_KPARAM_INFO
	.align		4
.L_27:
        /*00a8*/ 	.byte	0x04, 0x17
        /*00aa*/ 	.short	(.L_29 - .L_28)
.L_28:
        /*00ac*/ 	.word	0x00000000
        /*00b0*/ 	.short	0x0003
        /*00b2*/ 	.short	0x0018
        /*00b4*/ 	.byte	0x00, 0xf0, 0x11, 0x00


	//----- nvinfo : EIATTR_KPARAM_INFO
	.align		4
.L_29:
        /*00b8*/ 	.byte	0x04, 0x17
        /*00ba*/ 	.short	(.L_31 - .L_30)
.L_30:
        /*00bc*/ 	.word	0x00000000
        /*00c0*/ 	.short	0x0002
        /*00c2*/ 	.short	0x0010
        /*00c4*/ 	.byte	0x00, 0xf4, 0x21, 0x00


	//----- nvinfo : EIATTR_KPARAM_INFO
	.align		4
.L_31:
        /*00c8*/ 	.byte	0x04, 0x17
        /*00ca*/ 	.short	(.L_33 - .L_32)
.L_32:
        /*00cc*/ 	.word	0x00000000
        /*00d0*/ 	.short	0x0001
        /*00d2*/ 	.short	0x0008
        /*00d4*/ 	.byte	0x00, 0xf4, 0x21, 0x00


	//----- nvinfo : EIATTR_KPARAM_INFO
	.align		4
.L_33:
        /*00d8*/ 	.byte	0x04, 0x17
        /*00da*/ 	.short	(.L_35 - .L_34)
.L_34:
        /*00dc*/ 	.word	0x00000000
        /*00e0*/ 	.short	0x0000
        /*00e2*/ 	.short	0x0000
        /*00e4*/ 	.byte	0x00, 0xf4, 0x21, 0x00


	//----- nvinfo : EIATTR_SPARSE_MMA_MASK
	.align		4
.L_35:
        /*00e8*/ 	.byte	0x03, 0x50
        /*00ea*/ 	.short	0x0000


	//----- nvinfo : EIATTR_MAXREG_COUNT
	.align		4
        /*00ec*/ 	.byte	0x03, 0x1b
        /*00ee*/ 	.short	0x00ff


	//----- nvinfo : EIATTR_NUM_BARRIERS
	.align		4
        /*00f0*/ 	.byte	0x02, 0x4c
        /*00f2*/ 	.byte	0x01
	.zero		1


	//----- nvinfo : EIATTR_ANNOTATIONS
	.align		4
        /*00f4*/ 	.byte	0x04, 0x55
        /*00f6*/ 	.short	(.L_37 - .L_36)


	//   ....[0]....
.L_36:
        /*00f8*/ 	.word	0x00000001
        /*00fc*/ 	.byte	0xa0, 0x05, 0x00, 0x00, 0x01, 0x00, 0x00, 0x00, 0x80, 0x07, 0x00, 0x00, 0x01, 0x00, 0x00, 0x00
        /* <DEDUP_REMOVED lines=1415> */
        /*597c*/ 	.byte	0x60, 0xd1, 0x01, 0x00, 0x01, 0x00, 0x00, 0x00, 0xa0, 0xd1, 0x01, 0x00


	//----- nvinfo : EIATTR_MERCURY_ISA_VERSION
	.align		4
.L_37:
        /*5988*/ 	.byte	0x03, 0x5f
        /*598a*/ 	.short	0x0101


	//----- nvinfo : EIATTR_EXIT_INSTR_OFFSETS
	.align		4
        /*598c*/ 	.byte	0x04, 0x1c
        /*598e*/ 	.short	(.L_39 - .L_38)


	//   ....[0]....
.L_38:
        /*5990*/ 	.word	0x0001e290


	//   ....[1]....
        /*5994*/ 	.word	0x0001e2b0


	//----- nvinfo : EIATTR_REQNTID
	.align		4
.L_39:
        /*5998*/ 	.byte	0x04, 0x10
        /*599a*/ 	.short	(.L_41 - .L_40)
.L_40:
        /*599c*/ 	.word	0x00000080
        /*59a0*/ 	.word	0x00000001
        /*59a4*/ 	.word	0x00000001


	//----- nvinfo : EIATTR_CBANK_PARAM_SIZE
	.align		4
.L_41:
        /*59a8*/ 	.byte	0x03, 0x19
        /*59aa*/ 	.short	0x0050


	//----- nvinfo : EIATTR_PARAM_CBANK
	.align		4
        /*59ac*/ 	.byte	0x04, 0x0a
        /*59ae*/ 	.short	(.L_43 - .L_42)
	.align		4
.L_42:
        /*59b0*/ 	.word	index@(.nv.constant0.matmul_kernel)
        /*59b4*/ 	.short	0x0210
        /*59b6*/ 	.short	0x0050


	//----- nvinfo : EIATTR_SW_WAR
	.align		4
.L_43:
        /*59b8*/ 	.byte	0x04, 0x36
        /*59ba*/ 	.short	(.L_45 - .L_44)
.L_44:
        /*59bc*/ 	.word	0x00000008
.L_45:


//--------------------- .nv.callgraph             --------------------------
	.section	.nv.callgraph,"",@"SHT_CUDA_CALLGRAPH"
	.align	4
	.sectionentsize	8
	.align		4
        /*0000*/ 	.word	0x00000000
	.align		4
        /*0004*/ 	.word	0xffffffff
	.align		4
        /*0008*/ 	.word	0x00000000
	.align		4
        /*000c*/ 	.word	0xfffffffe
	.align		4
        /*0010*/ 	.word	0x00000000
	.align		4
        /*0014*/ 	.word	0xfffffffd
	.align		4
        /*0018*/ 	.word	0x00000000
	.align		4
        /*001c*/ 	.word	0xfffffffc


//--------------------- .text.matmul_kernel       --------------------------
	.section	.text.matmul_kernel,"ax",@progbits
	.align	128
        .global         matmul_kernel
        .type           matmul_kernel,@function
        .size           matmul_kernel,(.L_x_4 - matmul_kernel)
        .other          matmul_kernel,@"STO_CUDA_ENTRY STV_DEFAULT"
matmul_kernel:
.text.matmul_kernel:
[----:B------:R-:W0:Y:S08]  /*0000*/  LDC R1, c[0x0][0x28] ;  /* 0x00000a00ff017b82 */ /* 0x000e300000000800 */
[----:B------:R-:W1:Y:S01]  /*0010*/  LDC.64 R38, c[0x0][0x228] ;  /* 0x00008a00ff267b82 */ /* 0x000e620000000a00 */
[----:B------:R-:W2:Y:S01]  /*0020*/  S2R R5, SR_CTAID.X ;  /* 0x0000000000057919 */ /* 0x000ea20000002500 */
[----:B0-----:R-:W-:Y:S01]  /*0030*/  VIADD R1, R1, 0xfffff328 ;  /* 0xfffff32801017836 */ /* 0x001fe20000000000 */
[----:B------:R-:W-:Y:S01]  /*0040*/  UMOV UR4, 0x400 ;  /* 0x0000040000047882 */ /* 0x000fe20000000000 */
[----:B------:R-:W-:-:S04]  /*0050*/  ULDC.64 UR6, c[0x0][0x208] ;  /* 0x0000820000067ab9 */ /* 0x000fc80000000a00 */
[----:B------:R-:W0:Y:S08]  /*0060*/  LDC R109, c[0x0][0x230] ;  /* 0x00008c00ff6d7b82 */ /* 0x000e300000000800 */
[----:B------:R-:W3:Y:S01]  /*0070*/  S2UR UR5, SR_CgaCtaId ;  /* 0x00000000000579c3 */ /* 0x000ee20000008800 */
[----:B-1----:R-:W-:-:S05]  /*0080*/  VIADD R0, R39, 0x1f ;  /* 0x0000001f27007836 */ /* 0x002fca0000000000 */
[----:B------:R-:W-:Y:S01]  /*0090*/  SHF.R.S32.HI R3, RZ, 0x1f, R0 ;  /* 0x0000001fff037819 */ /* 0x000fe20000011400 */
[----:B0-----:R-:W-:-:S03]  /*00a0*/  VIADD R109, R109, 0xff ;  /* 0x000000ff6d6d7836 */ /* 0x001fc60000000000 */
[----:B------:R-:W-:Y:S02]  /*00b0*/  LEA.HI R3, R3, R0, RZ, 0x5 ;  /* 0x0000000003037211 */ /* 0x000fe400078f28ff */
[----:B--2---:R-:W-:Y:S02]  /*00c0*/  IABS R8, R5 ;  /* 0x0000000500087213 */ /* 0x004fe40000000000 */
[----:B------:R-:W-:Y:S01]  /*00d0*/  SHF.R.S32.HI R3, RZ, 0x5, R3 ;  /* 0x00000005ff037819 */ /* 0x000fe20000011403 */
[----:B---3--:R-:W-:-:S04]  /*00e0*/  ULEA UR4, UR5, UR4, 0x18 ;  /* 0x0000000405047291 */ /* 0x008fc8000f8ec03f */
[----:B------:R-:W-:-:S05]  /*00f0*/  IMAD.SHL.U32 R4, R3, 0x8, RZ ;  /* 0x0000000803047824 */ /* 0x000fca00078e00ff */
[-C--:B------:R-:W-:Y:S02]  /*0100*/  IABS R7, R4.reuse ;  /* 0x0000000400077213 */ /* 0x080fe40000000000 */
[----:B------:R-:W-:Y:S02]  /*0110*/  IABS R10, R4 ;  /* 0x00000004000a7213 */ /* 0x000fe40000000000 */
[----:B------:R-:W0:Y:S08]  /*0120*/  I2F.RP R0, R7 ;  /* 0x0000000700007306 */ /* 0x000e300000209400 */
[----:B0-----:R-:W0:Y:S02]  /*0130*/  MUFU.RCP R0, R0 ;  /* 0x0000000000007308 */ /* 0x001e240000001000 */
[----:B0-----:R-:W-:-:S02]  /*0140*/  VIADD R2, R0, 0xffffffe ;  /* 0x0ffffffe00027836 */ /* 0x001fc40000000000 */
[----:B------:R-:W-:-:S04]  /*0150*/  IMAD.MOV R0, RZ, RZ, -R10 ;  /* 0x000000ffff007224 */ /* 0x000fc800078e0a0a */
[----:B------:R0:W1:Y:S02]  /*0160*/  F2I.FTZ.U32.TRUNC.NTZ R3, R2 ;  /* 0x0000000200037305 */ /* 0x000064000021f000 */
[----:B0-----:R-:W-:Y:S02]  /*0170*/  IMAD.MOV.U32 R2, RZ, RZ, RZ ;  /* 0x000000ffff027224 */ /* 0x001fe400078e00ff */
[----:B-1----:R-:W-:-:S04]  /*0180*/  IMAD.MOV R6, RZ, RZ, -R3 ;  /* 0x000000ffff067224 */ /* 0x002fc800078e0a03 */
[----:B------:R-:W-:Y:S02]  /*0190*/  IMAD R9, R6, R7, RZ ;  /* 0x0000000706097224 */ /* 0x000fe400078e02ff */
[----:B------:R-:W-:Y:S02]  /*01a0*/  IMAD.MOV.U32 R6, RZ, RZ, R8 ;  /* 0x000000ffff067224 */ /* 0x000fe400078e0008 */
[----:B------:R-:W-:-:S06]  /*01b0*/  IMAD.HI.U32 R3, R3, R9, R2 ;  /* 0x0000000903037227 */ /* 0x000fcc00078e0002 */
[----:B------:R-:W-:-:S04]  /*01c0*/  IMAD.HI.U32 R3, R3, R6, RZ ;  /* 0x0000000603037227 */ /* 0x000fc800078e00ff */
[----:B------:R-:W-:-:S05]  /*01d0*/  IMAD R0, R3, R0, R6 ;  /* 0x0000000003007224 */ /* 0x000fca00078e0206 */
[----:B------:R-:W-:-:S13]  /*01e0*/  ISETP.GT.U32.AND P1, PT, R7, R0, PT ;  /* 0x000000000700720c */ /* 0x000fda0003f24070 */
[----:B------:R-:W-:Y:S02]  /*01f0*/  @!P1 IMAD.IADD R0, R0, 0x1, -R7 ;  /* 0x0000000100009824 */ /* 0x000fe400078e0a07 */
[----:B------:R-:W-:Y:S01]  /*0200*/  @!P1 VIADD R3, R3, 0x1 ;  /* 0x0000000103039836 */ /* 0x000fe20000000000 */
[----:B------:R-:W-:Y:S02]  /*0210*/  ISETP.NE.AND P1, PT, R4, RZ, PT ;  /* 0x000000ff0400720c */ /* 0x000fe40003f25270 */
[----:B------:R-:W-:Y:S02]  /*0220*/  ISETP.GE.U32.AND P0, PT, R0, R7, PT ;  /* 0x000000070000720c */ /* 0x000fe40003f06070 */
[----:B------:R-:W-:-:S04]  /*0230*/  LOP3.LUT R0, R5, R4, RZ, 0x3c, !PT ;  /* 0x0000000405007212 */ /* 0x000fc800078e3cff */
[----:B------:R-:W-:Y:S01]  /*0240*/  ISETP.GE.AND P2, PT, R0, RZ, PT ;  /* 0x000000ff0000720c */ /* 0x000fe20003f46270 */
[----:B------:R-:W-:-:S06]  /*0250*/  VIADD R0, R38, 0x7f ;  /* 0x0000007f26007836 */ /* 0x000fcc0000000000 */
[----:B------:R-:W-:-:S04]  /*0260*/  @P0 VIADD R3, R3, 0x1 ;  /* 0x0000000103030836 */ /* 0x000fc80000000000 */
[----:B------:R-:W-:Y:S01]  /*0270*/  IMAD.MOV.U32 R2, RZ, RZ, R3 ;  /* 0x000000ffff027224 */ /* 0x000fe200078e0003 */
[----:B------:R-:W-:-:S03]  /*0280*/  SHF.R.S32.HI R3, RZ, 0x1f, R0 ;  /* 0x0000001fff037819 */ /* 0x000fc60000011400 */
[----:B------:R-:W-:Y:S01]  /*0290*/  @!P2 IMAD.MOV R2, RZ, RZ, -R2 ;  /* 0x000000ffff02a224 */ /* 0x000fe200078e0a02 */
[----:B------:R-:W-:Y:S02]  /*02a0*/  @!P1 LOP3.LUT R2, RZ, R4, RZ, 0x33, !PT ;  /* 0x00000004ff029212 */ /* 0x000fe400078e33ff */
[----:B------:R-:W-:-:S03]  /*02b0*/  LEA.HI R3, R3, R0, RZ, 0x7 ;  /* 0x0000000003037211 */ /* 0x000fc600078f38ff */
[----:B------:R-:W-:Y:S02]  /*02c0*/  IMAD.SHL.U32 R6, R2, 0x8, RZ ;  /* 0x0000000802067824 */ /* 0x000fe400078e00ff */
[----:B------:R-:W-:-:S03]  /*02d0*/  IMAD.MOV R2, RZ, RZ, -R2 ;  /* 0x000000ffff027224 */ /* 0x000fc600078e0a02 */
[----:B------:R-:W-:Y:S01]  /*02e0*/  LEA.HI.SX32 R3, R3, -R6, 0x19 ;  /* 0x8000000603037211 */ /* 0x000fe200078fcaff */
[----:B------:R-:W-:-:S03]  /*02f0*/  IMAD R11, R4, R2, R5 ;  /* 0x00000002040b7224 */ /* 0x000fc600078e0205 */
[----:B------:R-:W-:-:S04]  /*0300*/  VIMNMX R8, R3, 0x8, PT ;  /* 0x0000000803087848 */ /* 0x000fc80003fe0100 */
[-C--:B------:R-:W-:Y:S02]  /*0310*/  IABS R7, R8.reuse ;  /* 0x0000000800077213 */ /* 0x080fe40000000000 */
[----:B------:R-:W-:Y:S02]  /*0320*/  IABS R4, R8 ;  /* 0x0000000800047213 */ /* 0x000fe40000000000 */
[----:B------:R-:W0:Y:S08]  /*0330*/  I2F.RP R0, R7 ;  /* 0x0000000700007306 */ /* 0x000e300000209400 */
[----:B0-----:R-:W0:Y:S02]  /*0340*/  MUFU.RCP R0, R0 ;  /* 0x0000000000007308 */ /* 0x001e240000001000 */
[----:B0-----:R-:W-:-:S06]  /*0350*/  VIADD R3, R0, 0xffffffe ;  /* 0x0ffffffe00037836 */ /* 0x001fcc0000000000 */
[----:B------:R-:W0:Y:S02]  /*0360*/  F2I.FTZ.U32.TRUNC.NTZ R3, R3 ;  /* 0x0000000300037305 */ /* 0x000e24000021f000 */
[----:B0-----:R-:W-:-:S04]  /*0370*/  IMAD.MOV R9, RZ, RZ, -R3 ;  /* 0x000000ffff097224 */ /* 0x001fc800078e0a03 */
[----:B------:R-:W-:Y:S01]  /*0380*/  IMAD.MOV.U32 R2, RZ, RZ, R9 ;  /* 0x000000ffff027224 */ /* 0x000fe200078e0009 */
[----:B------:R-:W-:-:S03]  /*0390*/  IABS R9, R11 ;  /* 0x0000000b00097213 */ /* 0x000fc60000000000 */
[----:B------:R-:W-:Y:S02]  /*03a0*/  IMAD R5, R2, R7, RZ ;  /* 0x0000000702057224 */ /* 0x000fe400078e02ff */
[----:B------:R-:W-:-:S04]  /*03b0*/  IMAD.MOV.U32 R2, RZ, RZ, RZ ;  /* 0x000000ffff027224 */ /* 0x000fc800078e00ff */
[----:B------:R-:W-:-:S04]  /*03c0*/  IMAD.HI.U32 R2, R3, R5, R2 ;  /* 0x0000000503027227 */ /* 0x000fc800078e0002 */
[----:B------:R-:W-:Y:S02]  /*03d0*/  IMAD.MOV R3, RZ, RZ, -R4 ;  /* 0x000000ffff037224 */ /* 0x000fe400078e0a04 */
        /* <DEDUP_REMOVED lines=8> */
[----:B------:R-:W-:Y:S02]  /*0460*/  ISETP.GE.AND P2, PT, R2, RZ, PT ;  /* 0x000000ff0200720c */ /* 0x000fe40003f46270 */
[----:B------:R-:W0:Y:S05]  /*0470*/  S2R R2, SR_TID.X ;  /* 0x0000000000027919 */ /* 0x000e2a0000002100 */
[----:B------:R-:W-:Y:S01]  /*0480*/  @P0 VIADD R0, R0, 0x1 ;  /* 0x0000000100000836 */ /* 0x000fe20000000000 */
[----:B------:R-:W-:-:S05]  /*0490*/  ISETP.GT.AND P0, PT, R109, 0xff, PT ;  /* 0x000000ff6d00780c */ /* 0x000fca0003f04270 */
[----:B------:R-:W-:Y:S01]  /*04a0*/  @!P2 IMAD.MOV R0, RZ, RZ, -R0 ;  /* 0x000000ffff00a224 */ /* 0x000fe200078e0a00 */
[----:B------:R-:W-:-:S05]  /*04b0*/  @!P1 LOP3.LUT R0, RZ, R8, RZ, 0x33, !PT ;  /* 0x00000008ff009212 */ /* 0x000fca00078e33ff */
[----:B------:R-:W-:Y:S02]  /*04c0*/  IMAD.MOV R3, RZ, RZ, -R0 ;  /* 0x000000ffff037224 */ /* 0x000fe400078e0a00 */
[----:B------:R-:W-:Y:S02]  /*04d0*/  IMAD.SHL.U32 R0, R0, 0x20, RZ ;  /* 0x0000002000007824 */ /* 0x000fe400078e00ff */
[----:B------:R-:W-:Y:S02]  /*04e0*/  IMAD R3, R8, R3, R11 ;  /* 0x0000000308037224 */ /* 0x000fe400078e020b */
[----:B------:R-:W-:Y:S02]  /*04f0*/  VIADD R46, R0, 0x1 ;  /* 0x00000001002e7836 */ /* 0x000fe40000000000 */
[----:B------:R-:W-:Y:S02]  /*0500*/  IMAD.IADD R3, R6, 0x1, R3 ;  /* 0x0000000106037824 */ /* 0x000fe400078e0203 */
[----:B------:R-:W-:-:S02]  /*0510*/  VIADD R45, R0, 0x2 ;  /* 0x00000002002d7836 */ /* 0x000fc40000000000 */
[C---:B------:R-:W-:Y:S02]  /*0520*/  VIADD R47, R0.reuse, 0x3 ;  /* 0x00000003002f7836 */ /* 0x040fe40000000000 */
[----:B------:R-:W-:Y:S01]  /*0530*/  VIADD R48, R0, 0x4 ;  /* 0x0000000400307836 */ /* 0x000fe20000000000 */
[----:B0-----:R-:W-:Y:S01]  /*0540*/  LOP3.LUT R57, R2, 0x7f, RZ, 0xc0, !PT ;  /* 0x0000007f02397812 */ /* 0x001fe200078ec0ff */
[C---:B------:R-:W-:Y:S02]  /*0550*/  VIADD R49, R0.reuse, 0x5 ;  /* 0x0000000500317836 */ /* 0x040fe40000000000 */
[C---:B------:R-:W-:Y:S02]  /*0560*/  VIADD R50, R0.reuse, 0x6 ;  /* 0x0000000600327836 */ /* 0x040fe40000000000 */
[----:B------:R-:W-:Y:S02]  /*0570*/  IMAD R58, R3, 0x80, R57 ;  /* 0x00000080033a7824 */ /* 0x000fe400078e0239 */
[----:B------:R-:W-:-:S02]  /*0580*/  VIADD R51, R0, 0x7 ;  /* 0x0000000700337836 */ /* 0x000fc40000000000 */
[C---:B------:R-:W-:Y:S01]  /*0590*/  VIADD R52, R0.reuse, 0x8 ;  /* 0x0000000800347836 */ /* 0x040fe20000000000 */
[----:B------:R0:W-:Y:S01]  /*05a0*/  STL [R1+0xbbc], R58 ;  /* 0x000bbc3a01007387 */ /* 0x0001e20000100800 */
[C---:B------:R-:W-:Y:S02]  /*05b0*/  VIADD R53, R0.reuse, 0x9 ;  /* 0x0000000900357836 */ /* 0x040fe40000000000 */
[C---:B------:R-:W-:Y:S02]  /*05c0*/  VIADD R54, R0.reuse, 0xa ;  /* 0x0000000a00367836 */ /* 0x040fe40000000000 */
[C---:B------:R-:W-:Y:S02]  /*05d0*/  VIADD R55, R0.reuse, 0xb ;  /* 0x0000000b00377836 */ /* 0x040fe40000000000 */
[C---:B------:R-:W-:Y:S02]  /*05e0*/  VIADD R56, R0.reuse, 0xc ;  /* 0x0000000c00387836 */ /* 0x040fe40000000000 */
[----:B------:R-:W-:-:S02]  /*05f0*/  VIADD R35, R0, 0xd ;  /* 0x0000000d00237836 */ /* 0x000fc40000000000 */
[C---:B------:R-:W-:Y:S02]  /*0600*/  VIADD R36, R0.reuse, 0xe ;  /* 0x0000000e00247836 */ /* 0x040fe40000000000 */
        /* <DEDUP_REMOVED lines=16> */
[----:B------:R-:W-:Y:S01]  /*0710*/  VIADD R16, R0, 0x1f ;  /* 0x0000001f00107836 */ /* 0x000fe20000000000 */
[----:B0-----:R-:W-:Y:S06]  /*0720*/  @P0 BRA `(.L_x_0) ;  /* 0x00000000004c0947 */ /* 0x001fec0003800000 */
[----:B------:R-:W-:Y:S01]  /*0730*/  IMAD.SHL.U32 R2, R2, 0x10, RZ ;  /* 0x0000001002027824 */ /* 0x000fe200078e00ff */
[----:B------:R-:W-:Y:S02]  /*0740*/  CS2R R40, SRZ ;  /* 0x0000000000287805 */ /* 0x000fe4000001ff00 */
[----:B------:R-:W-:Y:S02]  /*0750*/  CS2R R42, SRZ ;  /* 0x00000000002a7805 */ /* 0x000fe4000001ff00 */
[----:B------:R-:W-:Y:S02]  /*0760*/  CS2R R44, SRZ ;  /* 0x00000000002c7805 */ /* 0x000fe4000001ff00 */
[----:B------:R-:W-:Y:S01]  /*0770*/  CS2R R46, SRZ ;  /* 0x00000000002e7805 */ /* 0x000fe2000001ff00 */
[----:B------:R0:W-:Y:S01]  /*0780*/  STL [R1+0xbc0], R2 ;  /* 0x000bc00201007387 */ /* 0x0001e20000100800 */
[----:B------:R-:W-:Y:S02]  /*0790*/  CS2R R48, SRZ ;  /* 0x0000000000307805 */ /* 0x000fe4000001ff00 */
[----:B------:R-:W-:-:S02]  /*07a0*/  CS2R R50, SRZ ;  /* 0x0000000000327805 */ /* 0x000fc4000001ff00 */
[----:B------:R-:W-:Y:S02]  /*07b0*/  CS2R R52, SRZ ;  /* 0x0000000000347805 */ /* 0x000fe4000001ff00 */
[----:B------:R-:W-:Y:S02]  /*07c0*/  CS2R R54, SRZ ;  /* 0x0000000000367805 */ /* 0x000fe4000001ff00 */
[----:B------:R-:W-:Y:S02]  /*07d0*/  CS2R R24, SRZ ;  /* 0x0000000000187805 */ /* 0x000fe4000001ff00 */
[----:B------:R-:W-:Y:S02]  /*07e0*/  CS2R R26, SRZ ;  /* 0x00000000001a7805 */ /* 0x000fe4000001ff00 */
[----:B------:R-:W-:Y:S02]  /*07f0*/  CS2R R28, SRZ ;  /* 0x00000000001c7805 */ /* 0x000fe4000001ff00 */
[----:B------:R-:W-:-:S02]  /*0800*/  CS2R R30, SRZ ;  /* 0x00000000001e7805 */ /* 0x000fc4000001ff00 */
[----:B------:R-:W-:Y:S02]  /*0810*/  CS2R R32, SRZ ;  /* 0x0000000000207805 */ /* 0x000fe4000001ff00 */
[----:B------:R-:W-:Y:S02]  /*0820*/  CS2R R34, SRZ ;  /* 0x0000000000227805 */ /* 0x000fe4000001ff00 */
[----:B------:R-:W-:Y:S02]  /*0830*/  CS2R R36, SRZ ;  /* 0x0000000000247805 */ /* 0x000fe4000001ff00 */
[----:B------:R-:W-:Y:S01]  /*0840*/  CS2R R38, SRZ ;  /* 0x0000000000267805 */ /* 0x000fe2000001ff00 */
[----:B0-----:R-:W-:Y:S06]  /*0850*/  BRA `(.L_x_1) ;  /* 0x000001c800407947 */ /* 0x001fec0003800000 */
.L_x_0:
[----:B------:R-:W-:Y:S01]  /*0860*/  IABS R10, R38 ;  /* 0x00000026000a7213 */ /* 0x000fe20000000000 */
[----:B------:R-:W-:Y:S01]  /*0870*/  ULDC UR5, c[0x0][0x23c] ;  /* 0x00008f0000057ab9 */ /* 0x000fe20000000800 */
[----:B------:R-:W-:Y:S01]  /*0880*/  IABS R43, R39 ;  /* 0x00000027002b7213 */ /* 0x000fe20000000000 */
[----:B------:R-:W-:Y:S01]  /*0890*/  ULDC.64 UR8, c[0x0][0x218] ;  /* 0x0000860000087ab9 */ /* 0x000fe20000000a00 */
[----:B------:R-:W0:Y:S01]  /*08a0*/  I2F.RP R3, R10 ;  /* 0x0000000a00037306 */ /* 0x000e220000209400 */
[----:B------:R-:W-:Y:S01]  /*08b0*/  ISETP.GE.AND P4, PT, R58, RZ, PT ;  /* 0x000000ff3a00720c */ /* 0x000fe20003f86270 */
[----:B------:R-:W-:Y:S01]  /*08c0*/  ULDC.64 UR10, c[0x0][0x210] ;  /* 0x00008400000a7ab9 */ /* 0x000fe20000000a00 */
[----:B------:R-:W-:Y:S01]  /*08d0*/  ISETP.NE.AND P6, PT, R38, RZ, PT ;  /* 0x000000ff2600720c */ /* 0x000fe20003fc5270 */
[----:B------:R-:W-:Y:S01]  /*08e0*/  ULDC UR37, c[0x0][0x238] ;  /* 0x00008e0000257ab9 */ /* 0x000fe20000000800 */
[----:B------:R-:W-:Y:S01]  /*08f0*/  ISETP.GE.AND P5, PT, R11, RZ, PT ;  /* 0x000000ff0b00720c */ /* 0x000fe20003fa6270 */
[----:B------:R-:W1:Y:S01]  /*0900*/  LDC R145, c[0x0][0x238] ;  /* 0x00008e00ff917b82 */ /* 0x000e620000000800 */
[----:B------:R-:W-:Y:S01]  /*0910*/  ISETP.GE.AND P3, PT, R16, RZ, PT ;  /* 0x000000ff1000720c */ /* 0x000fe20003f66270 */
[----:B------:R-:W2:Y:S01]  /*0920*/  I2F.RP R8, R43 ;  /* 0x0000002b00087306 */ /* 0x000ea20000209400 */
[----:B------:R-:W-:Y:S01]  /*0930*/  ISETP.GE.AND P1, PT, R14, RZ, PT ;  /* 0x000000ff0e00720c */ /* 0x000fe20003f26270 */
[----:B------:R-:W-:Y:S01]  /*0940*/  USHF.R.U32.HI UR36, URZ, 0x4, UR4 ;  /* 0x000000043f247899 */ /* 0x000fe20008011604 */
[----:B------:R-:W-:Y:S01]  /*0950*/  IABS R30, R54 ;  /* 0x00000036001e7213 */ /* 0x000fe20000000000 */
[----:B------:R-:W-:Y:S01]  /*0960*/  UMOV UR39, 0x40000040 ;  /* 0x4000004000277882 */ /* 0x000fe20000000000 */
[----:B------:R-:W-:Y:S01]  /*0970*/  IABS R31, R53 ;  /* 0x00000035001f7213 */ /* 0x000fe20000000000 */
[----:B------:R-:W3:Y:S01]  /*0980*/  LDC R146, c[0x0][0x238] ;  /* 0x00008e00ff927b82 */ /* 0x000ee20000000800 */
[----:B------:R-:W-:Y:S01]  /*0990*/  IABS R32, R51 ;  /* 0x0000003300207213 */ /* 0x000fe20000000000 */
[----:B0-----:R-:W0:Y:S01]  /*09a0*/  MUFU.RCP R3, R3 ;  /* 0x0000000300037308 */ /* 0x001e220000001000 */
[----:B------:R-:W-:Y:S01]  /*09b0*/  IABS R34, R49 ;  /* 0x0000003100227213 */ /* 0x000fe20000000000 */
[----:B------:R-:W-:Y:S01]  /*09c0*/  USGXT.U32 UR36, UR36, 0xe ;  /* 0x0000000e2424789a */ /* 0x000fe20008000000 */
[----:B------:R-:W-:-:S02]  /*09d0*/  IABS R33, R50 ;  /* 0x0000003200217213 */ /* 0x000fc40000000000 */
[----:B------:R-:W-:Y:S01]  /*09e0*/  IABS R37, R47 ;  /* 0x0000002f00257213 */ /* 0x000fe20000000000 */
[----:B------:R-:W4:Y:S01]  /*09f0*/  LDC R147, c[0x0][0x238] ;  /* 0x00008e00ff937b82 */ /* 0x000f220000000800 */
[----:B------:R-:W-:Y:S01]  /*0a00*/  IABS R40, R45 ;  /* 0x0000002d00287213 */ /* 0x000fe20000000000 */
[----:B--2---:R-:W2:Y:S01]  /*0a10*/  MUFU.RCP R8, R8 ;  /* 0x0000000800087308 */ /* 0x004ea20000001000 */
[----:B------:R-:W-:Y:S02]  /*0a20*/  IABS R41, R46 ;  /* 0x0000002e00297213 */ /* 0x000fe40000000000 */
[----:B------:R-:W-:-:S03]  /*0a30*/  IABS R44, R0 ;  /* 0x00000000002c7213 */ /* 0x000fc60000000000 */
[----:B------:R-:W5:Y:S01]  /*0a40*/  LDC R148, c[0x0][0x238] ;  /* 0x00008e00ff947b82 */ /* 0x000f620000000800 */
[----:B-1----:R-:W-:Y:S02]  /*0a50*/  IMAD R145, R145, 0x77, RZ ;  /* 0x0000007791917824 */ /* 0x002fe400078e02ff */
[----:B0-----:R-:W-:Y:S01]  /*0a60*/  VIADD R4, R3, 0xffffffe ;  /* 0x0ffffffe03047836 */ /* 0x001fe20000000000 */
[----:B------:R-:W-:Y:S02]  /*0a70*/  IABS R3, R58 ;  /* 0x0000003a00037213 */ /* 0x000fe40000000000 */
[----:B------:R-:W-:Y:S01]  /*0a80*/  LOP3.LUT R58, R57, 0x80, RZ, 0xfc, !PT ;  /* 0x00000080393a7812 */ /* 0x000fe200078efcff */
[----:B------:R0:W1:Y:S01]  /*0a90*/  F2I.FTZ.U32.TRUNC.NTZ R5, R4 ;  /* 0x0000000400057305 */ /* 0x000062000021f000 */
[----:B------:R-:W5:Y:S01]  /*0aa0*/  LDC R149, c[0x0][0x238] ;  /* 0x00008e00ff957b82 */ /* 0x000f620000000800 */
[----:B---3--:R-:W-:Y:S02]  /*0ab0*/  IMAD R146, R146, 0x76, RZ ;  /* 0x0000007692927824 */ /* 0x008fe400078e02ff */
[----:B--2---:R-:W-:Y:S01]  /*0ac0*/  VIADD R6, R8, 0xffffffe ;  /* 0x0ffffffe08067836 */ /* 0x004fe20000000000 */
[----:B------:R-:W-:-:S02]  /*0ad0*/  IABS R8, R16 ;  /* 0x0000001000087213 */ /* 0x000fc40000000000 */
[----:B------:R-:W-:Y:S01]  /*0ae0*/  IABS R16, R17 ;  /* 0x0000001100107213 */ /* 0x000fe20000000000 */
[----:B------:R2:W3:Y:S01]  /*0af0*/  F2I.FTZ.U32.TRUNC.NTZ R7, R6 ;  /* 0x0000000600077305 */ /* 0x0004e2000021f000 */
[----:B0-----:R-:W-:Y:S01]  /*0b00*/  IMAD.MOV.U32 R4, RZ, RZ, RZ ;  /* 0x000000ffff047224 */ /* 0x001fe200078e00ff */
[----:B------:R-:W0:Y:S01]  /*0b10*/  LDC R150, c[0x0][0x238] ;  /* 0x00008e00ff967b82 */ /* 0x000e220000000800 */
[----:B----4-:R-:W-:Y:S02]  /*0b20*/  IMAD R147, R147, 0x75, RZ ;  /* 0x0000007593937824 */ /* 0x010fe400078e02ff */
[----:B-1----:R-:W-:Y:S02]  /*0b30*/  IMAD.MOV R9, RZ, RZ, -R5 ;  /* 0x000000ffff097224 */ /* 0x002fe400078e0a05 */
[----:B--2---:R-:W-:-:S03]  /*0b40*/  IMAD.MOV.U32 R6, RZ, RZ, RZ ;  /* 0x000000ffff067224 */ /* 0x004fc600078e00ff */
[----:B------:R-:W1:Y:S01]  /*0b50*/  LDC R151, c[0x0][0x238] ;  /* 0x00008e00ff977b82 */ /* 0x000e620000000800 */
[----:B------:R-:W-:Y:S02]  /*0b60*/  IMAD R9, R9, R10, RZ ;  /* 0x0000000a09097224 */ /* 0x000fe400078e02ff */
[----:B-----5:R-:W-:Y:S02]  /*0b70*/  IMAD R148, R148, 0x74, RZ ;  /* 0x0000007494947824 */ /* 0x020fe400078e02ff */
[----:B------:R-:W-:Y:S01]  /*0b80*/  IMAD.HI.U32 R5, R5, R9, R4 ;  /* 0x0000000905057227 */ /* 0x000fe200078e0004 */
[----:B------:R-:W-:Y:S02]  /*0b90*/  IABS R9, R14 ;  /* 0x0000000e00097213 */ /* 0x000fe40000000000 */
[----:B------:R-:W-:Y:S01]  /*0ba0*/  IABS R14, R18 ;  /* 0x00000012000e7213 */ /* 0x000fe20000000000 */
[----:B---3--:R-:W-:Y:S01]  /*0bb0*/  IMAD.MOV R4, RZ, RZ, -R7 ;  /* 0x000000ffff047224 */ /* 0x008fe200078e0a07 */
[----:B------:R-:W2:Y:S01]  /*0bc0*/  LDC R152, c[0x0][0x238] ;  /* 0x00008e00ff987b82 */ /* 0x000ea20000000800 */
[----:B------:R-:W-:-:S04]  /*0bd0*/  IMAD.HI.U32 R5, R5, R3, RZ ;  /* 0x0000000305057227 */ /* 0x000fc800078e00ff */
[----:B------:R-:W-:Y:S02]  /*0be0*/  IMAD.MOV R5, RZ, RZ, -R5 ;  /* 0x000000ffff057224 */ /* 0x000fe400078e0a05 */
[----:B------:R-:W-:Y:S01]  /*0bf0*/  IMAD R149, R149, 0x73, RZ ;  /* 0x0000007395957824 */ /* 0x000fe200078e02ff */
[----:B------:R-:W3:Y:S01]  /*0c00*/  LDC R153, c[0x0][0x238] ;  /* 0x00008e00ff997b82 */ /* 0x000ee20000000800 */
[----:B------:R-:W-:Y:S02]  /*0c10*/  IMAD R5, R10, R5, R3 ;  /* 0x000000050a057224 */ /* 0x000fe400078e0203 */
[----:B------:R-:W-:Y:S02]  /*0c20*/  IMAD R3, R4, R43, RZ ;  /* 0x0000002b04037224 */ /* 0x000fe400078e02ff */
[----:B0-----:R-:W-:Y:S01]  /*0c30*/  IMAD R150, R150, 0x72, RZ ;  /* 0x0000007296967824 */ /* 0x001fe200078e02ff */
[----:B------:R-:W-:Y:S01]  /*0c40*/  ISETP.GT.U32.AND P0, PT, R10, R5, PT ;  /* 0x000000050a00720c */ /* 0x000fe20003f04070 */
[----:B------:R-:W-:Y:S01]  /*0c50*/  IMAD.HI.U32 R6, R7, R3, R6 ;  /* 0x0000000307067227 */ /* 0x000fe200078e0006 */
[----:B------:R-:W0:Y:S03]  /*0c60*/  LDC R154, c[0x0][0x238] ;  /* 0x00008e00ff9a7b82 */ /* 0x000e260000000800 */
[----:B------:R-:W-:-:S02]  /*0c70*/  IMAD.MOV.U32 R7, RZ, RZ, R8 ;  /* 0x000000ffff077224 */ /* 0x000fc400078e0008 */
[----:B------:R-:W-:-:S03]  /*0c80*/  IMAD.HI.U32 R4, R6, R9, RZ ;  /* 0x0000000906047227 */ /* 0x000fc600078e00ff */
[----:B------:R-:W4:Y:S01]  /*0c90*/  LDC R155, c[0x0][0x238] ;  /* 0x00008e00ff9b7b82 */ /* 0x000f220000000800 */
[----:B------:R-:W-:-:S04]  /*0ca0*/  IMAD.HI.U32 R3, R6, R7, RZ ;  /* 0x0000000706037227 */ /* 0x000fc800078e00ff */
[----:B------:R-:W-:Y:S02]  /*0cb0*/  @!P0 IMAD.IADD R5, R5, 0x1, -R10 ;  /* 0x0000000105058824 */ /* 0x000fe400078e0a0a */
[----:B------:R-:W-:Y:S01]  /*0cc0*/  IMAD.MOV R8, RZ, RZ, -R3 ;  /* 0x000000ffff087224 */ /* 0x000fe200078e0a03 */
[----:B------:R-:W5:Y:S01]  /*0cd0*/  LDC R156, c[0x0][0x238] ;  /* 0x00008e00ff9c7b82 */ /* 0x000f620000000800 */
[----:B------:R-:W-:Y:S01]  /*0ce0*/  IMAD.MOV R4, RZ, RZ, -R4 ;  /* 0x000000ffff047224 */ /* 0x000fe200078e0a04 */
[----:B------:R-:W-:Y:S01]  /*0cf0*/  ISETP.GT.U32.AND P2, PT, R10, R5, PT ;  /* 0x000000050a00720c */ /* 0x000fe20003f44070 */
[C---:B------:R-:W-:Y:S01]  /*0d00*/  IMAD R3, R43.reuse, R8, R7 ;  /* 0x000000082b037224 */ /* 0x040fe200078e0207 */
[----:B------:R-:W-:Y:S01]  /*0d10*/  IABS R8, R11 ;  /* 0x0000000b00087213 */ /* 0x000fe20000000000 */
[----:B------:R-:W-:Y:S01]  /*0d20*/  IMAD R4, R43, R4, R9 ;  /* 0x000000042b047224 */ /* 0x000fe200078e0209 */
[----:B------:R-:W-:Y:S01]  /*0d30*/  IABS R11, R13 ;  /* 0x0000000d000b7213 */ /* 0x000fe20000000000 */
[----:B-1----:R-:W-:Y:S01]  /*0d40*/  IMAD R151, R151, 0x71, RZ ;  /* 0x0000007197977824 */ /* 0x002fe200078e02ff */
[----:B------:R-:W-:Y:S01]  /*0d50*/  ISETP.GT.U32.AND P0, PT, R43, R3, PT ;  /* 0x000000032b00720c */ /* 0x000fe20003f04070 */
[----:B------:R-:W-:Y:S01]  /*0d60*/  IMAD.HI.U32 R7, R6, R8, RZ ;  /* 0x0000000806077227 */ /* 0x000fe200078e00ff */
[----:B------:R-:W1:Y:S03]  /*0d70*/  LDC R157, c[0x0][0x238] ;  /* 0x00008e00ff9d7b82 */ /* 0x000e660000000800 */
[----:B------:R-:W-:-:S02]  /*0d80*/  IMAD.MOV R7, RZ, RZ, -R7 ;  /* 0x000000ffff077224 */ /* 0x000fc400078e0a07 */
[----:B------:R-:W-:Y:S01]  /*0d90*/  @!P2 IMAD.IADD R5, R5, 0x1, -R10 ;  /* 0x000000010505a824 */ /* 0x000fe200078e0a0a */
[C---:B------:R-:W-:Y:S01]  /*0da0*/  ISETP.GT.U32.AND P2, PT, R43.reuse, R4, PT ;  /* 0x000000042b00720c */ /* 0x040fe20003f44070 */
[----:B------:R-:W-:Y:S01]  /*0db0*/  IMAD R8, R43, R7, R8 ;  /* 0x000000072b087224 */ /* 0x000fe200078e0208 */
[----:B------:R-:W-:Y:S01]  /*0dc0*/  IABS R10, R12 ;  /* 0x0000000c000a7213 */ /* 0x000fe20000000000 */
[----:B------:R-:W-:Y:S01]  /*0dd0*/  @!P4 IMAD.MOV R5, RZ, RZ, -R5 ;  /* 0x000000ffff05c224 */ /* 0x000fe200078e0a05 */
[----:B------:R-:W-:Y:S01]  /*0de0*/  @!P6 LOP3.LUT R5, RZ, R38, RZ, 0x33, !PT ;  /* 0x00000026ff05e212 */ /* 0x000fe200078e33ff */
[----:B------:R-:W-:Y:S01]  /*0df0*/  @!P0 IMAD.IADD R3, R3, 0x1, -R43 ;  /* 0x0000000103038824 */ /* 0x000fe200078e0a2b */
[C---:B------:R-:W-:Y:S01]  /*0e00*/  ISETP.GT.U32.AND P6, PT, R43.reuse, R8, PT ;  /* 0x000000082b00720c */ /* 0x040fe20003fc4070 */
[----:B------:R-:W-:Y:S01]  /*0e10*/  IMAD.HI.U32 R7, R6, R10, RZ ;  /* 0x0000000a06077227 */ /* 0x000fe200078e00ff */
[----:B------:R-:W-:Y:S01]  /*0e20*/  ISETP.GE.AND P4, PT, R12, RZ, PT ;  /* 0x000000ff0c00720c */ /* 0x000fe20003f86270 */
[----:B------:R-:W1:Y:S01]  /*0e30*/  LDC R158, c[0x0][0x238] ;  /* 0x00008e00ff9e7b82 */ /* 0x000e620000000800 */
[----:B------:R-:W-:Y:S01]  /*0e40*/  ISETP.GT.U32.AND P0, PT, R43, R3, PT ;  /* 0x000000032b00720c */ /* 0x000fe20003f04070 */
[----:B------:R-:W-:-:S04]  /*0e50*/  IMAD.HI.U32 R9, R6, R11, RZ ;  /* 0x0000000b06097227 */ /* 0x000fc800078e00ff */
[----:B------:R-:W-:Y:S02]  /*0e60*/  @!P2 IMAD.IADD R4, R4, 0x1, -R43 ;  /* 0x000000010404a824 */ /* 0x000fe400078e0a2b */
[----:B------:R-:W-:Y:S01]  /*0e70*/  IMAD.MOV R7, RZ, RZ, -R7 ;  /* 0x000000ffff077224 */ /* 0x000fe200078e0a07 */
[----:B------:R-:W1:Y:S01]  /*0e80*/  LDC R159, c[0x0][0x238] ;  /* 0x00008e00ff9f7b82 */ /* 0x000e620000000800 */
[----:B------:R-:W-:Y:S01]  /*0e90*/  IMAD.MOV R12, RZ, RZ, -R9 ;  /* 0x000000ffff0c7224 */ /* 0x000fe200078e0a09 */
[C---:B------:R-:W-:Y:S01]  /*0ea0*/  ISETP.GT.U32.AND P2, PT, R43.reuse, R4, PT ;  /* 0x000000042b00720c */ /* 0x040fe20003f44070 */
[----:B------:R-:W-:Y:S02]  /*0eb0*/  IMAD R9, R43, R7, R10 ;  /* 0x000000072b097224 */ /* 0x000fe400078e020a */
[--C-:B------:R-:W-:Y:S01]  /*0ec0*/  @!P0 IMAD.IADD R3, R3, 0x1, -R43.reuse ;  /* 0x0000000103038824 */ /* 0x100fe200078e0a2b */
[----:B------:R-:W-:Y:S01]  /*0ed0*/  ISETP.GE.AND P0, PT, R13, RZ, PT ;  /* 0x000000ff0d00720c */ /* 0x000fe20003f06270 */
[----:B------:R-:W-:Y:S01]  /*0ee0*/  @!P6 IMAD.IADD R8, R8, 0x1, -R43 ;  /* 0x000000010808e824 */ /* 0x000fe200078e0a2b */
[----:B------:R-:W-:Y:S01]  /*0ef0*/  IABS R13, R15 ;  /* 0x0000000f000d7213 */ /* 0x000fe20000000000 */
[C---:B------:R-:W-:Y:S01]  /*0f00*/  IMAD R10, R43.reuse, R12, R11 ;  /* 0x0000000c2b0a7224 */ /* 0x040fe200078e020b */
[----:B------:R-:W-:Y:S01]  /*0f10*/  IABS R11, R25 ;  /* 0x00000019000b7213 */ /* 0x000fe20000000000 */
[----:B------:R-:W-:Y:S01]  /*0f20*/  IMAD.MOV.U32 R7, RZ, RZ, R3 ;  /* 0x000000ffff077224 */ /* 0x000fe200078e0003 */
[C---:B------:R-:W-:Y:S01]  /*0f30*/  ISETP.GT.U32.AND P6, PT, R43.reuse, R8, PT ;  /* 0x000000082b00720c */ /* 0x040fe20003fc4070 */
[----:B------:R-:W-:Y:S01]  /*0f40*/  IMAD.MOV.U32 R12, RZ, RZ, R13 ;  /* 0x000000ffff0c7224 */ /* 0x000fe200078e000d */
[----:B------:R-:W1:Y:S01]  /*0f50*/  LDC R160, c[0x0][0x238] ;  /* 0x00008e00ffa07b82 */ /* 0x000e620000000800 */
[----:B------:R-:W-:Y:S01]  /*0f60*/  @!P2 IMAD.IADD R4, R4, 0x1, -R43 ;  /* 0x000000010404a824 */ /* 0x000fe200078e0a2b */
[----:B------:R-:W-:Y:S01]  /*0f70*/  ISETP.GT.U32.AND P2, PT, R43, R9, PT ;  /* 0x000000092b00720c */ /* 0x000fe20003f44070 */
[----:B------:R-:W-:-:S04]  /*0f80*/  IMAD.HI.U32 R3, R6, R12, RZ ;  /* 0x0000000c06037227 */ /* 0x000fc800078e00ff */
[----:B------:R-:W-:Y:S01]  /*0f90*/  IMAD.MOV R3, RZ, RZ, -R3 ;  /* 0x000000ffff037224 */ /* 0x000fe200078e0a03 */
[----:B------:R-:W1:Y:S01]  /*0fa0*/  LDC R161, c[0x0][0x238] ;  /* 0x00008e00ffa17b82 */ /* 0x000e620000000800 */
[----:B------:R-:W-:Y:S01]  /*0fb0*/  @!P3 IMAD.MOV R7, RZ, RZ, -R7 ;  /* 0x000000ffff07b224 */ /* 0x000fe200078e0a07 */
[C---:B------:R-:W-:Y:S01]  /*0fc0*/  ISETP.GT.U32.AND P3, PT, R43.reuse, R10, PT ;  /* 0x0000000a2b00720c */ /* 0x040fe20003f64070 */
[----:B------:R-:W-:Y:S02]  /*0fd0*/  IMAD R3, R43, R3, R12 ;  /* 0x000000032b037224 */ /* 0x000fe400078e020c */
[--C-:B------:R-:W-:Y:S02]  /*0fe0*/  @!P6 IMAD.IADD R8, R8, 0x1, -R43.reuse ;  /* 0x000000010808e824 */ /* 0x100fe400078e0a2b */
[----:B------:R-:W-:Y:S01]  /*0ff0*/  @!P2 IMAD.IADD R9, R9, 0x1, -R43 ;  /* 0x000000010909a824 */ /* 0x000fe200078e0a2b */
[C---:B------:R-:W-:Y:S01]  /*1000*/  ISETP.GT.U32.AND P6, PT, R43.reuse, R3, PT ;  /* 0x000000032b00720c */ /* 0x040fe20003fc4070 */
[----:B------:R-:W-:Y:S01]  /*1010*/  IMAD.MOV.U32 R13, RZ, RZ, R11 ;  /* 0x000000ffff0d7224 */ /* 0x000fe200078e000b */
[----:B------:R-:W1:Y:S01]  /*1020*/  LDC R162, c[0x0][0x238] ;  /* 0x00008e00ffa27b82 */ /* 0x000e620000000800 */
[----:B------:R-:W-:Y:S01]  /*1030*/  IMAD.MOV.U32 R11, RZ, RZ, R4 ;  /* 0x000000ffff0b7224 */ /* 0x000fe200078e0004 */
[----:B------:R-:W-:Y:S01]  /*1040*/  ISETP.GT.U32.AND P2, PT, R43, R9, PT ;  /* 0x000000092b00720c */ /* 0x000fe20003f44070 */
[----:B------:R-:W-:-:S04]  /*1050*/  IMAD.HI.U32 R4, R6, R13, RZ ;  /* 0x0000000d06047227 */ /* 0x000fc800078e00ff */
[----:B------:R-:W-:Y:S01]  /*1060*/  IMAD.HI.U32 R12, R6, R14, RZ ;  /* 0x0000000e060c7227 */ /* 0x000fe200078e00ff */
[----:B------:R-:W1:Y:S03]  /*1070*/  LDC R163, c[0x0][0x238] ;  /* 0x00008e00ffa37b82 */ /* 0x000e660000000800 */
[--C-:B------:R-:W-:Y:S02]  /*1080*/  @!P3 IMAD.IADD R10, R10, 0x1, -R43.reuse ;  /* 0x000000010a0ab824 */ /* 0x100fe400078e0a2b */
[----:B------:R-:W-:Y:S02]  /*1090*/  IMAD.MOV R4, RZ, RZ, -R4 ;  /* 0x000000ffff047224 */ /* 0x000fe400078e0a04 */
[----:B------:R-:W-:Y:S01]  /*10a0*/  @!P6 IMAD.IADD R3, R3, 0x1, -R43 ;  /* 0x000000010303e824 */ /* 0x000fe200078e0a2b */
[----:B------:R-:W-:Y:S01]  /*10b0*/  ISETP.GT.U32.AND P3, PT, R43, R10, PT ;  /* 0x0000000a2b00720c */ /* 0x000fe20003f64070 */
[----:B------:R-:W-:Y:S01]  /*10c0*/  @!P1 IMAD.MOV R11, RZ, RZ, -R11 ;  /* 0x000000ffff0b9224 */ /* 0x000fe200078e0a0b */
[----:B------:R-:W-:Y:S01]  /*10d0*/  ISETP.GE.AND P1, PT, R15, RZ, PT ;  /* 0x000000ff0f00720c */ /* 0x000fe20003f26270 */
[----:B------:R-:W-:Y:S01]  /*10e0*/  IMAD.MOV R12, RZ, RZ, -R12 ;  /* 0x000000ffff0c7224 */ /* 0x000fe200078e0a0c */
[----:B------:R-:W-:Y:S01]  /*10f0*/  IABS R15, R23 ;  /* 0x00000017000f7213 */ /* 0x000fe20000000000 */
[C---:B------:R-:W-:Y:S01]  /*1100*/  IMAD R4, R43.reuse, R4, R13 ;  /* 0x000000042b047224 */ /* 0x040fe200078e020d */
[----:B------:R-:W-:Y:S01]  /*1110*/  ISETP.GT.U32.AND P6, PT, R43, R3, PT ;  /* 0x000000032b00720c */ /* 0x000fe20003fc4070 */
[----:B------:R-:W-:Y:S01]  /*1120*/  IMAD.MOV.U32 R13, RZ, RZ, R8 ;  /* 0x000000ffff0d7224 */ /* 0x000fe200078e0008 */
[----:B------:R-:W1:Y:S01]  /*1130*/  LDC R164, c[0x0][0x238] ;  /* 0x00008e00ffa47b82 */ /* 0x000e620000000800 */
[----:B------:R-:W-:Y:S01]  /*1140*/  @!P2 IMAD.IADD R9, R9, 0x1, -R43 ;  /* 0x000000010909a824 */ /* 0x000fe200078e0a2b */
[----:B------:R-:W-:Y:S01]  /*1150*/  ISETP.GE.AND P2, PT, R25, RZ, PT ;  /* 0x000000ff1900720c */ /* 0x000fe20003f46270 */
[----:B------:R-:W-:-:S02]  /*1160*/  IMAD R8, R43, R12, R14 ;  /* 0x0000000c2b087224 */ /* 0x000fc400078e020e */
[----:B------:R-:W-:-:S03]  /*1170*/  IMAD.HI.U32 R12, R6, R16, RZ ;  /* 0x00000010060c7227 */ /* 0x000fc600078e00ff */
[----:B------:R-:W1:Y:S01]  /*1180*/  LDC R165, c[0x0][0x238] ;  /* 0x00008e00ffa57b82 */ /* 0x000e620000000800 */
[----:B------:R-:W-:Y:S02]  /*1190*/  IMAD.MOV.U32 R14, RZ, RZ, R15 ;  /* 0x000000ffff0e7224 */ /* 0x000fe400078e000f */
[----:B------:R-:W-:Y:S02]  /*11a0*/  IMAD.MOV.U32 R15, RZ, RZ, R9 ;  /* 0x000000ffff0f7224 */ /* 0x000fe400078e0009 */
[----:B------:R-:W-:Y:S02]  /*11b0*/  IMAD.MOV R9, RZ, RZ, -R12 ;  /* 0x000000ffff097224 */ /* 0x000fe400078e0a0c */
[----:B------:R-:W-:Y:S01]  /*11c0*/  @!P5 IMAD.MOV R13, RZ, RZ, -R13 ;  /* 0x000000ffff0dd224 */ /* 0x000fe200078e0a0d */
[C---:B------:R-:W-:Y:S01]  /*11d0*/  ISETP.GT.U32.AND P5, PT, R43.reuse, R4, PT ;  /* 0x000000042b00720c */ /* 0x040fe20003fa4070 */
[C---:B------:R-:W-:Y:S01]  /*11e0*/  IMAD R9, R43.reuse, R9, R16 ;  /* 0x000000092b097224 */ /* 0x040fe200078e0210 */
[----:B------:R-:W-:Y:S01]  /*11f0*/  IABS R16, R19 ;  /* 0x0000001300107213 */ /* 0x000fe20000000000 */
[--C-:B------:R-:W-:Y:S01]  /*1200*/  @!P3 IMAD.IADD R10, R10, 0x1, -R43.reuse ;  /* 0x000000010a0ab824 */ /* 0x100fe200078e0a2b */
[----:B------:R-:W-:Y:S01]  /*1210*/  ISETP.GT.U32.AND P3, PT, R43, R8, PT ;  /* 0x000000082b00720c */ /* 0x000fe20003f64070 */
[----:B------:R-:W-:Y:S01]  /*1220*/  @!P6 IMAD.IADD R3, R3, 0x1, -R43 ;  /* 0x000000010303e824 */ /* 0x000fe200078e0a2b */
[----:B------:R-:W-:Y:S01]  /*1230*/  ISETP.GT.U32.AND P6, PT, R43, R9, PT ;  /* 0x000000092b00720c */ /* 0x000fe20003fc4070 */
[----:B------:R-:W-:Y:S01]  /*1240*/  IMAD.HI.U32 R12, R6, R14, RZ ;  /* 0x0000000e060c7227 */ /* 0x000fe200078e00ff */
[----:B------:R-:W1:Y:S03]  /*1250*/  LDC R166, c[0x0][0x238] ;  /* 0x00008e00ffa67b82 */ /* 0x000e660000000800 */
[----:B------:R-:W-:-:S02]  /*1260*/  IMAD.MOV R12, RZ, RZ, -R12 ;  /* 0x000000ffff0c7224 */ /* 0x000fc400078e0a0c */
[--C-:B------:R-:W-:Y:S02]  /*1270*/  @!P5 IMAD.IADD R4, R4, 0x1, -R43.reuse ;  /* 0x000000010404d824 */ /* 0x100fe400078e0a2b */
[----:B------:R-:W-:Y:S01]  /*1280*/  @!P0 IMAD.MOV R10, RZ, RZ, -R10 ;  /* 0x000000ffff0a8224 */ /* 0x000fe200078e0a0a */
[----:B------:R-:W1:Y:S01]  /*1290*/  LDC R167, c[0x0][0x238] ;  /* 0x00008e00ffa77b82 */ /* 0x000e620000000800 */
[--C-:B------:R-:W-:Y:S01]  /*12a0*/  @!P3 IMAD.IADD R8, R8, 0x1, -R43.reuse ;  /* 0x000000010808b824 */ /* 0x100fe200078e0a2b */
[----:B------:R-:W-:Y:S01]  /*12b0*/  ISETP.GT.U32.AND P5, PT, R43, R4, PT ;  /* 0x000000042b00720c */ /* 0x000fe20003fa4070 */
[----:B------:R-:W-:Y:S01]  /*12c0*/  @!P6 IMAD.IADD R9, R9, 0x1, -R43 ;  /* 0x000000010909e824 */ /* 0x000fe200078e0a2b */
[----:B------:R-:W-:Y:S01]  /*12d0*/  ISETP.GE.AND P3, PT, R17, RZ, PT ;  /* 0x000000ff1100720c */ /* 0x000fe20003f66270 */
[----:B------:R-:W-:Y:S01]  /*12e0*/  IMAD.MOV.U32 R17, RZ, RZ, R3 ;  /* 0x000000ffff117224 */ /* 0x000fe200078e0003 */
[C---:B------:R-:W-:Y:S01]  /*12f0*/  ISETP.GT.U32.AND P0, PT, R43.reuse, R8, PT ;  /* 0x000000082b00720c */ /* 0x040fe20003f04070 */
[----:B------:R-:W-:Y:S01]  /*1300*/  @!P4 IMAD.MOV R15, RZ, RZ, -R15 ;  /* 0x000000ffff0fc224 */ /* 0x000fe200078e0a0f */
[----:B------:R-:W-:Y:S01]  /*1310*/  ISETP.GE.AND P4, PT, R18, RZ, PT ;  /* 0x000000ff1200720c */ /* 0x000fe20003f86270 */
[----:B------:R-:W-:Y:S01]  /*1320*/  @!P1 IMAD.MOV R17, RZ, RZ, -R17 ;  /* 0x000000ffff119224 */ /* 0x000fe200078e0a11 */
[C---:B------:R-:W-:Y:S01]  /*1330*/  ISETP.GT.U32.AND P1, PT, R43.reuse, R9, PT ;  /* 0x000000092b00720c */ /* 0x040fe20003f24070 */
[----:B------:R-:W-:Y:S01]  /*1340*/  IMAD R12, R43, R12, R14 ;  /* 0x0000000c2b0c7224 */ /* 0x000fe200078e020e */
[----:B------:R-:W-:Y:S01]  /*1350*/  IABS R18, R21 ;  /* 0x0000001500127213 */ /* 0x000fe20000000000 */
[----:B------:R-:W-:Y:S01]  /*1360*/  IMAD.HI.U32 R3, R6, R16, RZ ;  /* 0x0000001006037227 */ /* 0x000fe200078e00ff */
[----:B------:R-:W-:Y:S01]  /*1370*/  ISETP.GE.AND P6, PT, R23, RZ, PT ;  /* 0x000000ff1700720c */ /* 0x000fe20003fc6270 */
[----:B------:R-:W1:Y:S02]  /*1380*/  LDC R168, c[0x0][0x238] ;  /* 0x00008e00ffa87b82 */ /* 0x000e640000000800 */
[----:B------:R-:W-:Y:S01]  /*1390*/  @!P5 IMAD.IADD R4, R4, 0x1, -R43 ;  /* 0x000000010404d824 */ /* 0x000fe200078e0a2b */
[----:B------:R-:W-:Y:S01]  /*13a0*/  ISETP.GT.U32.AND P5, PT, R43, R12, PT ;  /* 0x0000000c2b00720c */ /* 0x000fe20003fa4070 */
[----:B------:R-:W-:-:S04]  /*13b0*/  IMAD.HI.U32 R14, R6, R18, RZ ;  /* 0x00000012060e7227 */ /* 0x000fc800078e00ff */
[----:B------:R-:W-:Y:S01]  /*13c0*/  IMAD.MOV R14, RZ, RZ, -R14 ;  /* 0x000000ffff0e7224 */ /* 0x000fe200078e0a0e */
[----:B------:R-:W1:Y:S01]  /*13d0*/  LDC R169, c[0x0][0x238] ;  /* 0x00008e00ffa97b82 */ /* 0x000e620000000800 */
[--C-:B------:R-:W-:Y:S02]  /*13e0*/  @!P1 IMAD.IADD R9, R9, 0x1, -R43.reuse ;  /* 0x0000000109099824 */ /* 0x100fe400078e0a2b */
[----:B------:R-:W-:Y:S01]  /*13f0*/  @!P0 IMAD.IADD R8, R8, 0x1, -R43 ;  /* 0x0000000108088824 */ /* 0x000fe200078e0a2b */
[----:B------:R-:W-:Y:S01]  /*1400*/  ISETP.GE.AND P0, PT, R19, RZ, PT ;  /* 0x000000ff1300720c */ /* 0x000fe20003f06270 */
[----:B------:R-:W-:Y:S02]  /*1410*/  IMAD.MOV.U32 R19, RZ, RZ, R4 ;  /* 0x000000ffff137224 */ /* 0x000fe400078e0004 */
[----:B------:R-:W-:Y:S01]  /*1420*/  IMAD.MOV R3, RZ, RZ, -R3 ;  /* 0x000000ffff037224 */ /* 0x000fe200078e0a03 */
[----:B------:R-:W1:Y:S01]  /*1430*/  LDC R170, c[0x0][0x238] ;  /* 0x00008e00ffaa7b82 */ /* 0x000e620000000800 */
[----:B------:R-:W-:Y:S01]  /*1440*/  IMAD R4, R43, R14, R18 ;  /* 0x0000000e2b047224 */ /* 0x000fe200078e0212 */
[----:B------:R-:W-:Y:S01]  /*1450*/  IABS R18, R20 ;  /* 0x0000001400127213 */ /* 0x000fe20000000000 */
[----:B------:R-:W-:-:S02]  /*1460*/  IMAD.MOV.U32 R23, RZ, RZ, R9 ;  /* 0x000000ffff177224 */ /* 0x000fc400078e0009 */
[----:B------:R-:W-:Y:S01]  /*1470*/  @!P5 IMAD.IADD R12, R12, 0x1, -R43 ;  /* 0x000000010c0cd824 */ /* 0x000fe200078e0a2b */
[----:B------:R-:W-:Y:S01]  /*1480*/  ISETP.GE.AND P5, PT, R21, RZ, PT ;  /* 0x000000ff1500720c */ /* 0x000fe20003fa6270 */
[C---:B------:R-:W-:Y:S01]  /*1490*/  IMAD R3, R43.reuse, R3, R16 ;  /* 0x000000032b037224 */ /* 0x040fe200078e0210 */
[----:B------:R-:W-:Y:S01]  /*14a0*/  IABS R16, R22 ;  /* 0x0000001600107213 */ /* 0x000fe20000000000 */
[----:B------:R-:W-:Y:S01]  /*14b0*/  @!P3 IMAD.MOV R23, RZ, RZ, -R23 ;  /* 0x000000ffff17b224 */ /* 0x000fe200078e0a17 */
[C---:B------:R-:W-:Y:S01]  /*14c0*/  ISETP.GT.U32.AND P3, PT, R43.reuse, R4, PT ;  /* 0x000000042b00720c */ /* 0x040fe20003f64070 */
[----:B------:R-:W-:Y:S01]  /*14d0*/  @!P2 IMAD.MOV R19, RZ, RZ, -R19 ;  /* 0x000000ffff13a224 */ /* 0x000fe200078e0a13 */
[C---:B------:R-:W-:Y:S01]  /*14e0*/  ISETP.GT.U32.AND P2, PT, R43.reuse, R12, PT ;  /* 0x0000000c2b00720c */ /* 0x040fe20003f44070 */
[----:B------:R-:W-:Y:S01]  /*14f0*/  IMAD.MOV.U32 R14, RZ, RZ, R16 ;  /* 0x000000ffff0e7224 */ /* 0x000fe200078e0010 */
[----:B------:R-:W-:Y:S01]  /*1500*/  ISETP.GT.U32.AND P1, PT, R43, R3, PT ;  /* 0x000000032b00720c */ /* 0x000fe20003f24070 */
[----:B------:R-:W-:Y:S01]  /*1510*/  IMAD.MOV.U32 R21, RZ, RZ, R8 ;  /* 0x000000ffff157224 */ /* 0x000fe200078e0008 */
[----:B------:R-:W1:Y:S01]  /*1520*/  LDC R171, c[0x0][0x238] ;  /* 0x00008e00ffab7b82 */ /* 0x000e620000000800 */
[----:B------:R-:W-:-:S04]  /*1530*/  IMAD.HI.U32 R8, R6, R14, RZ ;  /* 0x0000000e06087227 */ /* 0x000fc800078e00ff */
[----:B------:R-:W-:Y:S02]  /*1540*/  IMAD.MOV R8, RZ, RZ, -R8 ;  /* 0x000000ffff087224 */ /* 0x000fe400078e0a08 */
[--C-:B------:R-:W-:Y:S01]  /*1550*/  @!P3 IMAD.IADD R4, R4, 0x1, -R43.reuse ;  /* 0x000000010404b824 */ /* 0x100fe200078e0a2b */
[----:B------:R-:W1:Y:S01]  /*1560*/  LDC R172, c[0x0][0x238] ;  /* 0x00008e00ffac7b82 */ /* 0x000e620000000800 */
[----:B------:R-:W-:Y:S01]  /*1570*/  @!P2 IMAD.IADD R12, R12, 0x1, -R43 ;  /* 0x000000010c0ca824 */ /* 0x000fe200078e0a2b */
[----:B------:R-:W-:Y:S01]  /*1580*/  ISETP.GE.AND P2, PT, R20, RZ, PT ;  /* 0x000000ff1400720c */ /* 0x000fe20003f46270 */
[C---:B------:R-:W-:Y:S01]  /*1590*/  IMAD R8, R43.reuse, R8, R14 ;  /* 0x000000082b087224 */ /* 0x040fe200078e020e */
[----:B------:R-:W-:Y:S01]  /*15a0*/  IABS R20, R24 ;  /* 0x0000001800147213 */ /* 0x000fe20000000000 */
[----:B------:R-:W-:Y:S01]  /*15b0*/  @!P4 IMAD.MOV R21, RZ, RZ, -R21 ;  /* 0x000000ffff15c224 */ /* 0x000fe200078e0a15 */
[C---:B------:R-:W-:Y:S01]  /*15c0*/  ISETP.GT.U32.AND P3, PT, R43.reuse, R4, PT ;  /* 0x000000042b00720c */ /* 0x040fe20003f64070 */
[----:B------:R-:W-:Y:S01]  /*15d0*/  @!P6 IMAD.MOV R12, RZ, RZ, -R12 ;  /* 0x000000ffff0ce224 */ /* 0x000fe200078e0a0c */
[----:B------:R-:W-:Y:S01]  /*15e0*/  ISETP.GE.AND P4, PT, R22, RZ, PT ;  /* 0x000000ff1600720c */ /* 0x000fe20003f86270 */
[----:B------:R-:W-:Y:S01]  /*15f0*/  IMAD.HI.U32 R14, R6, R20, RZ ;  /* 0x00000014060e7227 */ /* 0x000fe200078e00ff */
[----:B------:R-:W-:Y:S01]  /*1600*/  IABS R22, R28 ;  /* 0x0000001c00167213 */ /* 0x000fe20000000000 */
[----:B------:R-:W1:Y:S01]  /*1610*/  LDC R173, c[0x0][0x238] ;  /* 0x00008e00ffad7b82 */ /* 0x000e620000000800 */
[----:B------:R-:W-:Y:S01]  /*1620*/  ISETP.GT.U32.AND P6, PT, R43, R8, PT ;  /* 0x000000082b00720c */ /* 0x000fe20003fc4070 */
[----:B------:R-:W-:-:S02]  /*1630*/  IMAD.MOV R14, RZ, RZ, -R14 ;  /* 0x000000ffff0e7224 */ /* 0x000fc400078e0a0e */
[----:B------:R-:W-:-:S04]  /*1640*/  IMAD.HI.U32 R16, R6, R22, RZ ;  /* 0x0000001606107227 */ /* 0x000fc800078e00ff */
[----:B------:R-:W-:Y:S01]  /*1650*/  IMAD.MOV R16, RZ, RZ, -R16 ;  /* 0x000000ffff107224 */ /* 0x000fe200078e0a10 */
[----:B------:R-:W1:Y:S01]  /*1660*/  LDC R174, c[0x0][0x238] ;  /* 0x00008e00ffae7b82 */ /* 0x000e620000000800 */
[----:B------:R-:W-:Y:S01]  /*1670*/  IMAD R14, R43, R14, R20 ;  /* 0x0000000e2b0e7224 */ /* 0x000fe200078e0214 */
[----:B------:R-:W-:Y:S01]  /*1680*/  IABS R20, R26 ;  /* 0x0000001a00147213 */ /* 0x000fe20000000000 */
[----:B------:R-:W-:Y:S02]  /*1690*/  @!P3 IMAD.IADD R4, R4, 0x1, -R43 ;  /* 0x000000010404b824 */ /* 0x000fe400078e0a2b */
[----:B------:R-:W-:-:S03]  /*16a0*/  IMAD.HI.U32 R9, R6, R18, RZ ;  /* 0x0000001206097227 */ /* 0x000fc600078e00ff */
[----:B------:R-:W1:Y:S01]  /*16b0*/  LDC R175, c[0x0][0x238] ;  /* 0x00008e00ffaf7b82 */ /* 0x000e620000000800 */
[--C-:B------:R-:W-:Y:S02]  /*16c0*/  @!P1 IMAD.IADD R3, R3, 0x1, -R43.reuse ;  /* 0x0000000103039824 */ /* 0x100fe400078e0a2b */
[C---:B------:R-:W-:Y:S01]  /*16d0*/  IMAD R16, R43.reuse, R16, R22 ;  /* 0x000000102b107224 */ /* 0x040fe200078e0216 */
[----:B------:R-:W-:Y:S01]  /*16e0*/  IABS R22, R36 ;  /* 0x0000002400167213 */ /* 0x000fe20000000000 */
[----:B------:R-:W-:Y:S01]  /*16f0*/  @!P6 IMAD.IADD R8, R8, 0x1, -R43 ;  /* 0x000000010808e824 */ /* 0x000fe200078e0a2b */
[C---:B------:R-:W-:Y:S01]  /*1700*/  ISETP.GT.U32.AND P6, PT, R43.reuse, R14, PT ;  /* 0x0000000e2b00720c */ /* 0x040fe20003fc4070 */
[----:B------:R-:W-:Y:S01]  /*1710*/  IMAD.MOV.U32 R27, RZ, RZ, R4 ;  /* 0x000000ffff1b7224 */ /* 0x000fe200078e0004 */
[C---:B------:R-:W-:Y:S01]  /*1720*/  ISETP.GT.U32.AND P1, PT, R43.reuse, R3, PT ;  /* 0x000000032b00720c */ /* 0x040fe20003f24070 */
[----:B------:R-:W-:Y:S01]  /*1730*/  IMAD.MOV R9, RZ, RZ, -R9 ;  /* 0x000000ffff097224 */ /* 0x000fe200078e0a09 */
[----:B------:R-:W1:Y:S01]  /*1740*/  LDC R176, c[0x0][0x238] ;  /* 0x00008e00ffb07b82 */ /* 0x000e620000000800 */
[----:B------:R-:W-:Y:S01]  /*1750*/  @!P5 IMAD.MOV R27, RZ, RZ, -R27 ;  /* 0x000000ffff1bd224 */ /* 0x000fe200078e0a1b */
[C---:B------:R-:W-:Y:S01]  /*1760*/  ISETP.GT.U32.AND P5, PT, R43.reuse, R16, PT ;  /* 0x000000102b00720c */ /* 0x040fe20003fa4070 */
[----:B------:R-:W-:-:S02]  /*1770*/  IMAD R9, R43, R9, R18 ;  /* 0x000000092b097224 */ /* 0x000fc400078e0212 */
[----:B------:R-:W-:-:S03]  /*1780*/  IMAD.HI.U32 R4, R6, R22, RZ ;  /* 0x0000001606047227 */ /* 0x000fc600078e00ff */
[----:B------:R-:W-:Y:S01]  /*1790*/  ISETP.GT.U32.AND P3, PT, R43, R9, PT ;  /* 0x000000092b00720c */ /* 0x000fe20003f64070 */
[--C-:B------:R-:W-:Y:S01]  /*17a0*/  @!P6 IMAD.IADD R14, R14, 0x1, -R43.reuse ;  /* 0x000000010e0ee824 */ /* 0x100fe200078e0a2b */
[----:B------:R-:W1:Y:S01]  /*17b0*/  LDC R177, c[0x0][0x238] ;  /* 0x00008e00ffb17b82 */ /* 0x000e620000000800 */
[--C-:B------:R-:W-:Y:S01]  /*17c0*/  @!P1 IMAD.IADD R3, R3, 0x1, -R43.reuse ;  /* 0x0000000103039824 */ /* 0x100fe200078e0a2b */
[----:B------:R-:W-:Y:S01]  /*17d0*/  ISETP.GE.AND P1, PT, R24, RZ, PT ;  /* 0x000000ff1800720c */ /* 0x000fe20003f26270 */
[----:B------:R-:W-:Y:S01]  /*17e0*/  IMAD.MOV R4, RZ, RZ, -R4 ;  /* 0x000000ffff047224 */ /* 0x000fe200078e0a04 */
[----:B------:R-:W-:Y:S01]  /*17f0*/  IABS R24, R35 ;  /* 0x0000002300187213 */ /* 0x000fe20000000000 */
[----:B------:R-:W-:Y:S01]  /*1800*/  @!P5 IMAD.IADD R16, R16, 0x1, -R43 ;  /* 0x000000011010d824 */ /* 0x000fe200078e0a2b */
[C---:B------:R-:W-:Y:S01]  /*1810*/  ISETP.GT.U32.AND P6, PT, R43.reuse, R14, PT ;  /* 0x0000000e2b00720c */ /* 0x040fe20003fc4070 */
[----:B------:R-:W-:Y:S01]  /*1820*/  IMAD.MOV.U32 R25, RZ, RZ, R3 ;  /* 0x000000ffff197224 */ /* 0x000fe200078e0003 */
[----:B------:R-:W1:Y:S01]  /*1830*/  LDC R178, c[0x0][0x238] ;  /* 0x00008e00ffb27b82 */ /* 0x000e620000000800 */
[----:B------:R-:W-:Y:S01]  /*1840*/  IMAD.HI.U32 R18, R6, R24, RZ ;  /* 0x0000001806127227 */ /* 0x000fe200078e00ff */
[----:B------:R-:W-:-:S03]  /*1850*/  ISETP.GT.U32.AND P5, PT, R43, R16, PT ;  /* 0x000000102b00720c */ /* 0x000fc60003fa4070 */
[----:B------:R-:W-:Y:S02]  /*1860*/  @!P3 IMAD.IADD R9, R9, 0x1, -R43 ;  /* 0x000000010909b824 */ /* 0x000fe400078e0a2b */
[----:B------:R-:W-:Y:S01]  /*1870*/  IMAD.HI.U32 R3, R6, R20, RZ ;  /* 0x0000001406037227 */ /* 0x000fe200078e00ff */
[----:B------:R-:W1:Y:S02]  /*1880*/  LDC R179, c[0x0][0x238] ;  /* 0x00008e00ffb37b82 */ /* 0x000e640000000800 */
[C---:B------:R-:W-:Y:S01]  /*1890*/  ISETP.GT.U32.AND P3, PT, R43.reuse, R9, PT ;  /* 0x000000092b00720c */ /* 0x040fe20003f64070 */
[----:B------:R-:W-:Y:S02]  /*18a0*/  IMAD.MOV R18, RZ, RZ, -R18 ;  /* 0x000000ffff127224 */ /* 0x000fe400078e0a12 */
[C---:B------:R-:W-:Y:S02]  /*18b0*/  IMAD R4, R43.reuse, R4, R22 ;  /* 0x000000042b047224 */ /* 0x040fe400078e0216 */
[----:B------:R-:W-:Y:S01]  /*18c0*/  IMAD.MOV R3, RZ, RZ, -R3 ;  /* 0x000000ffff037224 */ /* 0x000fe200078e0a03 */
[----:B------:R-:W1:Y:S01]  /*18d0*/  LDC R180, c[0x0][0x238] ;  /* 0x00008e00ffb47b82 */ /* 0x000e620000000800 */
[----:B------:R-:W-:Y:S01]  /*18e0*/  @!P0 IMAD.MOV R25, RZ, RZ, -R25 ;  /* 0x000000ffff198224 */ /* 0x000fe200078e0a19 */
[C---:B------:R-:W-:Y:S01]  /*18f0*/  ISETP.GT.U32.AND P0, PT, R43.reuse, R8, PT ;  /* 0x000000082b00720c */ /* 0x040fe20003f04070 */
[----:B------:R-:W-:-:S02]  /*1900*/  IMAD R18, R43, R18, R24 ;  /* 0x000000122b127224 */ /* 0x000fc400078e0218 */
[--C-:B------:R-:W-:Y:S01]  /*1910*/  @!P6 IMAD.IADD R14, R14, 0x1, -R43.reuse ;  /* 0x000000010e0ee824 */ /* 0x100fe200078e0a2b */
[C---:B------:R-:W-:Y:S01]  /*1920*/  ISETP.GT.U32.AND P6, PT, R43.reuse, R4, PT ;  /* 0x000000042b00720c */ /* 0x040fe20003fc4070 */
[C---:B------:R-:W-:Y:S01]  /*1930*/  IMAD R3, R43.reuse, R3, R20 ;  /* 0x000000032b037224 */ /* 0x040fe200078e0214 */
[----:B------:R-:W-:Y:S01]  /*1940*/  IABS R20, R56 ;  /* 0x0000003800147213 */ /* 0x000fe20000000000 */
[--C-:B------:R-:W-:Y:S01]  /*1950*/  @!P5 IMAD.IADD R16, R16, 0x1, -R43.reuse ;  /* 0x000000011010d824 */ /* 0x100fe200078e0a2b */
[----:B------:R-:W-:Y:S01]  /*1960*/  ISETP.GT.U32.AND P5, PT, R43, R18, PT ;  /* 0x000000122b00720c */ /* 0x000fe20003fa4070 */
[--C-:B------:R-:W-:Y:S01]  /*1970*/  @!P3 IMAD.IADD R9, R9, 0x1, -R43.reuse ;  /* 0x000000010909b824 */ /* 0x100fe200078e0a2b */
[----:B------:R-:W-:Y:S01]  /*1980*/  ISETP.GT.U32.AND P3, PT, R43, R3, PT ;  /* 0x000000032b00720c */ /* 0x000fe20003f64070 */
[----:B------:R-:W-:Y:S01]  /*1990*/  IMAD.MOV.U32 R22, RZ, RZ, R20 ;  /* 0x000000ffff167224 */ /* 0x000fe200078e0014 */
[----:B------:R-:W1:Y:S01]  /*19a0*/  LDC R181, c[0x0][0x238] ;  /* 0x00008e00ffb57b82 */ /* 0x000e620000000800 */
[----:B------:R-:W-:Y:S01]  /*19b0*/  @!P0 IMAD.IADD R8, R8, 0x1, -R43 ;  /* 0x0000000108088824 */ /* 0x000fe200078e0a2b */
[----:B------:R-:W-:Y:S01]  /*19c0*/  ISETP.GE.AND P0, PT, R28, RZ, PT ;  /* 0x000000ff1c00720c */ /* 0x000fe20003f06270 */
[----:B------:R-:W-:Y:S01]  /*19d0*/  IMAD.HI.U32 R20, R6, R22, RZ ;  /* 0x0000001606147227 */ /* 0x000fe200078e00ff */
[----:B------:R-:W-:-:S03]  /*19e0*/  IABS R28, R55 ;  /* 0x00000037001c7213 */ /* 0x000fc60000000000 */
[--C-:B------:R-:W-:Y:S01]  /*19f0*/  @!P6 IMAD.IADD R4, R4, 0x1, -R43.reuse ;  /* 0x000000010404e824 */ /* 0x100fe200078e0a2b */
[----:B------:R-:W1:Y:S01]  /*1a00*/  LDC R182, c[0x0][0x238] ;  /* 0x00008e00ffb67b82 */ /* 0x000e620000000800 */
[----:B------:R-:W-:Y:S02]  /*1a10*/  IMAD.MOV R20, RZ, RZ, -R20 ;  /* 0x000000ffff147224 */ /* 0x000fe400078e0a14 */
[--C-:B------:R-:W-:Y:S01]  /*1a20*/  @!P5 IMAD.IADD R18, R18, 0x1, -R43.reuse ;  /* 0x000000011212d824 */ /* 0x100fe200078e0a2b */
[C---:B------:R-:W-:Y:S01]  /*1a30*/  ISETP.GT.U32.AND P5, PT, R43.reuse, R4, PT ;  /* 0x000000042b00720c */ /* 0x040fe20003fa4070 */
[----:B------:R-:W-:Y:S02]  /*1a40*/  IMAD R20, R43, R20, R22 ;  /* 0x000000142b147224 */ /* 0x000fe400078e0216 */
[----:B------:R-:W-:Y:S01]  /*1a50*/  IMAD.HI.U32 R22, R6, R28, RZ ;  /* 0x0000001c06167227 */ /* 0x000fe200078e00ff */
[----:B------:R-:W1:Y:S03]  /*1a60*/  LDC R183, c[0x0][0x238] ;  /* 0x00008e00ffb77b82 */ /* 0x000e660000000800 */
[----:B------:R-:W-:Y:S01]  /*1a70*/  @!P3 IMAD.IADD R3, R3, 0x1, -R43 ;  /* 0x000000010303b824 */ /* 0x000fe200078e0a2b */
[----:B------:R-:W-:Y:S01]  /*1a80*/  ISETP.GE.AND P3, PT, R26, RZ, PT ;  /* 0x000000ff1a00720c */ /* 0x000fe20003f66270 */
[----:B------:R-:W-:-:S03]  /*1a90*/  IMAD.HI.U32 R24, R6, R30, RZ ;  /* 0x0000001e06187227 */ /* 0x000fc600078e00ff */
[----:B------:R-:W-:Y:S01]  /*1aa0*/  ISETP.GT.U32.AND P6, PT, R43, R3, PT ;  /* 0x000000032b00720c */ /* 0x000fe20003fc4070 */
[----:B------:R-:W-:Y:S01]  /*1ab0*/  IMAD.MOV.U32 R29, RZ, RZ, R8 ;  /* 0x000000ffff1d7224 */ /* 0x000fe200078e0008 */
[----:B------:R-:W1:Y:S01]  /*1ac0*/  LDC R184, c[0x0][0x238] ;  /* 0x00008e00ffb87b82 */ /* 0x000e620000000800 */
[----:B------:R-:W-:Y:S02]  /*1ad0*/  IMAD.MOV R22, RZ, RZ, -R22 ;  /* 0x000000ffff167224 */ /* 0x000fe400078e0a16 */
[----:B------:R-:W-:-:S04]  /*1ae0*/  IMAD.HI.U32 R26, R6, R31, RZ ;  /* 0x0000001f061a7227 */ /* 0x000fc800078e00ff */
[----:B------:R-:W-:Y:S01]  /*1af0*/  IMAD.MOV R24, RZ, RZ, -R24 ;  /* 0x000000ffff187224 */ /* 0x000fe200078e0a18 */
[----:B------:R-:W1:Y:S01]  /*1b00*/  LDC R185, c[0x0][0x238] ;  /* 0x00008e00ffb97b82 */ /* 0x000e620000000800 */
[----:B------:R-:W-:Y:S01]  /*1b10*/  @!P4 IMAD.MOV R29, RZ, RZ, -R29 ;  /* 0x000000ffff1dc224 */ /* 0x000fe200078e0a1d */
[C---:B------:R-:W-:Y:S01]  /*1b20*/  ISETP.GT.U32.AND P4, PT, R43.reuse, R18, PT ;  /* 0x000000122b00720c */ /* 0x040fe20003f84070 */
[C---:B------:R-:W-:Y:S01]  /*1b30*/  IMAD R8, R43.reuse, R22, R28 ;  /* 0x000000162b087224 */ /* 0x040fe200078e021c */
[----:B------:R-:W-:Y:S01]  /*1b40*/  IABS R28, R52 ;  /* 0x00000034001c7213 */ /* 0x000fe20000000000 */
[----:B------:R-:W-:Y:S02]  /*1b50*/  IMAD.MOV R26, RZ, RZ, -R26 ;  /* 0x000000ffff1a7224 */ /* 0x000fe400078e0a1a */
[C---:B------:R-:W-:Y:S01]  /*1b60*/  IMAD R22, R43.reuse, R24, R30 ;  /* 0x000000182b167224 */ /* 0x040fe200078e021e */
[----:B------:R-:W1:Y:S01]  /*1b70*/  LDC R186, c[0x0][0x238] ;  /* 0x00008e00ffba7b82 */ /* 0x000e620000000800 */
[----:B------:R-:W-:Y:S01]  /*1b80*/  @!P5 IMAD.IADD R4, R4, 0x1, -R43 ;  /* 0x000000010404d824 */ /* 0x000fe200078e0a2b */
[C---:B------:R-:W-:Y:S01]  /*1b90*/  ISETP.GT.U32.AND P5, PT, R43.reuse, R8, PT ;  /* 0x000000082b00720c */ /* 0x040fe20003fa4070 */
[----:B------:R-:W-:-:S02]  /*1ba0*/  IMAD R24, R43, R26, R31 ;  /* 0x0000001a2b187224 */ /* 0x000fc400078e021f */
[----:B------:R-:W-:-:S03]  /*1bb0*/  IMAD.HI.U32 R26, R6, R28, RZ ;  /* 0x0000001c061a7227 */ /* 0x000fc600078e00ff */
[----:B------:R-:W1:Y:S01]  /*1bc0*/  LDC R187, c[0x0][0x238] ;  /* 0x00008e00ffbb7b82 */ /* 0x000e620000000800 */
[----:B------:R-:W-:Y:S02]  /*1bd0*/  IMAD.MOV R26, RZ, RZ, -R26 ;  /* 0x000000ffff1a7224 */ /* 0x000fe400078e0a1a */
[--C-:B------:R-:W-:Y:S01]  /*1be0*/  @!P4 IMAD.IADD R18, R18, 0x1, -R43.reuse ;  /* 0x000000011212c824 */ /* 0x100fe200078e0a2b */
[C---:B------:R-:W-:Y:S01]  /*1bf0*/  ISETP.GT.U32.AND P4, PT, R43.reuse, R22, PT ;  /* 0x000000162b00720c */ /* 0x040fe20003f84070 */
[C---:B------:R-:W-:Y:S02]  /*1c00*/  IMAD R26, R43.reuse, R26, R28 ;  /* 0x0000001a2b1a7224 */ /* 0x040fe400078e021c */
[----:B------:R-:W-:Y:S01]  /*1c10*/  @!P5 IMAD.IADD R8, R8, 0x1, -R43 ;  /* 0x000000010808d824 */ /* 0x000fe200078e0a2b */
[----:B------:R-:W1:Y:S01]  /*1c20*/  LDC R188, c[0x0][0x238] ;  /* 0x00008e00ffbc7b82 */ /* 0x000e620000000800 */
[----:B------:R-:W-:Y:S01]  /*1c30*/  IMAD.HI.U32 R28, R6, R32, RZ ;  /* 0x00000020061c7227 */ /* 0x000fe200078e00ff */
[----:B------:R-:W-:-:S03]  /*1c40*/  ISETP.GT.U32.AND P5, PT, R43, R26, PT ;  /* 0x0000001a2b00720c */ /* 0x000fc60003fa4070 */
[----:B------:R-:W-:Y:S01]  /*1c50*/  @!P6 IMAD.IADD R3, R3, 0x1, -R43 ;  /* 0x000000010303e824 */ /* 0x000fe200078e0a2b */
[----:B------:R-:W-:Y:S01]  /*1c60*/  ISETP.GT.U32.AND P6, PT, R43, R20, PT ;  /* 0x000000142b00720c */ /* 0x000fe20003fc4070 */
[----:B------:R-:W-:Y:S01]  /*1c70*/  IMAD.MOV R28, RZ, RZ, -R28 ;  /* 0x000000ffff1c7224 */ /* 0x000fe200078e0a1c */
[----:B------:R-:W1:Y:S01]  /*1c80*/  LDC R189, c[0x0][0x238] ;  /* 0x00008e00ffbd7b82 */ /* 0x000e620000000800 */
[----:B------:R-:W-:-:S04]  /*1c90*/  IMAD.HI.U32 R31, R6, R34, RZ ;  /* 0x00000022061f7227 */ /* 0x000fc800078e00ff */
[----:B------:R-:W-:-:S03]  /*1ca0*/  IMAD.HI.U32 R30, R6, R33, RZ ;  /* 0x00000021061e7227 */ /* 0x000fc600078e00ff */
[----:B------:R-:W1:Y:S01]  /*1cb0*/  LDC R190, c[0x0][0x238] ;  /* 0x00008e00ffbe7b82 */ /* 0x000e620000000800 */
[----:B------:R-:W-:Y:S01]  /*1cc0*/  @!P4 IMAD.IADD R22, R22, 0x1, -R43 ;  /* 0x000000011616c824 */ /* 0x000fe200078e0a2b */
[----:B------:R-:W-:Y:S01]  /*1cd0*/  ISETP.GE.AND P4, PT, R36, RZ, PT ;  /* 0x000000ff2400720c */ /* 0x000fe20003f86270 */
[C---:B------:R-:W-:Y:S01]  /*1ce0*/  IMAD R28, R43.reuse, R28, R32 ;  /* 0x0000001c2b1c7224 */ /* 0x040fe200078e0220 */
[----:B------:R-:W-:Y:S01]  /*1cf0*/  IABS R36, R48 ;  /* 0x0000003000247213 */ /* 0x000fe20000000000 */
[----:B------:R-:W-:Y:S02]  /*1d00*/  IMAD.MOV R31, RZ, RZ, -R31 ;  /* 0x000000ffff1f7224 */ /* 0x000fe400078e0a1f */
[----:B------:R-:W-:Y:S01]  /*1d10*/  IMAD.MOV R30, RZ, RZ, -R30 ;  /* 0x000000ffff1e7224 */ /* 0x000fe200078e0a1e */
[----:B------:R-:W1:Y:S01]  /*1d20*/  LDC R191, c[0x0][0x238] ;  /* 0x00008e00ffbf7b82 */ /* 0x000e620000000800 */
[----:B------:R-:W-:Y:S01]  /*1d30*/  @!P5 IMAD.IADD R26, R26, 0x1, -R43 ;  /* 0x000000011a1ad824 */ /* 0x000fe200078e0a2b */
[C---:B------:R-:W-:Y:S01]  /*1d40*/  ISETP.GT.U32.AND P5, PT, R43.reuse, R28, PT ;  /* 0x0000001c2b00720c */ /* 0x040fe20003fa4070 */
[----:B------:R-:W-:-:S02]  /*1d50*/  IMAD R32, R43, R31, R34 ;  /* 0x0000001f2b207224 */ /* 0x000fc400078e0222 */
[----:B------:R-:W-:Y:S01]  /*1d60*/  @!P6 IMAD.IADD R20, R20, 0x1, -R43 ;  /* 0x000000011414e824 */ /* 0x000fe200078e0a2b */
[C---:B------:R-:W-:Y:S01]  /*1d70*/  ISETP.GT.U32.AND P6, PT, R43.reuse, R24, PT ;  /* 0x000000182b00720c */ /* 0x040fe20003fc4070 */
[C---:B------:R-:W-:Y:S01]  /*1d80*/  IMAD.HI.U32 R31, R6.reuse, R36, RZ ;  /* 0x00000024061f7227 */ /* 0x040fe200078e00ff */
[----:B------:R-:W1:Y:S03]  /*1d90*/  LDC R192, c[0x0][0x238] ;  /* 0x00008e00ffc07b82 */ /* 0x000e660000000800 */
[----:B------:R-:W-:Y:S02]  /*1da0*/  IMAD R30, R43, R30, R33 ;  /* 0x0000001e2b1e7224 */ /* 0x000fe400078e0221 */
[----:B------:R-:W-:-:S03]  /*1db0*/  IMAD.HI.U32 R33, R6, R37, RZ ;  /* 0x0000002506217227 */ /* 0x000fc600078e00ff */
[----:B------:R-:W1:Y:S01]  /*1dc0*/  LDC R193, c[0x0][0x238] ;  /* 0x00008e00ffc17b82 */ /* 0x000e620000000800 */
[----:B------:R-:W-:-:S04]  /*1dd0*/  IMAD.HI.U32 R34, R6, R40, RZ ;  /* 0x0000002806227227 */ /* 0x000fc800078e00ff */
[----:B------:R-:W-:Y:S02]  /*1de0*/  IMAD.MOV R31, RZ, RZ, -R31 ;  /* 0x000000ffff1f7224 */ /* 0x000fe400078e0a1f */
[----:B------:R-:W-:Y:S01]  /*1df0*/  IMAD.MOV R38, RZ, RZ, -R33 ;  /* 0x000000ffff267224 */ /* 0x000fe200078e0a21 */
[----:B------:R-:W1:Y:S01]  /*1e00*/  LDC R194, c[0x0][0x238] ;  /* 0x00008e00ffc27b82 */ /* 0x000e620000000800 */
[----:B------:R-:W-:Y:S02]  /*1e10*/  IMAD.MOV R33, RZ, RZ, -R34 ;  /* 0x000000ffff217224 */ /* 0x000fe400078e0a22 */
[C---:B------:R-:W-:Y:S02]  /*1e20*/  IMAD R34, R43.reuse, R31, R36 ;  /* 0x0000001f2b227224 */ /* 0x040fe400078e0224 */
[----:B------:R-:W-:Y:S02]  /*1e30*/  IMAD.MOV.U32 R31, RZ, RZ, R9 ;  /* 0x000000ffff1f7224 */ /* 0x000fe400078e0009 */
[----:B------:R-:W-:Y:S01]  /*1e40*/  @!P5 IMAD.IADD R28, R28, 0x1, -R43 ;  /* 0x000000011c1cd824 */ /* 0x000fe200078e0a2b */
[C---:B------:R-:W-:Y:S01]  /*1e50*/  ISETP.GT.U32.AND P5, PT, R43.reuse, R30, PT ;  /* 0x0000001e2b00720c */ /* 0x040fe20003fa4070 */
[----:B------:R-:W-:Y:S01]  /*1e60*/  @!P2 IMAD.MOV R31, RZ, RZ, -R31 ;  /* 0x000000ffff1fa224 */ /* 0x000fe200078e0a1f */
[----:B------:R-:W-:Y:S01]  /*1e70*/  ISETP.GT.U32.AND P2, PT, R43, R20, PT ;  /* 0x000000142b00720c */ /* 0x000fe20003f44070 */
[----:B------:R-:W-:Y:S01]  /*1e80*/  @!P6 IMAD.IADD R24, R24, 0x1, -R43 ;  /* 0x000000011818e824 */ /* 0x000fe200078e0a2b */
[----:B------:R-:W-:Y:S01]  /*1e90*/  ISETP.GE.AND P6, PT, R35, RZ, PT ;  /* 0x000000ff2300720c */ /* 0x000fe20003fc6270 */
[----:B------:R-:W-:Y:S01]  /*1ea0*/  IMAD.HI.U32 R35, R6, R41, RZ ;  /* 0x0000002906237227 */ /* 0x000fe200078e00ff */
[----:B------:R-:W1:Y:S03]  /*1eb0*/  LDC R195, c[0x0][0x238] ;  /* 0x00008e00ffc37b82 */ /* 0x000e660000000800 */
[----:B------:R-:W-:-:S02]  /*1ec0*/  IMAD R36, R43, R38, R37 ;  /* 0x000000262b247224 */ /* 0x000fc400078e0225 */
[----:B------:R-:W-:Y:S02]  /*1ed0*/  IMAD.MOV R42, RZ, RZ, -R35 ;  /* 0x000000ffff2a7224 */ /* 0x000fe400078e0a23 */
[C---:B------:R-:W-:Y:S01]  /*1ee0*/  IMAD R38, R43.reuse, R33, R40 ;  /* 0x000000212b267224 */ /* 0x040fe200078e0228 */
[----:B------:R-:W1:Y:S01]  /*1ef0*/  LDC R196, c[0x0][0x238] ;  /* 0x00008e00ffc47b82 */ /* 0x000e620000000800 */
[----:B------:R-:W-:Y:S02]  /*1f00*/  IMAD.MOV.U32 R33, RZ, RZ, R3 ;  /* 0x000000ffff217224 */ /* 0x000fe400078e0003 */
[----:B------:R-:W-:Y:S01]  /*1f10*/  IMAD.MOV.U32 R35, RZ, RZ, R4 ;  /* 0x000000ffff237224 */ /* 0x000fe200078e0004 */
[----:B------:R-:W-:Y:S01]  /*1f20*/  SHF.R.S32.HI R4, RZ, 0x1f, R109 ;  /* 0x0000001fff047819 */ /* 0x000fe2000001146d */
[----:B------:R-:W-:Y:S01]  /*1f30*/  @!P1 IMAD.MOV R14, RZ, RZ, -R14 ;  /* 0x000000ffff0e9224 */ /* 0x000fe200078e0a0e */
[C---:B------:R-:W-:Y:S01]  /*1f40*/  ISETP.GT.U32.AND P1, PT, R43.reuse, R8, PT ;  /* 0x000000082b00720c */ /* 0x040fe20003f24070 */
[----:B------:R-:W-:Y:S01]  /*1f50*/  @!P5 IMAD.IADD R30, R30, 0x1, -R43 ;  /* 0x000000011e1ed824 */ /* 0x000fe200078e0a2b */
[C---:B------:R-:W-:Y:S01]  /*1f60*/  ISETP.GT.U32.AND P5, PT, R43.reuse, R28, PT ;  /* 0x0000001c2b00720c */ /* 0x040fe20003fa4070 */
[----:B------:R-:W-:Y:S01]  /*1f70*/  @!P0 IMAD.MOV R16, RZ, RZ, -R16 ;  /* 0x000000ffff108224 */ /* 0x000fe200078e0a10 */
[C---:B------:R-:W-:Y:S01]  /*1f80*/  ISETP.GT.U32.AND P0, PT, R43.reuse, R22, PT ;  /* 0x000000162b00720c */ /* 0x040fe20003f04070 */
[----:B------:R-:W-:Y:S01]  /*1f90*/  @!P3 IMAD.MOV R33, RZ, RZ, -R33 ;  /* 0x000000ffff21b224 */ /* 0x000fe200078e0a21 */
[C---:B------:R-:W-:Y:S01]  /*1fa0*/  ISETP.GT.U32.AND P3, PT, R43.reuse, R24, PT ;  /* 0x000000182b00720c */ /* 0x040fe20003f64070 */
[----:B------:R-:W-:Y:S01]  /*1fb0*/  @!P4 IMAD.MOV R35, RZ, RZ, -R35 ;  /* 0x000000ffff23c224 */ /* 0x000fe200078e0a23 */
[C---:B------:R-:W-:Y:S01]  /*1fc0*/  ISETP.GT.U32.AND P4, PT, R43.reuse, R26, PT ;  /* 0x0000001a2b00720c */ /* 0x040fe20003f84070 */
[----:B------:R-:W-:Y:S01]  /*1fd0*/  IMAD.HI.U32 R6, R6, R44, RZ ;  /* 0x0000002c06067227 */ /* 0x000fe200078e00ff */
[----:B------:R-:W-:Y:S01]  /*1fe0*/  LEA.HI R109, R4, R109, RZ, 0x8 ;  /* 0x0000006d046d7211 */ /* 0x000fe200078f40ff */
[----:B------:R-:W1:Y:S02]  /*1ff0*/  LDC R197, c[0x0][0x238] ;  /* 0x00008e00ffc57b82 */ /* 0x000e640000000800 */
[----:B------:R-:W-:Y:S01]  /*2000*/  @!P2 IMAD.IADD R20, R20, 0x1, -R43 ;  /* 0x000000011414a824 */ /* 0x000fe200078e0a2b */
[C---:B------:R-:W-:Y:S01]  /*2010*/  ISETP.GT.U32.AND P2, PT, R43.reuse, R32, PT ;  /* 0x000000202b00720c */ /* 0x040fe20003f44070 */
[----:B------:R-:W-:Y:S01]  /*2020*/  IMAD.MOV R6, RZ, RZ, -R6 ;  /* 0x000000ffff067224 */ /* 0x000fe200078e0a06 */
[----:B------:R-:W-:Y:S01]  /*2030*/  SHF.R.S32.HI R109, RZ, 0x8, R109 ;  /* 0x00000008ff6d7819 */ /* 0x000fe2000001146d */
[----:B------:R-:W-:-:S02]  /*2040*/  IMAD R40, R43, R42, R41 ;  /* 0x0000002a2b287224 */ /* 0x000fc400078e0229 */
[C---:B------:R-:W-:Y:S01]  /*2050*/  IMAD R41, R43.reuse, R6, R44 ;  /* 0x000000062b297224 */ /* 0x040fe200078e022c */
[----:B------:R-:W1:Y:S01]  /*2060*/  LDC R198, c[0x0][0x238] ;  /* 0x00008e00ffc67b82 */ /* 0x000e620000000800 */
[--C-:B------:R-:W-:Y:S01]  /*2070*/  @!P1 IMAD.IADD R8, R8, 0x1, -R43.reuse ;  /* 0x0000000108089824 */ /* 0x100fe200078e0a2b */
[C---:B------:R-:W-:Y:S01]  /*2080*/  ISETP.GT.U32.AND P1, PT, R43.reuse, R34, PT ;  /* 0x000000222b00720c */ /* 0x040fe20003f24070 */
        /* <DEDUP_REMOVED lines=8> */
[----:B------:R-:W-:Y:S01]  /*2110*/  @!P6 IMAD.MOV R18, RZ, RZ, -R18 ;  /* 0x000000ffff12e224 */ /* 0x000fe200078e0a12 */
[----:B------:R-:W-:Y:S01]  /*2120*/  ISETP.GT.U32.AND P6, PT, R43, R30, PT ;  /* 0x0000001e2b00720c */ /* 0x000fe20003fc4070 */
[--C-:B------:R-:W-:Y:S01]  /*2130*/  @!P2 IMAD.IADD R32, R32, 0x1, -R43.reuse ;  /* 0x000000012020a824 */ /* 0x100fe200078e0a2b */
[----:B------:R-:W-:Y:S01]  /*2140*/  ISETP.GE.AND P2, PT, R55, RZ, PT ;  /* 0x000000ff3700720c */ /* 0x000fe20003f46270 */
[--C-:B------:R-:W-:Y:S01]  /*2150*/  @!P1 IMAD.IADD R34, R34, 0x1, -R43.reuse ;  /* 0x0000000122229824 */ /* 0x100fe200078e0a2b */
[----:B------:R-:W-:Y:S01]  /*2160*/  ISETP.GE.AND P1, PT, R54, RZ, PT ;  /* 0x000000ff3600720c */ /* 0x000fe20003f26270 */
[----:B------:R-:W-:Y:S01]  /*2170*/  IMAD.MOV.U32 R37, RZ, RZ, R8 ;  /* 0x000000ffff257224 */ /* 0x000fe200078e0008 */
[----:B------:R-:W-:Y:S01]  /*2180*/  LOP3.LUT R8, RZ, R39, RZ, 0x33, !PT ;  /* 0x00000027ff087212 */ /* 0x000fe200078e33ff */
[--C-:B------:R-:W-:Y:S01]  /*2190*/  @!P0 IMAD.IADD R36, R36, 0x1, -R43.reuse ;  /* 0x0000000124248824 */ /* 0x100fe200078e0a2b */
[----:B------:R-:W-:Y:S01]  /*21a0*/  ISETP.GE.AND P0, PT, R53, RZ, PT ;  /* 0x000000ff3500720c */ /* 0x000fe20003f06270 */
[--C-:B------:R-:W-:Y:S01]  /*21b0*/  @!P3 IMAD.IADD R38, R38, 0x1, -R43.reuse ;  /* 0x000000012626b824 */ /* 0x100fe200078e0a2b */
[----:B------:R-:W-:Y:S01]  /*21c0*/  ISETP.GE.AND P3, PT, R52, RZ, PT ;  /* 0x000000ff3400720c */ /* 0x000fe20003f66270 */
[--C-:B------:R-:W-:Y:S01]  /*21d0*/  @!P4 IMAD.IADD R40, R40, 0x1, -R43.reuse ;  /* 0x000000012828c824 */ /* 0x100fe200078e0a2b */
[----:B------:R-:W-:Y:S01]  /*21e0*/  ISETP.GE.AND P4, PT, R51, RZ, PT ;  /* 0x000000ff3300720c */ /* 0x000fe20003f86270 */
[--C-:B------:R-:W-:Y:S01]  /*21f0*/  @!P5 IMAD.IADD R41, R41, 0x1, -R43.reuse ;  /* 0x000000012929d824 */ /* 0x100fe200078e0a2b */
[C---:B------:R-:W-:Y:S01]  /*2200*/  ISETP.GT.U32.AND P5, PT, R43.reuse, R32, PT ;  /* 0x000000202b00720c */ /* 0x040fe20003fa4070 */
[----:B------:R-:W-:Y:S01]  /*2210*/  @!P6 IMAD.IADD R30, R30, 0x1, -R43 ;  /* 0x000000011e1ee824 */ /* 0x000fe200078e0a2b */
[----:B------:R-:W-:Y:S01]  /*2220*/  ISETP.GE.AND P6, PT, R56, RZ, PT ;  /* 0x000000ff3800720c */ /* 0x000fe20003fc6270 */
[----:B------:R-:W-:Y:S01]  /*2230*/  @!P2 IMAD.MOV R37, RZ, RZ, -R37 ;  /* 0x000000ffff25a224 */ /* 0x000fe200078e0a25 */
[C---:B------:R-:W-:Y:S01]  /*2240*/  ISETP.GT.U32.AND P2, PT, R43.reuse, R34, PT ;  /* 0x000000222b00720c */ /* 0x040fe20003f44070 */
[----:B------:R-:W-:Y:S01]  /*2250*/  @!P1 IMAD.MOV R22, RZ, RZ, -R22 ;  /* 0x000000ffff169224 */ /* 0x000fe200078e0a16 */
[C---:B------:R-:W-:Y:S01]  /*2260*/  ISETP.GT.U32.AND P1, PT, R43.reuse, R36, PT ;  /* 0x000000242b00720c */ /* 0x040fe20003f24070 */
[----:B------:R-:W-:Y:S01]  /*2270*/  @!P0 IMAD.MOV R24, RZ, RZ, -R24 ;  /* 0x000000ffff188224 */ /* 0x000fe200078e0a18 */
[C---:B------:R-:W-:Y:S01]  /*2280*/  ISETP.GT.U32.AND P0, PT, R43.reuse, R38, PT ;  /* 0x000000262b00720c */ /* 0x040fe20003f04070 */
[----:B------:R-:W-:Y:S01]  /*2290*/  @!P3 IMAD.MOV R26, RZ, RZ, -R26 ;  /* 0x000000ffff1ab224 */ /* 0x000fe200078e0a1a */
[C---:B------:R-:W-:Y:S01]  /*22a0*/  ISETP.GT.U32.AND P3, PT, R43.reuse, R40, PT ;  /* 0x000000282b00720c */ /* 0x040fe20003f64070 */
[----:B------:R-:W-:Y:S01]  /*22b0*/  @!P4 IMAD.MOV R28, RZ, RZ, -R28 ;  /* 0x000000ffff1cc224 */ /* 0x000fe200078e0a1c */
[----:B------:R-:W-:Y:S01]  /*22c0*/  ISETP.GT.U32.AND P4, PT, R43, R41, PT ;  /* 0x000000292b00720c */ /* 0x000fe20003f84070 */
[--C-:B------:R-:W-:Y:S01]  /*22d0*/  @!P5 IMAD.IADD R32, R32, 0x1, -R43.reuse ;  /* 0x000000012020d824 */ /* 0x100fe200078e0a2b */
[----:B------:R-:W-:Y:S01]  /*22e0*/  ISETP.GE.AND P5, PT, R49, RZ, PT ;  /* 0x000000ff3100720c */ /* 0x000fe20003fa6270 */
[----:B------:R-:W-:Y:S01]  /*22f0*/  @!P6 IMAD.MOV R20, RZ, RZ, -R20 ;  /* 0x000000ffff14e224 */ /* 0x000fe200078e0a14 */
[----:B------:R-:W-:Y:S01]  /*2300*/  ISETP.GE.AND P6, PT, R50, RZ, PT ;  /* 0x000000ff3200720c */ /* 0x000fe20003fc6270 */
[--C-:B------:R-:W-:Y:S01]  /*2310*/  @!P2 IMAD.IADD R34, R34, 0x1, -R43.reuse ;  /* 0x000000012222a824 */ /* 0x100fe200078e0a2b */
[----:B------:R-:W-:Y:S01]  /*2320*/  ISETP.GE.AND P2, PT, R48, RZ, PT ;  /* 0x000000ff3000720c */ /* 0x000fe20003f46270 */
[----:B------:R-:W-:Y:S01]  /*2330*/  IMAD R6, R58, UR5, RZ ;  /* 0x000000053a067c24 */ /* 0x000fe2000f8e02ff */
[----:B------:R-:W1:Y:S01]  /*2340*/  LDC R199, c[0x0][0x238] ;  /* 0x00008e00ffc77b82 */ /* 0x000e620000000800 */
[----:B------:R-:W-:Y:S01]  /*2350*/  IMAD R9, R57, UR5, RZ ;  /* 0x0000000539097c24 */ /* 0x000fe2000f8e02ff */
[----:B------:R-:W-:Y:S01]  /*2360*/  USHF.L.U32 UR5, UR5, 0x8, URZ ;  /* 0x0000000805057899 */ /* 0x000fe2000800063f */
[--C-:B------:R-:W-:Y:S01]  /*2370*/  @!P1 IMAD.IADD R36, R36, 0x1, -R43.reuse ;  /* 0x0000000124249824 */ /* 0x100fe200078e0a2b */
[----:B------:R-:W-:Y:S01]  /*2380*/  ISETP.GE.AND P1, PT, R47, RZ, PT ;  /* 0x000000ff2f00720c */ /* 0x000fe20003f26270 */
[--C-:B------:R-:W-:Y:S01]  /*2390*/  @!P0 IMAD.IADD R38, R38, 0x1, -R43.reuse ;  /* 0x0000000126268824 */ /* 0x100fe200078e0a2b */
[----:B------:R-:W-:Y:S01]  /*23a0*/  ISETP.GE.AND P0, PT, R45, RZ, PT ;  /* 0x000000ff2d00720c */ /* 0x000fe20003f06270 */
[--C-:B------:R-:W-:Y:S01]  /*23b0*/  @!P3 IMAD.IADD R40, R40, 0x1, -R43.reuse ;  /* 0x000000012828b824 */ /* 0x100fe200078e0a2b */
[----:B------:R-:W-:Y:S01]  /*23c0*/  ISETP.GE.AND P3, PT, R46, RZ, PT ;  /* 0x000000ff2e00720c */ /* 0x000fe20003f66270 */
[----:B------:R-:W-:Y:S01]  /*23d0*/  @!P4 IMAD.IADD R41, R41, 0x1, -R43 ;  /* 0x000000012929c824 */ /* 0x000fe200078e0a2b */
[----:B------:R-:W-:Y:S01]  /*23e0*/  ISETP.GE.AND P4, PT, R0, RZ, PT ;  /* 0x000000ff0000720c */ /* 0x000fe20003f86270 */
[----:B------:R-:W-:Y:S01]  /*23f0*/  @!P5 IMAD.MOV R32, RZ, RZ, -R32 ;  /* 0x000000ffff20d224 */ /* 0x000fe200078e0a20 */
[----:B------:R-:W-:Y:S01]  /*2400*/  ISETP.NE.AND P5, PT, R39, RZ, PT ;  /* 0x000000ff2700720c */ /* 0x000fe20003fa5270 */
[----:B------:R-:W-:Y:S01]  /*2410*/  @!P6 IMAD.MOV R30, RZ, RZ, -R30 ;  /* 0x000000ffff1ee224 */ /* 0x000fe200078e0a1e */
[C---:B------:R-:W-:Y:S01]  /*2420*/  IADD3 R3, P6, R9.reuse, UR8, RZ ;  /* 0x0000000809037c10 */ /* 0x040fe2000ffde0ff */
[----:B------:R-:W-:Y:S01]  /*2430*/  @!P2 IMAD.MOV R34, RZ, RZ, -R34 ;  /* 0x000000ffff22a224 */ /* 0x000fe200078e0a22 */
[----:B------:R-:W-:Y:S01]  /*2440*/  IADD3 R4, P2, R6, UR8, RZ ;  /* 0x0000000806047c10 */ /* 0x000fe2000ff5e0ff */
[----:B------:R-:W-:Y:S01]  /*2450*/  @!P1 IMAD.MOV R36, RZ, RZ, -R36 ;  /* 0x000000ffff249224 */ /* 0x000fe200078e0a24 */
[----:B------:R-:W-:Y:S01]  /*2460*/  SEL R7, R8, R7, !P5 ;  /* 0x0000000708077207 */ /* 0x000fe20006800000 */
[----:B------:R-:W-:Y:S01]  /*2470*/  @!P0 IMAD.MOV R38, RZ, RZ, -R38 ;  /* 0x000000ffff268224 */ /* 0x000fe200078e0a26 */
[----:B------:R-:W-:Y:S01]  /*2480*/  LEA.HI.X.SX32 R44, R6, UR9, 0x1, P2 ;  /* 0x00000009062c7c11 */ /* 0x000fe200090f0eff */
[----:B------:R-:W-:Y:S01]  /*2490*/  @!P3 IMAD.MOV R40, RZ, RZ, -R40 ;  /* 0x000000ffff28b224 */ /* 0x000fe200078e0a28 */
[----:B------:R-:W-:Y:S01]  /*24a0*/  LEA.HI.X.SX32 R42, R9, UR9, 0x1, P6 ;  /* 0x00000009092a7c11 */ /* 0x000fe2000b0f0eff */
[----:B------:R-:W-:Y:S01]  /*24b0*/  ULDC UR9, c[0x0][0x240] ;  /* 0x0000900000097ab9 */ /* 0x000fe20000000800 */
[C---:B------:R-:W-:Y:S01]  /*24c0*/  SEL R11, R8.reuse, R11, !P5 ;  /* 0x0000000b080b7207 */ /* 0x040fe20006800000 */
[----:B------:R-:W-:Y:S01]  /*24d0*/  IMAD R7, R7, UR9, RZ ;  /* 0x0000000907077c24 */ /* 0x000fe2000f8e02ff */
[C---:B------:R-:W-:Y:S01]  /*24e0*/  SEL R13, R8.reuse, R13, !P5 ;  /* 0x0000000d080d7207 */ /* 0x040fe20006800000 */
[----:B------:R-:W-:Y:S01]  /*24f0*/  @!P4 IMAD.MOV R41, RZ, RZ, -R41 ;  /* 0x000000ffff29c224 */ /* 0x000fe200078e0a29 */
[C---:B------:R-:W-:Y:S01]  /*2500*/  SEL R15, R8.reuse, R15, !P5 ;  /* 0x0000000f080f7207 */ /* 0x040fe20006800000 */
[----:B------:R-:W-:Y:S01]  /*2510*/  IMAD R11, R11, UR9, RZ ;  /* 0x000000090b0b7c24 */ /* 0x000fe2000f8e02ff */
[----:B------:R-:W-:Y:S01]  /*2520*/  IADD3 R56, P4, R7, R4, RZ ;  /* 0x0000000407387210 */ /* 0x000fe20007f9e0ff */
[----:B------:R-:W-:Y:S01]  /*2530*/  IMAD R13, R13, UR9, RZ ;  /* 0x000000090d0d7c24 */ /* 0x000fe2000f8e02ff */
[C---:B------:R-:W-:Y:S01]  /*2540*/  SEL R10, R8.reuse, R10, !P5 ;  /* 0x0000000a080a7207 */ /* 0x040fe20006800000 */
[----:B------:R-:W-:Y:S01]  /*2550*/  IMAD R15, R15, UR9, RZ ;  /* 0x000000090f0f7c24 */ /* 0x000fe2000f8e02ff */
[C---:B------:R-:W-:Y:S01]  /*2560*/  SEL R17, R8.reuse, R17, !P5 ;  /* 0x0000001108117207 */ /* 0x040fe20006800000 */
[----:B------:R2:W-:Y:S01]  /*2570*/  STL [R1+0xa4], R56 ;  /* 0x0000a43801007387 */ /* 0x0005e20000100800 */
[----:B------:R-:W-:Y:S01]  /*2580*/  SEL R19, R8, R19, !P5 ;  /* 0x0000001308137207 */ /* 0x000fe20006800000 */
[----:B------:R-:W-:Y:S01]  /*2590*/  IMAD R10, R10, UR9, RZ ;  /* 0x000000090a0a7c24 */ /* 0x000fe2000f8e02ff */
[C---:B------:R-:W-:Y:S01]  /*25a0*/  SEL R21, R8.reuse, R21, !P5 ;  /* 0x0000001508157207 */ /* 0x040fe20006800000 */
[----:B------:R-:W-:Y:S01]  /*25b0*/  IMAD R17, R17, UR9, RZ ;  /* 0x0000000911117c24 */ /* 0x000fe2000f8e02ff */
[C---:B------:R-:W-:Y:S01]  /*25c0*/  SEL R23, R8.reuse, R23, !P5 ;  /* 0x0000001708177207 */ /* 0x040fe20006800000 */
[----:B------:R-:W-:Y:S01]  /*25d0*/  IMAD R19, R19, UR9, RZ ;  /* 0x0000000913137c24 */ /* 0x000fe2000f8e02ff */
[C---:B------:R-:W-:Y:S01]  /*25e0*/  SEL R12, R8.reuse, R12, !P5 ;  /* 0x0000000c080c7207 */ /* 0x040fe20006800000 */
[----:B------:R-:W-:Y:S01]  /*25f0*/  IMAD R21, R21, UR9, RZ ;  /* 0x0000000915157c24 */ /* 0x000fe2000f8e02ff */
[C---:B------:R-:W-:Y:S01]  /*2600*/  SEL R25, R8.reuse, R25, !P5 ;  /* 0x0000001908197207 */ /* 0x040fe20006800000 */
[----:B------:R-:W-:Y:S01]  /*2610*/  IMAD R23, R23, UR9, RZ ;  /* 0x0000000917177c24 */ /* 0x000fe2000f8e02ff */
        /* <DEDUP_REMOVED lines=12> */
[----:B------:R-:W-:Y:S01]  /*26e0*/  SEL R35, R8, R35, !P5 ;  /* 0x0000002308237207 */ /* 0x000fe20006800000 */
        /* <DEDUP_REMOVED lines=11> */
[----:B------:R-:W-:Y:S01]  /*27a0*/  SEL R26, R8, R26, !P5 ;  /* 0x0000001a081a7207 */ /* 0x000fe20006800000 */
        /* <DEDUP_REMOVED lines=17> */
[-C--:B------:R-:W-:Y:S01]  /*28c0*/  IADD3 R9, P6, R7, R3.reuse, RZ ;  /* 0x0000000307097210 */ /* 0x080fe20007fde0ff */
[----:B------:R-:W-:Y:S01]  /*28d0*/  IMAD R40, R40, UR9, RZ ;  /* 0x0000000928287c24 */ /* 0x000fe2000f8e02ff */
[CC--:B--2---:R-:W-:Y:S01]  /*28e0*/  IADD3 R56, P5, R11.reuse, R4.reuse, RZ ;  /* 0x000000040b387210 */ /* 0x0c4fe20007fbe0ff */
[----:B------:R-:W-:Y:S01]  /*28f0*/  IMAD R8, R8, UR9, RZ ;  /* 0x0000000908087c24 */ /* 0x000fe2000f8e02ff */
[----:B------:R-:W-:Y:S01]  /*2900*/  SHF.R.S32.HI R6, RZ, 0x1f, R7 ;  /* 0x0000001fff067819 */ /* 0x000fe20000011407 */
[----:B------:R2:W-:Y:S01]  /*2910*/  STL [R1+0xac], R9 ;  /* 0x0000ac0901007387 */ /* 0x0005e20000100800 */
[----:B------:R-:W-:Y:S01]  /*2920*/  SHF.R.S32.HI R7, RZ, 0x1f, R11 ;  /* 0x0000001fff077819 */ /* 0x000fe2000001140b */
[----:B------:R-:W-:Y:S01]  /*2930*/  ULDC UR8, c[0x0][0x234] ;  /* 0x00008d0000087ab9 */ /* 0x000fe20000000800 */
[-C--:B------:R-:W-:Y:S01]  /*2940*/  IADD3 R11, P3, R11, R3.reuse, RZ ;  /* 0x000000030b0b7210 */ /* 0x080fe20007f7e0ff */
[----:B------:R4:W-:Y:S01]  /*2950*/  STL [R1+0xb4], R56 ;  /* 0x0000b43801007387 */ /* 0x0009e20000100800 */
[-C--:B------:R-:W-:Y:S01]  /*2960*/  IADD3 R57, P2, R13, R4.reuse, RZ ;  /* 0x000000040d397210 */ /* 0x080fe20007f5e0ff */
[----:B------:R-:W-:Y:S01]  /*2970*/  IMAD R5, R5, UR8, RZ ;  /* 0x0000000805057c24 */ /* 0x000fe2000f8e02ff */
[----:B------:R-:W1:Y:S01]  /*2980*/  LDC R200, c[0x0][0x238] ;  /* 0x00008e00ffc87b82 */ /* 0x000e620000000800 */
[----:B------:R5:W-:Y:S01]  /*2990*/  STL [R1+0xbc], R11 ;  /* 0x0000bc0b01007387 */ /* 0x000be20000100800 */
[----:B------:R-:W-:Y:S01]  /*29a0*/  IMAD R152, R152, 0x70, RZ ;  /* 0x0000007098987824 */ /* 0x000fe200078e02ff */
[----:B--2---:R-:W-:Y:S01]  /*29b0*/  SHF.R.S32.HI R9, RZ, 0x1f, R13 ;  /* 0x0000001fff097819 */ /* 0x004fe2000001140d */
[----:B---3--:R-:W-:Y:S01]  /*29c0*/  IMAD R153, R153, 0x6f, RZ ;  /* 0x0000006f99997824 */ /* 0x008fe200078e02ff */
[----:B------:R-:W-:Y:S01]  /*29d0*/  STL [R1+0xc4], R57 ;  /* 0x0000c43901007387 */ /* 0x000fe20000100800 */
[----:B0-----:R-:W-:Y:S01]  /*29e0*/  IMAD R154, R154, 0x6e, RZ ;  /* 0x0000006e9a9a7824 */ /* 0x001fe200078e02ff */
[-C--:B----4-:R-:W-:Y:S01]  /*29f0*/  IADD3 R56, P1, R13, R3.reuse, RZ ;  /* 0x000000030d387210 */ /* 0x090fe20007f3e0ff */
[----:B------:R-:W-:Y:S01]  /*2a00*/  IMAD R155, R155, 0x6d, RZ ;  /* 0x0000006d9b9b7824 */ /* 0x000fe200078e02ff */
[----:B------:R-:W-:Y:S01]  /*2a10*/  IADD3 R13, P0, R15, R4, RZ ;  /* 0x000000040f0d7210 */ /* 0x000fe20007f1e0ff */
[----:B-----5:R-:W-:Y:S01]  /*2a20*/  IMAD R156, R156, 0x6c, RZ ;  /* 0x0000006c9c9c7824 */ /* 0x020fe200078e02ff */
[----:B------:R-:W-:Y:S01]  /*2a30*/  SHF.R.S32.HI R11, RZ, 0x1f, R15 ;  /* 0x0000001fff0b7819 */ /* 0x000fe2000001140f */
[----:B------:R0:W-:Y:S01]  /*2a40*/  STL [R1+0xcc], R56 ;  /* 0x0000cc3801007387 */ /* 0x0001e20000100800 */
[----:B-1----:R-:W-:Y:S01]  /*2a50*/  IMAD R157, R157, 0x6b, RZ ;  /* 0x0000006b9d9d7824 */ /* 0x002fe200078e02ff */
[----:B------:R-:W1:Y:S01]  /*2a60*/  LDC R201, c[0x0][0x238] ;  /* 0x00008e00ffc97b82 */ /* 0x000e620000000800 */
[----:B------:R-:W-:Y:S01]  /*2a70*/  IMAD R158, R158, 0x6a, RZ ;  /* 0x0000006a9e9e7824 */ /* 0x000fe200078e02ff */
[----:B------:R2:W-:Y:S01]  /*2a80*/  STL [R1+0xd4], R13 ;  /* 0x0000d40d01007387 */ /* 0x0005e20000100800 */
[----:B------:R-:W-:Y:S01]  /*2a90*/  IMAD R159, R159, 0x69, RZ ;  /* 0x000000699f9f7824 */ /* 0x000fe200078e02ff */
[----:B------:R-:W-:Y:S01]  /*2aa0*/  UMOV UR8, URZ ;  /* 0x0000003f00087c82 */ /* 0x000fe20008000000 */
[----:B------:R-:W-:Y:S01]  /*2ab0*/  IMAD R160, R160, 0x68, RZ ;  /* 0x00000068a0a07824 */ /* 0x000fe200078e02ff */
[----:B------:R-:W-:Y:S01]  /*2ac0*/  UMOV UR9, URZ ;  /* 0x0000003f00097c82 */ /* 0x000fe20008000000 */
[----:B------:R-:W-:Y:S01]  /*2ad0*/  IMAD R161, R161, 0x67, RZ ;  /* 0x00000067a1a17824 */ /* 0x000fe200078e02ff */
[----:B------:R-:W3:Y:S01]  /*2ae0*/  LDC R202, c[0x0][0x238] ;  /* 0x00008e00ffca7b82 */ /* 0x000ee20000000800 */
[----:B0-----:R-:W-:Y:S01]  /*2af0*/  IMAD.X R56, R6, 0x1, R44, P4 ;  /* 0x0000000106387824 */ /* 0x001fe200020e062c */
[----:B------:R-:W-:Y:S01]  /*2b00*/  IADD3 R15, P4, R15, R3, RZ ;  /* 0x000000030f0f7210 */ /* 0x000fe20007f9e0ff */
[----:B------:R-:W-:Y:S01]  /*2b10*/  IMAD R162, R162, 0x66, RZ ;  /* 0x00000066a2a27824 */ /* 0x000fe200078e02ff */
[----:B--2---:R-:W-:Y:S01]  /*2b20*/  SHF.R.S32.HI R13, RZ, 0x1f, R10 ;  /* 0x0000001fff0d7819 */ /* 0x004fe2000001140a */
[----:B------:R-:W-:Y:S01]  /*2b30*/  IMAD R163, R163, 0x65, RZ ;  /* 0x00000065a3a37824 */ /* 0x000fe200078e02ff */
[----:B------:R0:W-:Y:S01]  /*2b40*/  STL [R1+0xa0], R56 ;  /* 0x0000a03801007387 */ /* 0x0001e20000100800 */
[----:B------:R-:W-:Y:S01]  /*2b50*/  IMAD R164, R164, 0x64, RZ ;  /* 0x00000064a4a47824 */ /* 0x000fe200078e02ff */
[----:B------:R-:W2:Y:S01]  /*2b60*/  LDC R203, c[0x0][0x238] ;  /* 0x00008e00ffcb7b82 */ /* 0x000ea20000000800 */
[----:B------:R-:W-:Y:S01]  /*2b70*/  IMAD R165, R165, 0x63, RZ ;  /* 0x00000063a5a57824 */ /* 0x000fe200078e02ff */
[----:B------:R4:W-:Y:S01]  /*2b80*/  STL [R1+0xdc], R15 ;  /* 0x0000dc0f01007387 */ /* 0x0009e20000100800 */
[----:B------:R-:W-:Y:S01]  /*2b90*/  IMAD R166, R166, 0x62, RZ ;  /* 0x00000062a6a67824 */ /* 0x000fe200078e02ff */
[----:B------:R-:W-:Y:S01]  /*2ba0*/  USHF.R.S32.HI UR60, URZ, 0x1f, UR5 ;  /* 0x0000001f3f3c7899 */ /* 0x000fe20008011405 */
[----:B------:R-:W-:-:S02]  /*2bb0*/  IMAD R167, R167, 0x61, RZ ;  /* 0x00000061a7a77824 */ /* 0x000fc400078e02ff */
[----:B------:R-:W-:Y:S01]  /*2bc0*/  IMAD R168, R168, 0x60, RZ ;  /* 0x00000060a8a87824 */ /* 0x000fe200078e02ff */
[----:B------:R-:W5:Y:S01]  /*2bd0*/  LDC R204, c[0x0][0x238] ;  /* 0x00008e00ffcc7b82 */ /* 0x000f620000000800 */
[----:B0-----:R-:W-:Y:S01]  /*2be0*/  IMAD.X R56, R6, 0x1, R42, P6 ;  /* 0x0000000106387824 */ /* 0x001fe200030e062a */
[C---:B------:R-:W-:Y:S01]  /*2bf0*/  IADD3 R6, P6, R10.reuse, R4, RZ ;  /* 0x000000040a067210 */ /* 0x040fe20007fde0ff */
[----:B------:R-:W-:Y:S02]  /*2c00*/  IMAD R169, R169, 0x5f, RZ ;  /* 0x0000005fa9a97824 */ /* 0x000fe400078e02ff */
[----:B----4-:R-:W-:Y:S01]  /*2c10*/  IMAD.X R15, R7, 0x1, R44, P5 ;  /* 0x00000001070f7824 */ /* 0x010fe200028e062c */
[----:B------:R-:W-:Y:S01]  /*2c20*/  IADD3 R10, P5, R10, R3, RZ ;  /* 0x000000030a0a7210 */ /* 0x000fe20007fbe0ff */
[----:B------:R-:W-:Y:S01]  /*2c30*/  STL [R1+0xa8], R56 ;  /* 0x0000a83801007387 */ /* 0x000fe20000100800 */
[----:B------:R-:W-:Y:S01]  /*2c40*/  IMAD R170, R170, 0x5e, RZ ;  /* 0x0000005eaaaa7824 */ /* 0x000fe200078e02ff */
[----:B------:R-:W0:Y:S01]  /*2c50*/  LDC R205, c[0x0][0x238] ;  /* 0x00008e00ffcd7b82 */ /* 0x000e220000000800 */
[----:B------:R-:W-:Y:S01]  /*2c60*/  IMAD R171, R171, 0x5d, RZ ;  /* 0x0000005dabab7824 */ /* 0x000fe200078e02ff */
[----:B------:R4:W-:Y:S01]  /*2c70*/  STL [R1+0xe4], R6 ;  /* 0x0000e40601007387 */ /* 0x0009e20000100800 */
[----:B------:R-:W-:-:S02]  /*2c80*/  IMAD R172, R172, 0x5c, RZ ;  /* 0x0000005cacac7824 */ /* 0x000fc400078e02ff */
[----:B------:R-:W-:Y:S01]  /*2c90*/  IMAD R173, R173, 0x5b, RZ ;  /* 0x0000005badad7824 */ /* 0x000fe200078e02ff */
[----:B------:R1:W-:Y:S01]  /*2ca0*/  STL [R1+0xb0], R15 ;  /* 0x0000b00f01007387 */ /* 0x0003e20000100800 */
[----:B------:R-:W-:Y:S01]  /*2cb0*/  IMAD R174, R174, 0x5a, RZ ;  /* 0x0000005aaeae7824 */ /* 0x000fe200078e02ff */
[----:B------:R-:W0:Y:S01]  /*2cc0*/  LDC R206, c[0x0][0x238] ;  /* 0x00008e00ffce7b82 */ /* 0x000e220000000800 */
[----:B------:R-:W-:Y:S01]  /*2cd0*/  IMAD R175, R175, 0x59, RZ ;  /* 0x00000059afaf7824 */ /* 0x000fe200078e02ff */
[----:B------:R3:W-:Y:S01]  /*2ce0*/  STL [R1+0xec], R10 ;  /* 0x0000ec0a01007387 */ /* 0x0007e20000100800 */
[----:B------:R-:W-:Y:S01]  /*2cf0*/  IMAD R176, R176, 0x58, RZ ;  /* 0x00000058b0b07824 */ /* 0x000fe200078e02ff */
[----:B----4-:R-:W-:Y:S01]  /*2d00*/  SHF.R.S32.HI R6, RZ, 0x1f, R17 ;  /* 0x0000001fff067819 */ /* 0x010fe20000011411 */
[----:B------:R-:W-:Y:S02]  /*2d10*/  IMAD R177, R177, 0x57, RZ ;  /* 0x00000057b1b17824 */ /* 0x000fe400078e02ff */
[----:B------:R-:W-:Y:S01]  /*2d20*/  IMAD R178, R178, 0x56, RZ ;  /* 0x00000056b2b27824 */ /* 0x000fe200078e02ff */
[----:B------:R-:W4:Y:S01]  /*2d30*/  LDC R207, c[0x0][0x238] ;  /* 0x00008e00ffcf7b82 */ /* 0x000f220000000800 */
[----:B-1----:R-:W-:Y:S01]  /*2d40*/  IMAD.X R15, R7, 0x1, R42, P3 ;  /* 0x00000001070f7824 */ /* 0x002fe200018e062a */
[----:B------:R-:W-:Y:S01]  /*2d50*/  IADD3 R7, P3, R17, R4, RZ ;  /* 0x0000000411077210 */ /* 0x000fe20007f7e0ff */
[----:B------:R-:W-:-:S02]  /*2d60*/  IMAD R179, R179, 0x55, RZ ;  /* 0x00000055b3b37824 */ /* 0x000fc400078e02ff */
[----:B---3--:R-:W-:Y:S01]  /*2d70*/  IMAD.X R10, R9, 0x1, R44, P2 ;  /* 0x00000001090a7824 */ /* 0x008fe200010e062c */
[----:B------:R1:W-:Y:S01]  /*2d80*/  STL [R1+0xb8], R15 ;  /* 0x0000b80f01007387 */ /* 0x0003e20000100800 */
[----:B------:R-:W-:Y:S01]  /*2d90*/  IMAD R180, R180, 0x54, RZ ;  /* 0x00000054b4b47824 */ /* 0x000fe200078e02ff */
[----:B------:R-:W3:Y:S01]  /*2da0*/  LDC R208, c[0x0][0x238] ;  /* 0x00008e00ffd07b82 */ /* 0x000ee20000000800 */
[----:B------:R-:W-:Y:S01]  /*2db0*/  IMAD R181, R181, 0x53, RZ ;  /* 0x00000053b5b57824 */ /* 0x000fe200078e02ff */
[----:B------:R2:W-:Y:S01]  /*2dc0*/  STL [R1+0xf4], R7 ;  /* 0x0000f40701007387 */ /* 0x0005e20000100800 */
[----:B------:R-:W-:Y:S02]  /*2dd0*/  IMAD R182, R182, 0x52, RZ ;  /* 0x00000052b6b67824 */ /* 0x000fe400078e02ff */
[----:B------:R-:W-:Y:S01]  /*2de0*/  IMAD R183, R183, 0x51, RZ ;  /* 0x00000051b7b77824 */ /* 0x000fe200078e02ff */
[----:B------:R5:W-:Y:S01]  /*2df0*/  STL [R1+0xc0], R10 ;  /* 0x0000c00a01007387 */ /* 0x000be20000100800 */
[----:B------:R-:W-:Y:S01]  /*2e00*/  IMAD R184, R184, 0x50, RZ ;  /* 0x00000050b8b87824 */ /* 0x000fe200078e02ff */
[----:B-1----:R-:W-:Y:S01]  /*2e10*/  IADD3 R15, P2, R17, R3, RZ ;  /* 0x00000003110f7210 */ /* 0x002fe20007f5e0ff */
[----:B------:R-:W-:Y:S01]  /*2e20*/  IMAD R185, R185, 0x4f, RZ ;  /* 0x0000004fb9b97824 */ /* 0x000fe200078e02ff */
[----:B------:R-:W1:Y:S01]  /*2e30*/  LDC R209, c[0x0][0x238] ;  /* 0x00008e00ffd17b82 */ /* 0x000e620000000800 */
[----:B------:R-:W-:Y:S01]  /*2e40*/  IMAD R186, R186, 0x4e, RZ ;  /* 0x0000004ebaba7824 */ /* 0x000fe200078e02ff */
[----:B--2---:R-:W-:Y:S01]  /*2e50*/  SHF.R.S32.HI R7, RZ, 0x1f, R19 ;  /* 0x0000001fff077819 */ /* 0x004fe20000011413 */
[----:B------:R2:W-:Y:S01]  /*2e60*/  STL [R1+0xfc], R15 ;  /* 0x0000fc0f01007387 */ /* 0x0005e20000100800 */
[----:B------:R-:W-:-:S02]  /*2e70*/  IMAD R187, R187, 0x4d, RZ ;  /* 0x0000004dbbbb7824 */ /* 0x000fc400078e02ff */
[----:B-----5:R-:W-:Y:S01]  /*2e80*/  IMAD.X R10, R9, 0x1, R42, P1 ;  /* 0x00000001090a7824 */ /* 0x020fe200008e062a */
[----:B------:R-:W-:Y:S01]  /*2e90*/  IADD3 R9, P1, R19, R4, RZ ;  /* 0x0000000413097210 */ /* 0x000fe20007f3e0ff */
[----:B------:R-:W-:Y:S01]  /*2ea0*/  IMAD R188, R188, 0x4c, RZ ;  /* 0x0000004cbcbc7824 */ /* 0x000fe200078e02ff */
[----:B------:R-:W5:Y:S01]  /*2eb0*/  LDC R210, c[0x0][0x238] ;  /* 0x00008e00ffd27b82 */ /* 0x000f620000000800 */
[----:B------:R-:W-:Y:S01]  /*2ec0*/  IMAD R189, R189, 0x4b, RZ ;  /* 0x0000004bbdbd7824 */ /* 0x000fe200078e02ff */
[----:B------:R0:W-:Y:S01]  /*2ed0*/  STL [R1+0xc8], R10 ;  /* 0x0000c80a01007387 */ /* 0x0001e20000100800 */
[----:B------:R-:W-:Y:S02]  /*2ee0*/  IMAD R190, R190, 0x4a, RZ ;  /* 0x0000004abebe7824 */ /* 0x000fe400078e02ff */
[C---:B--2---:R-:W-:Y:S01]  /*2ef0*/  IMAD.X R15, R11.reuse, 0x1, R44, P0 ;  /* 0x000000010b0f7824 */ /* 0x044fe200000e062c */
[----:B------:R2:W-:Y:S01]  /*2f00*/  STL [R1+0x104], R9 ;  /* 0x0001040901007387 */ /* 0x0005e20000100800 */
[----:B------:R-:W-:Y:S01]  /*2f10*/  IMAD.X R11, R11, 0x1, R42, P4 ;  /* 0x000000010b0b7824 */ /* 0x000fe200020e062a */
[----:B------:R-:W5:Y:S01]  /*2f20*/  LDC R211, c[0x0][0x238] ;  /* 0x00008e00ffd37b82 */ /* 0x000f620000000800 */
[----:B------:R-:W-:Y:S01]  /*2f30*/  IMAD R191, R191, 0x49, RZ ;  /* 0x00000049bfbf7824 */ /* 0x000fe200078e02ff */
[----:B------:R4:W-:Y:S01]  /*2f40*/  STL [R1+0xd0], R15 ;  /* 0x0000d00f01007387 */ /* 0x0009e20000100800 */
[----:B------:R-:W-:Y:S01]  /*2f50*/  IMAD R192, R192, 0x48, RZ ;  /* 0x00000048c0c07824 */ /* 0x000fe200078e02ff */
[----:B0-----:R-:W-:Y:S01]  /*2f60*/  IADD3 R10, P0, R19, R3, RZ ;  /* 0x00000003130a7210 */ /* 0x001fe20007f1e0ff */
[----:B------:R-:W-:-:S02]  /*2f70*/  IMAD R193, R193, 0x47, RZ ;  /* 0x00000047c1c17824 */ /* 0x000fc400078e02ff */
[----:B------:R-:W-:Y:S01]  /*2f80*/  IMAD R194, R194, 0x46, RZ ;  /* 0x00000046c2c27824 */ /* 0x000fe200078e02ff */
[----:B--2---:R-:W-:Y:S01]  /*2f90*/  SHF.R.S32.HI R9, RZ, 0x1f, R21 ;  /* 0x0000001fff097819 */ /* 0x004fe20000011415 */
[----:B------:R0:W-:Y:S01]  /*2fa0*/  STL [R1+0x10c], R10 ;  /* 0x00010c0a01007387 */ /* 0x0001e20000100800 */
[----:B------:R-:W-:Y:S01]  /*2fb0*/  IMAD R195, R195, 0x45, RZ ;  /* 0x00000045c3c37824 */ /* 0x000fe200078e02ff */
[----:B------:R-:W2:Y:S01]  /*2fc0*/  LDC R212, c[0x0][0x238] ;  /* 0x00008e00ffd47b82 */ /* 0x000ea20000000800 */
[----:B----4-:R-:W-:Y:S01]  /*2fd0*/  IMAD.X R15, R13, 0x1, R44, P6 ;  /* 0x000000010d0f7824 */ /* 0x010fe200030e062c */
[----:B------:R4:W-:Y:S01]  /*2fe0*/  STL [R1+0xd8], R11 ;  /* 0x0000d80b01007387 */ /* 0x0009e20000100800 */
[----:B------:R-:W-:Y:S02]  /*2ff0*/  IMAD R196, R196, 0x44, RZ ;  /* 0x00000044c4c47824 */ /* 0x000fe400078e02ff */
[----:B------:R-:W-:Y:S02]  /*3000*/  IMAD R197, R197, 0x43, RZ ;  /* 0x00000043c5c57824 */ /* 0x000fe400078e02ff */
[----:B------:R-:W-:Y:S01]  /*3010*/  IMAD R198, R198, 0x42, RZ ;  /* 0x00000042c6c67824 */ /* 0x000fe200078e02ff */
[----:B0-----:R-:W-:Y:S01]  /*3020*/  IADD3 R10, P4, R21, R4, RZ ;  /* 0x00000004150a7210 */ /* 0x001fe20007f9e0ff */
[----:B------:R-:W-:Y:S01]  /*3030*/  IMAD R199, R199, 0x41, RZ ;  /* 0x00000041c7c77824 */ /* 0x000fe200078e02ff */
[----:B------:R-:W0:Y:S01]  /*3040*/  LDC R213, c[0x0][0x238] ;  /* 0x00008e00ffd57b82 */ /* 0x000e220000000800 */
[----:B------:R-:W-:Y:S01]  /*3050*/  IMAD.SHL.U32 R200, R200, 0x40, RZ ;  /* 0x00000040c8c87824 */ /* 0x000fe200078e00ff */
[----:B----4-:R-:W-:Y:S01]  /*3060*/  IADD3 R11, P6, R21, R3, RZ ;  /* 0x00000003150b7210 */ /* 0x010fe20007fde0ff */
        /* <DEDUP_REMOVED lines=13> */
[----:B---3--:R-:W-:-:S02]  /*3140*/  IMAD.X R15, R13, 0x1, R42, P5 ;  /* 0x000000010d0f7824 */ /* 0x008fc400028e062a */
[----:B------:R-:W-:Y:S01]  /*3150*/  IMAD.X R13, R6, 0x1, R44, P3 ;  /* 0x00000001060d7824 */ /* 0x000fe200018e062c */
[----:B-1----:R-:W-:Y:S01]  /*3160*/  IADD3 R11, P5, R23, R4, RZ ;  /* 0x00000004170b7210 */ /* 0x002fe20007fbe0ff */
[----:B------:R-:W-:Y:S01]  /*3170*/  IMAD R208, R208, 0x38, RZ ;  /* 0x00000038d0d07824 */ /* 0x000fe200078e02ff */
[----:B------:R1:W-:Y:S01]  /*3180*/  STL [R1+0xe8], R15 ;  /* 0x0000e80f01007387 */ /* 0x0003e20000100800 */
[----:B------:R-:W-:Y:S01]  /*3190*/  IMAD R209, R209, 0x37, RZ ;  /* 0x00000037d1d17824 */ /* 0x000fe200078e02ff */
[----:B------:R-:W3:Y:S01]  /*31a0*/  LDC R216, c[0x0][0x238] ;  /* 0x00008e00ffd87b82 */ /* 0x000ee20000000800 */
[----:B-----5:R-:W-:Y:S01]  /*31b0*/  IMAD R210, R210, 0x36, RZ ;  /* 0x00000036d2d27824 */ /* 0x020fe200078e02ff */
[----:B------:R5:W-:Y:S01]  /*31c0*/  STL [R1+0x124], R11 ;  /* 0x0001240b01007387 */ /* 0x000be20000100800 */
[----:B------:R-:W-:Y:S02]  /*31d0*/  IMAD R211, R211, 0x35, RZ ;  /* 0x00000035d3d37824 */ /* 0x000fe400078e02ff */
[----:B--2---:R-:W-:Y:S01]  /*31e0*/  IMAD R212, R212, 0x34, RZ ;  /* 0x00000034d4d47824 */ /* 0x004fe200078e02ff */
[----:B------:R2:W-:Y:S01]  /*31f0*/  STL [R1+0xf0], R13 ;  /* 0x0000f00d01007387 */ /* 0x0005e20000100800 */
[----:B0-----:R-:W-:Y:S01]  /*3200*/  IMAD R213, R213, 0x33, RZ ;  /* 0x00000033d5d57824 */ /* 0x001fe200078e02ff */
[----:B-1----:R-:W-:Y:S01]  /*3210*/  IADD3 R15, P3, R23, R3, RZ ;  /* 0x00000003170f7210 */ /* 0x002fe20007f7e0ff */
[----:B------:R-:W0:Y:S01]  /*3220*/  LDC R217, c[0x0][0x238] ;  /* 0x00008e00ffd97b82 */ /* 0x000e220000000800 */
[----:B------:R-:W-:Y:S01]  /*3230*/  IMAD R214, R214, 0x32, RZ ;  /* 0x00000032d6d67824 */ /* 0x000fe200078e02ff */
[----:B-----5:R-:W-:-:S02]  /*3240*/  SHF.R.S32.HI R11, RZ, 0x1f, R12 ;  /* 0x0000001fff0b7819 */ /* 0x020fc4000001140c */
[----:B------:R1:W-:Y:S01]  /*3250*/  STL [R1+0x12c], R15 ;  /* 0x00012c0f01007387 */ /* 0x0003e20000100800 */
[----:B--2---:R-:W-:Y:S01]  /*3260*/  IMAD.X R13, R6, 0x1, R42, P2 ;  /* 0x00000001060d7824 */ /* 0x004fe200010e062a */
[----:B------:R-:W-:Y:S02]  /*3270*/  IADD3 R6, P2, R12, R4, RZ ;  /* 0x000000040c067210 */ /* 0x000fe40007f5e0ff */
[----:B------:R-:W2:Y:S01]  /*3280*/  LDC R218, c[0x0][0x238] ;  /* 0x00008e00ffda7b82 */ /* 0x000ea20000000800 */
[----:B----4-:R-:W-:Y:S01]  /*3290*/  IMAD R215, R215, 0x31, RZ ;  /* 0x00000031d7d77824 */ /* 0x010fe200078e02ff */
[----:B------:R4:W-:Y:S01]  /*32a0*/  STL [R1+0xf8], R13 ;  /* 0x0000f80d01007387 */ /* 0x0009e20000100800 */
[----:B-1----:R-:W-:-:S03]  /*32b0*/  IMAD.X R15, R7, 0x1, R44, P1 ;  /* 0x00000001070f7824 */ /* 0x002fc600008e062c */
[----:B------:R1:W-:Y:S02]  /*32c0*/  STL [R1+0x134], R6 ;  /* 0x0001340601007387 */ /* 0x0003e40000100800 */
[----:B------:R-:W5:Y:S01]  /*32d0*/  LDC R219, c[0x0][0x238] ;  /* 0x00008e00ffdb7b82 */ /* 0x000f620000000800 */
[----:B---3--:R-:W-:Y:S01]  /*32e0*/  IMAD R216, R216, 0x30, RZ ;  /* 0x00000030d8d87824 */ /* 0x008fe200078e02ff */
[----:B------:R-:W-:Y:S01]  /*32f0*/  STL [R1+0x100], R15 ;  /* 0x0001000f01007387 */ /* 0x000fe20000100800 */
[----:B----4-:R-:W-:Y:S01]  /*3300*/  IADD3 R13, P1, R12, R3, RZ ;  /* 0x000000030c0d7210 */ /* 0x010fe20007f3e0ff */
[----:B------:R-:W-:Y:S01]  /*3310*/  IMAD.X R12, R7, 0x1, R42, P0 ;  /* 0x00000001070c7824 */ /* 0x000fe200000e062a */
[----:B------:R-:W-:-:S03]  /*3320*/  IADD3 R7, P0, R25, R4, RZ ;  /* 0x0000000419077210 */ /* 0x000fc60007f1e0ff */
[----:B------:R-:W3:Y:S01]  /*3330*/  LDC R220, c[0x0][0x238] ;  /* 0x00008e00ffdc7b82 */ /* 0x000ee20000000800 */
[----:B-1----:R-:W-:Y:S01]  /*3340*/  SHF.R.S32.HI R6, RZ, 0x1f, R25 ;  /* 0x0000001fff067819 */ /* 0x002fe20000011419 */
[----:B------:R1:W-:Y:S01]  /*3350*/  STL [R1+0x13c], R13 ;  /* 0x00013c0d01007387 */ /* 0x0003e20000100800 */
[----:B0-----:R-:W-:-:S03]  /*3360*/  IMAD R217, R217, 0x2f, RZ ;  /* 0x0000002fd9d97824 */ /* 0x001fc600078e02ff */
[----:B------:R0:W-:Y:S02]  /*3370*/  STL [R1+0x108], R12 ;  /* 0x0001080c01007387 */ /* 0x0001e40000100800 */
[----:B------:R-:W4:Y:S01]  /*3380*/  LDC R221, c[0x0][0x238] ;  /* 0x00008e00ffdd7b82 */ /* 0x000f220000000800 */
[----:B--2---:R-:W-:Y:S01]  /*3390*/  IMAD R218, R218, 0x2e, RZ ;  /* 0x0000002edada7824 */ /* 0x004fe200078e02ff */
[----:B------:R2:W-:Y:S01]  /*33a0*/  STL [R1+0x144], R7 ;  /* 0x0001440701007387 */ /* 0x0005e20000100800 */
[----:B-1----:R-:W-:Y:S01]  /*33b0*/  IMAD.X R13, R9, 0x1, R44, P4 ;  /* 0x00000001090d7824 */ /* 0x002fe200020e062c */
[----:B0-----:R-:W-:-:S04]  /*33c0*/  IADD3 R12, P4, R25, R3, RZ ;  /* 0x00000003190c7210 */ /* 0x001fc80007f9e0ff */
[----:B------:R0:W-:Y:S01]  /*33d0*/  STL [R1+0x110], R13 ;  /* 0x0001100d01007387 */ /* 0x0001e20000100800 */
[----:B------:R-:W1:Y:S01]  /*33e0*/  LDC R222, c[0x0][0x238] ;  /* 0x00008e00ffde7b82 */ /* 0x000e620000000800 */
[----:B-----5:R-:W-:Y:S01]  /*33f0*/  IMAD R219, R219, 0x2d, RZ ;  /* 0x0000002ddbdb7824 */ /* 0x020fe200078e02ff */
[----:B--2---:R-:W-:Y:S01]  /*3400*/  SHF.R.S32.HI R7, RZ, 0x1f, R27 ;  /* 0x0000001fff077819 */ /* 0x004fe2000001141b */
[----:B------:R2:W-:Y:S01]  /*3410*/  STL [R1+0x14c], R12 ;  /* 0x00014c0c01007387 */ /* 0x0005e20000100800 */
[----:B---3--:R-:W-:-:S04]  /*3420*/  IMAD R220, R220, 0x2c, RZ ;  /* 0x0000002cdcdc7824 */ /* 0x008fc800078e02ff */
[----:B------:R-:W3:Y:S01]  /*3430*/  LDC R223, c[0x0][0x238] ;  /* 0x00008e00ffdf7b82 */ /* 0x000ee20000000800 */
[----:B0-----:R-:W-:Y:S01]  /*3440*/  IMAD.X R13, R9, 0x1, R42, P6 ;  /* 0x00000001090d7824 */ /* 0x001fe200030e062a */
[----:B------:R-:W-:Y:S01]  /*3450*/  IADD3 R9, P6, R27, R4, RZ ;  /* 0x000000041b097210 */ /* 0x000fe20007fde0ff */
[----:B--2---:R-:W-:-:S03]  /*3460*/  IMAD.X R12, R10, 0x1, R44, P5 ;  /* 0x000000010a0c7824 */ /* 0x004fc600028e062c */
[----:B------:R0:W-:Y:S01]  /*3470*/  STL [R1+0x118], R13 ;  /* 0x0001180d01007387 */ /* 0x0001e20000100800 */
[----:B----4-:R-:W-:Y:S01]  /*3480*/  IMAD R221, R221, 0x2b, RZ ;  /* 0x0000002bdddd7824 */ /* 0x010fe200078e02ff */
[----:B------:R-:W2:Y:S02]  /*3490*/  LDC R224, c[0x0][0x238] ;  /* 0x00008e00ffe07b82 */ /* 0x000ea40000000800 */
[----:B------:R4:W-:Y:S04]  /*34a0*/  STL [R1+0x154], R9 ;  /* 0x0001540901007387 */ /* 0x0009e80000100800 */
[----:B------:R5:W-:Y:S01]  /*34b0*/  STL [R1+0x120], R12 ;  /* 0x0001200c01007387 */ /* 0x000be20000100800 */
[----:B0-----:R-:W-:Y:S01]  /*34c0*/  IADD3 R13, P5, R27, R3, RZ ;  /* 0x000000031b0d7210 */ /* 0x001fe20007fbe0ff */
[----:B------:R-:W0:Y:S01]  /*34d0*/  LDC R225, c[0x0][0x238] ;  /* 0x00008e00ffe17b82 */ /* 0x000e220000000800 */
[----:B-1----:R-:W-:Y:S01]  /*34e0*/  IMAD R222, R222, 0x2a, RZ ;  /* 0x0000002adede7824 */ /* 0x002fe200078e02ff */
[----:B----4-:R-:W-:-:S02]  /*34f0*/  SHF.R.S32.HI R9, RZ, 0x1f, R29 ;  /* 0x0000001fff097819 */ /* 0x010fc4000001141d */
[----:B------:R1:W-:Y:S01]  /*3500*/  STL [R1+0x15c], R13 ;  /* 0x00015c0d01007387 */ /* 0x0003e20000100800 */
[----:B-----5:R-:W-:Y:S01]  /*3510*/  IMAD.X R12, R10, 0x1, R42, P3 ;  /* 0x000000010a0c7824 */ /* 0x020fe200018e062a */
[----:B------:R-:W-:Y:S02]  /*3520*/  IADD3 R10, P3, R29, R4, RZ ;  /* 0x000000041d0a7210 */ /* 0x000fe40007f7e0ff */
[----:B------:R-:W4:Y:S01]  /*3530*/  LDC R226, c[0x0][0x238] ;  /* 0x00008e00ffe27b82 */ /* 0x000f220000000800 */
[----:B---3--:R-:W-:Y:S01]  /*3540*/  IMAD R223, R223, 0x29, RZ ;  /* 0x00000029dfdf7824 */ /* 0x008fe200078e02ff */
[----:B------:R3:W-:Y:S01]  /*3550*/  STL [R1+0x128], R12 ;  /* 0x0001280c01007387 */ /* 0x0007e20000100800 */
[----:B-1----:R-:W-:-:S03]  /*3560*/  IMAD.X R13, R11, 0x1, R44, P2 ;  /* 0x000000010b0d7824 */ /* 0x002fc600010e062c */
[----:B------:R1:W-:Y:S02]  /*3570*/  STL [R1+0x164], R10 ;  /* 0x0001640a01007387 */ /* 0x0003e40000100800 */
[----:B------:R-:W5:Y:S01]  /*3580*/  LDC R227, c[0x0][0x238] ;  /* 0x00008e00ffe37b82 */ /* 0x000f620000000800 */
[----:B--2---:R-:W-:Y:S01]  /*3590*/  IMAD R224, R224, 0x28, RZ ;  /* 0x00000028e0e07824 */ /* 0x004fe200078e02ff */
[----:B------:R2:W-:Y:S01]  /*35a0*/  STL [R1+0x130], R13 ;  /* 0x0001300d01007387 */ /* 0x0005e20000100800 */
[----:B---3--:R-:W-:Y:S01]  /*35b0*/  IADD3 R12, P2, R29, R3, RZ ;  /* 0x000000031d0c7210 */ /* 0x008fe20007f5e0ff */
[----:B0-----:R-:W-:-:S04]  /*35c0*/  IMAD R225, R225, 0x27, RZ ;  /* 0x00000027e1e17824 */ /* 0x001fc800078e02ff */
[----:B------:R-:W0:Y:S01]  /*35d0*/  LDC R228, c[0x0][0x238] ;  /* 0x00008e00ffe47b82 */ /* 0x000e220000000800 */
[----:B-1----:R-:W-:Y:S01]  /*35e0*/  SHF.R.S32.HI R10, RZ, 0x1f, R31 ;  /* 0x0000001fff0a7819 */ /* 0x002fe2000001141f */
[----:B------:R1:W-:Y:S01]  /*35f0*/  STL [R1+0x16c], R12 ;  /* 0x00016c0c01007387 */ /* 0x0003e20000100800 */
[----:B--2---:R-:W-:Y:S01]  /*3600*/  IMAD.X R13, R11, 0x1, R42, P1 ;  /* 0x000000010b0d7824 */ /* 0x004fe200008e062a */
[----:B------:R-:W-:-:S04]  /*3610*/  IADD3 R11, P1, R31, R4, RZ ;  /* 0x000000041f0b7210 */ /* 0x000fc80007f3e0ff */
[----:B------:R-:W2:Y:S01]  /*3620*/  LDC R229, c[0x0][0x238] ;  /* 0x00008e00ffe57b82 */ /* 0x000ea20000000800 */
[----:B----4-:R-:W-:Y:S01]  /*3630*/  IMAD R226, R226, 0x26, RZ ;  /* 0x00000026e2e27824 */ /* 0x010fe200078e02ff */
[----:B------:R3:W-:Y:S01]  /*3640*/  STL [R1+0x138], R13 ;  /* 0x0001380d01007387 */ /* 0x0007e20000100800 */
[----:B-1----:R-:W-:-:S03]  /*3650*/  IMAD.X R12, R6, 0x1, R44, P0 ;  /* 0x00000001060c7824 */ /* 0x002fc600000e062c */
[----:B------:R1:W-:Y:S02]  /*3660*/  STL [R1+0x174], R11 ;  /* 0x0001740b01007387 */ /* 0x0003e40000100800 */
[----:B------:R-:W4:Y:S01]  /*3670*/  LDC R230, c[0x0][0x238] ;  /* 0x00008e00ffe67b82 */ /* 0x000f220000000800 */
[----:B-----5:R-:W-:Y:S01]  /*3680*/  IMAD R227, R227, 0x25, RZ ;  /* 0x00000025e3e37824 */ /* 0x020fe200078e02ff */
[----:B------:R5:W-:Y:S01]  /*3690*/  STL [R1+0x140], R12 ;  /* 0x0001400c01007387 */ /* 0x000be20000100800 */
[----:B---3--:R-:W-:Y:S02]  /*36a0*/  IADD3 R13, P0, R31, R3, RZ ;  /* 0x000000031f0d7210 */ /* 0x008fe40007f1e0ff */
[----:B-1----:R-:W-:-:S03]  /*36b0*/  SHF.R.S32.HI R11, RZ, 0x1f, R14 ;  /* 0x0000001fff0b7819 */ /* 0x002fc6000001140e */
[----:B------:R1:W-:Y:S01]  /*36c0*/  STL [R1+0x17c], R13 ;  /* 0x00017c0d01007387 */ /* 0x0003e20000100800 */
[----:B------:R-:W3:Y:S01]  /*36d0*/  LDC R231, c[0x0][0x238] ;  /* 0x00008e00ffe77b82 */ /* 0x000ee20000000800 */
[----:B0-----:R-:W-:Y:S02]  /*36e0*/  IMAD R228, R228, 0x24, RZ ;  /* 0x00000024e4e47824 */ /* 0x001fe400078e02ff */
[----:B-----5:R-:W-:Y:S01]  /*36f0*/  IMAD.X R12, R6, 0x1, R42, P4 ;  /* 0x00000001060c7824 */ /* 0x020fe200020e062a */
[----:B------:R-:W-:Y:S01]  /*3700*/  IADD3 R6, P4, R14, R4, RZ ;  /* 0x000000040e067210 */ /* 0x000fe20007f9e0ff */
[----:B--2---:R-:W-:-:S03]  /*3710*/  IMAD R229, R229, 0x23, RZ ;  /* 0x00000023e5e57824 */ /* 0x004fc600078e02ff */
[----:B------:R0:W-:Y:S01]  /*3720*/  STL [R1+0x148], R12 ;  /* 0x0001480c01007387 */ /* 0x0001e20000100800 */
[----:B-1----:R-:W-:Y:S01]  /*3730*/  IMAD.X R13, R7, 0x1, R44, P6 ;  /* 0x00000001070d7824 */ /* 0x002fe200030e062c */
[----:B------:R-:W1:Y:S02]  /*3740*/  LDC R232, c[0x0][0x238] ;  /* 0x00008e00ffe87b82 */ /* 0x000e640000000800 */
[----:B------:R2:W-:Y:S01]  /*3750*/  STL [R1+0x184], R6 ;  /* 0x0001840601007387 */ /* 0x0005e20000100800 */
[----:B----4-:R-:W-:-:S03]  /*3760*/  IMAD R230, R230, 0x22, RZ ;  /* 0x00000022e6e67824 */ /* 0x010fc600078e02ff */
[----:B------:R4:W-:Y:S01]  /*3770*/  STL [R1+0x150], R13 ;  /* 0x0001500d01007387 */ /* 0x0009e20000100800 */
[----:B0-----:R-:W-:Y:S01]  /*3780*/  IADD3 R12, P6, R14, R3, RZ ;  /* 0x000000030e0c7210 */ /* 0x001fe20007fde0ff */
[----:B------:R-:W0:Y:S01]  /*3790*/  LDC R233, c[0x0][0x238] ;  /* 0x00008e00ffe97b82 */ /* 0x000e220000000800 */
[----:B--2---:R-:W-:-:S03]  /*37a0*/  SHF.R.S32.HI R6, RZ, 0x1f, R16 ;  /* 0x0000001fff067819 */ /* 0x004fc60000011410 */
[----:B------:R2:W-:Y:S01]  /*37b0*/  STL [R1+0x18c], R12 ;  /* 0x00018c0c01007387 */ /* 0x0005e20000100800 */
[----:B---3--:R-:W-:Y:S02]  /*37c0*/  IMAD R231, R231, 0x21, RZ ;  /* 0x00000021e7e77824 */ /* 0x008fe400078e02ff */
[----:B----4-:R-:W-:Y:S01]  /*37d0*/  IMAD.X R13, R7, 0x1, R42, P5 ;  /* 0x00000001070d7824 */ /* 0x010fe200028e062a */
[----:B------:R-:W-:Y:S01]  /*37e0*/  IADD3 R7, P5, R16, R4, RZ ;  /* 0x0000000410077210 */ /* 0x000fe20007fbe0ff */
[----:B------:R-:W3:Y:S03]  /*37f0*/  LDC R234, c[0x0][0x238] ;  /* 0x00008e00ffea7b82 */ /* 0x000ee60000000800 */
[----:B------:R4:W-:Y:S01]  /*3800*/  STL [R1+0x158], R13 ;  /* 0x0001580d01007387 */ /* 0x0009e20000100800 */
[----:B--2---:R-:W-:-:S03]  /*3810*/  IMAD.X R12, R9, 0x1, R44, P3 ;  /* 0x00000001090c7824 */ /* 0x004fc600018e062c */
[----:B------:R2:W-:Y:S01]  /*3820*/  STL [R1+0x194], R7 ;  /* 0x0001940701007387 */ /* 0x0005e20000100800 */
[----:B------:R-:W5:Y:S01]  /*3830*/  LDC R235, c[0x0][0x238] ;  /* 0x00008e00ffeb7b82 */ /* 0x000f620000000800 */
[----:B-1----:R-:W-:Y:S02]  /*3840*/  IMAD.SHL.U32 R232, R232, 0x20, RZ ;  /* 0x00000020e8e87824 */ /* 0x002fe400078e00ff */
[----:B------:R1:W-:Y:S01]  /*3850*/  STL [R1+0x160], R12 ;  /* 0x0001600c01007387 */ /* 0x0003e20000100800 */
[----:B----4-:R-:W-:Y:S01]  /*3860*/  IADD3 R13, P3, R16, R3, RZ ;  /* 0x00000003100d7210 */ /* 0x010fe20007f7e0ff */
[----:B0-----:R-:W-:-:S03]  /*3870*/  IMAD R233, R233, 0x1f, RZ ;  /* 0x0000001fe9e97824 */ /* 0x001fc600078e02ff */
[----:B------:R-:W0:Y:S01]  /*3880*/  LDC R236, c[0x0][0x238] ;  /* 0x00008e00ffec7b82 */ /* 0x000e220000000800 */
[----:B--2---:R-:W-:Y:S01]  /*3890*/  SHF.R.S32.HI R7, RZ, 0x1f, R33 ;  /* 0x0000001fff077819 */ /* 0x004fe20000011421 */
[----:B------:R2:W-:Y:S01]  /*38a0*/  STL [R1+0x19c], R13 ;  /* 0x00019c0d01007387 */ /* 0x0005e20000100800 */
[----:B-1----:R-:W-:Y:S01]  /*38b0*/  IMAD.X R12, R9, 0x1, R42, P2 ;  /* 0x00000001090c7824 */ /* 0x002fe200010e062a */
[----:B------:R-:W-:-:S04]  /*38c0*/  IADD3 R9, P2, R33, R4, RZ ;  /* 0x0000000421097210 */ /* 0x000fc80007f5e0ff */
[----:B------:R-:W1:Y:S01]  /*38d0*/  LDC R237, c[0x0][0x238] ;  /* 0x00008e00ffed7b82 */ /* 0x000e620000000800 */
[----:B---3--:R-:W-:Y:S01]  /*38e0*/  IMAD R234, R234, 0x1e, RZ ;  /* 0x0000001eeaea7824 */ /* 0x008fe200078e02ff */
[----:B------:R3:W-:Y:S01]  /*38f0*/  STL [R1+0x168], R12 ;  /* 0x0001680c01007387 */ /* 0x0007e20000100800 */
[----:B--2---:R-:W-:-:S03]  /*3900*/  IMAD.X R13, R10, 0x1, R44, P1 ;  /* 0x000000010a0d7824 */ /* 0x004fc600008e062c */
[----:B------:R2:W-:Y:S02]  /*3910*/  STL [R1+0x1a4], R9 ;  /* 0x0001a40901007387 */ /* 0x0005e40000100800 */
[----:B------:R-:W4:Y:S01]  /*3920*/  LDC R238, c[0x0][0x238] ;  /* 0x00008e00ffee7b82 */ /* 0x000f220000000800 */
[----:B-----5:R-:W-:Y:S01]  /*3930*/  IMAD R235, R235, 0x1d, RZ ;  /* 0x0000001debeb7824 */ /* 0x020fe200078e02ff */
[----:B------:R5:W-:Y:S01]  /*3940*/  STL [R1+0x170], R13 ;  /* 0x0001700d01007387 */ /* 0x000be20000100800 */
[----:B---3--:R-:W-:Y:S02]  /*3950*/  IADD3 R12, P1, R33, R3, RZ ;  /* 0x00000003210c7210 */ /* 0x008fe40007f3e0ff */
[----:B--2---:R-:W-:-:S03]  /*3960*/  SHF.R.S32.HI R9, RZ, 0x1f, R35 ;  /* 0x0000001fff097819 */ /* 0x004fc60000011423 */
[----:B------:R2:W-:Y:S01]  /*3970*/  STL [R1+0x1ac], R12 ;  /* 0x0001ac0c01007387 */ /* 0x0005e20000100800 */
[----:B------:R-:W3:Y:S01]  /*3980*/  LDC R239, c[0x0][0x238] ;  /* 0x00008e00ffef7b82 */ /* 0x000ee20000000800 */
[----:B0-----:R-:W-:Y:S02]  /*3990*/  IMAD R236, R236, 0x1c, RZ ;  /* 0x0000001cecec7824 */ /* 0x001fe400078e02ff */
[----:B-----5:R-:W-:Y:S01]  /*39a0*/  IMAD.X R13, R10, 0x1, R42, P0 ;  /* 0x000000010a0d7824 */ /* 0x020fe200000e062a */
[----:B------:R-:W-:Y:S01]  /*39b0*/  IADD3 R10, P0, R35, R4, RZ ;  /* 0x00000004230a7210 */ /* 0x000fe20007f1e0ff */
[----:B-1----:R-:W-:-:S03]  /*39c0*/  IMAD R237, R237, 0x1b, RZ ;  /* 0x0000001beded7824 */ /* 0x002fc600078e02ff */
[----:B------:R0:W-:Y:S01]  /*39d0*/  STL [R1+0x178], R13 ;  /* 0x0001780d01007387 */ /* 0x0001e20000100800 */
[----:B--2---:R-:W-:Y:S01]  /*39e0*/  IMAD.X R12, R11, 0x1, R44, P4 ;  /* 0x000000010b0c7824 */ /* 0x004fe200020e062c */
        /* <DEDUP_REMOVED lines=16> */
[----:B-1----:R-:W-:Y:S02]  /*3af0*/  IMAD R240, R240, 0x18, RZ ;  /* 0x00000018f0f07824 */ /* 0x002fe400078e02ff */
        /* <DEDUP_REMOVED lines=50> */
[----:B------:R-:W-:Y:S01]  /*3e20*/  IADD3 R10, P5, R24, R4, RZ ;  /* 0x00000004180a7210 */ /* 0x000fe20007fbe0ff */
[----:B---3--:R-:W-:-:S03]  /*3e30*/  IMAD R250, R250, 0xe, RZ ;  /* 0x0000000efafa7824 */ /* 0x008fc600078e02ff */
[----:B------:R1:W-:Y:S01]  /*3e40*/  STL [R1+0x1c8], R12 ;  /* 0x0001c80c01007387 */ /* 0x0003e20000100800 */
[----:B--2---:R-:W-:-:S03]  /*3e50*/  IMAD.X R13, R11, 0x1, R44, P3 ;  /* 0x000000010b0d7824 */ /* 0x004fc600018e062c */
[----:B------:R2:W-:Y:S01]  /*3e60*/  STL [R1+0x204], R10 ;  /* 0x0002040a01007387 */ /* 0x0005e20000100800 */
[----:B-----5:R-:W-:-:S03]  /*3e70*/  IMAD R251, R251, 0xd, RZ ;  /* 0x0000000dfbfb7824 */ /* 0x020fc600078e02ff */
[----:B------:R3:W-:Y:S01]  /*3e80*/  STL [R1+0x1d0], R13 ;  /* 0x0001d00d01007387 */ /* 0x0007e20000100800 */
[----:B-1----:R-:W-:Y:S02]  /*3e90*/  IADD3 R12, P3, R24, R3, RZ ;  /* 0x00000003180c7210 */ /* 0x002fe40007f7e0ff */
[----:B--2---:R-:W-:-:S03]  /*3ea0*/  SHF.R.S32.HI R10, RZ, 0x1f, R26 ;  /* 0x0000001fff0a7819 */ /* 0x004fc6000001141a */
[----:B------:R1:W-:Y:S01]  /*3eb0*/  STL [R1+0x20c], R12 ;  /* 0x00020c0c01007387 */ /* 0x0003e20000100800 */
[----:B0-----:R-:W-:Y:S02]  /*3ec0*/  IMAD R252, R252, 0xc, RZ ;  /* 0x0000000cfcfc7824 */ /* 0x001fe400078e02ff */
[----:B---3--:R-:W-:Y:S01]  /*3ed0*/  IMAD.X R13, R11, 0x1, R42, P2 ;  /* 0x000000010b0d7824 */ /* 0x008fe200010e062a */
[----:B------:R-:W-:-:S04]  /*3ee0*/  IADD3 R11, P2, R26, R4, RZ ;  /* 0x000000041a0b7210 */ /* 0x000fc80007f5e0ff */
[----:B------:R0:W-:Y:S01]  /*3ef0*/  STL [R1+0x1d8], R13 ;  /* 0x0001d80d01007387 */ /* 0x0001e20000100800 */
[----:B-1----:R-:W-:-:S03]  /*3f00*/  IMAD.X R12, R6, 0x1, R44, P1 ;  /* 0x00000001060c7824 */ /* 0x002fc600008e062c */
[----:B------:R1:W-:Y:S04]  /*3f10*/  STL [R1+0x214], R11 ;  /* 0x0002140b01007387 */ /* 0x0003e80000100800 */
[----:B------:R2:W-:Y:S01]  /*3f20*/  STL [R1+0x1e0], R12 ;  /* 0x0001e00c01007387 */ /* 0x0005e20000100800 */
[----:B0-----:R-:W-:Y:S02]  /*3f30*/  IADD3 R13, P1, R26, R3, RZ ;  /* 0x000000031a0d7210 */ /* 0x001fe40007f3e0ff */
[----:B-1----:R-:W-:-:S03]  /*3f40*/  SHF.R.S32.HI R11, RZ, 0x1f, R28 ;  /* 0x0000001fff0b7819 */ /* 0x002fc6000001141c */
[----:B------:R0:W-:Y:S01]  /*3f50*/  STL [R1+0x21c], R13 ;  /* 0x00021c0d01007387 */ /* 0x0001e20000100800 */
[----:B--2---:R-:W-:Y:S01]  /*3f60*/  IMAD.X R12, R6, 0x1, R42, P0 ;  /* 0x00000001060c7824 */ /* 0x004fe200000e062a */
[----:B------:R-:W-:-:S04]  /*3f70*/  IADD3 R6, P0, R28, R4, RZ ;  /* 0x000000041c067210 */ /* 0x000fc80007f1e0ff */
[----:B------:R1:W-:Y:S01]  /*3f80*/  STL [R1+0x1e8], R12 ;  /* 0x0001e80c01007387 */ /* 0x0003e20000100800 */
[----:B0-----:R-:W-:-:S03]  /*3f90*/  IMAD.X R13, R7, 0x1, R44, P4 ;  /* 0x00000001070d7824 */ /* 0x001fc600020e062c */
[----:B------:R0:W-:Y:S04]  /*3fa0*/  STL [R1+0x224], R6 ;  /* 0x0002240601007387 */ /* 0x0001e80000100800 */
[----:B------:R2:W-:Y:S01]  /*3fb0*/  STL [R1+0x1f0], R13 ;  /* 0x0001f00d01007387 */ /* 0x0005e20000100800 */
[----:B-1----:R-:W-:Y:S02]  /*3fc0*/  IADD3 R12, P4, R28, R3, RZ ;  /* 0x000000031c0c7210 */ /* 0x002fe40007f9e0ff */
[----:B0-----:R-:W-:-:S03]  /*3fd0*/  SHF.R.S32.HI R6, RZ, 0x1f, R30 ;  /* 0x0000001fff067819 */ /* 0x001fc6000001141e */
        /* <DEDUP_REMOVED lines=37> */
[----:B--2---:R-:W-:Y:S02]  /*4230*/  IMAD.X R13, R6, 0x1, R42, P5 ;  /* 0x00000001060d7824 */ /* 0x004fe400028e062a */
[----:B------:R-:W-:-:S03]  /*4240*/  IMAD.X R6, R7, 0x1, R44, P3 ;  /* 0x0000000107067824 */ /* 0x000fc600018e062c */
[----:B------:R1:W-:Y:S01]  /*4250*/  STL [R1+0x238], R13 ;  /* 0x0002380d01007387 */ /* 0x0003e20000100800 */
[----:B0-----:R-:W-:-:S05]  /*4260*/  IADD3 R12, P5, R38, R4, RZ ;  /* 0x00000004260c7210 */ /* 0x001fca0007fbe0ff */
[----:B------:R0:W-:Y:S01]  /*4270*/  STL [R1+0x274], R12 ;  /* 0x0002740c01007387 */ /* 0x0001e20000100800 */
[----:B-1----:R-:W-:-:S03]  /*4280*/  IADD3 R13, P3, R38, R3, RZ ;  /* 0x00000003260d7210 */ /* 0x002fc60007f7e0ff */
[----:B------:R1:W-:Y:S04]  /*4290*/  STL [R1+0x240], R6 ;  /* 0x0002400601007387 */ /* 0x0003e80000100800 */
[----:B------:R2:W-:Y:S01]  /*42a0*/  STL [R1+0x27c], R13 ;  /* 0x00027c0d01007387 */ /* 0x0005e20000100800 */
[----:B0-----:R-:W-:Y:S01]  /*42b0*/  SHF.R.S32.HI R12, RZ, 0x1f, R40 ;  /* 0x0000001fff0c7819 */ /* 0x001fe20000011428 */
[----:B-1----:R-:W-:Y:S02]  /*42c0*/  IMAD.X R6, R7, 0x1, R42, P2 ;  /* 0x0000000107067824 */ /* 0x002fe400010e062a */
[C---:B------:R-:W-:Y:S01]  /*42d0*/  IMAD.X R7, R9.reuse, 0x1, R44, P1 ;  /* 0x0000000109077824 */ /* 0x040fe200008e062c */
[----:B--2---:R-:W-:Y:S02]  /*42e0*/  IADD3 R13, P2, R40, R4, RZ ;  /* 0x00000004280d7210 */ /* 0x004fe40007f5e0ff */
[----:B------:R0:W-:Y:S01]  /*42f0*/  STL [R1+0x248], R6 ;  /* 0x0002480601007387 */ /* 0x0001e20000100800 */
[----:B------:R-:W-:-:S03]  /*4300*/  IMAD.X R9, R9, 0x1, R42, P0 ;  /* 0x0000000109097824 */ /* 0x000fc600000e062a */
[----:B------:R-:W-:Y:S04]  /*4310*/  STL [R1+0x284], R13 ;  /* 0x0002840d01007387 */ /* 0x000fe80000100800 */
[----:B------:R1:W-:Y:S01]  /*4320*/  STL [R1+0x250], R7 ;  /* 0x0002500701007387 */ /* 0x0003e20000100800 */
[----:B0-----:R-:W-:-:S05]  /*4330*/  IADD3 R6, P1, R40, R3, RZ ;  /* 0x0000000328067210 */ /* 0x001fca0007f3e0ff */
[----:B------:R0:W-:Y:S01]  /*4340*/  STL [R1+0x28c], R6 ;  /* 0x00028c0601007387 */ /* 0x0001e20000100800 */
[----:B-1----:R-:W-:-:S03]  /*4350*/  IADD3 R7, P0, R8, R4, RZ ;  /* 0x0000000408077210 */ /* 0x002fc60007f1e0ff */
[----:B------:R-:W-:Y:S04]  /*4360*/  STL [R1+0x258], R9 ;  /* 0x0002580901007387 */ /* 0x000fe80000100800 */
[----:B------:R1:W-:Y:S01]  /*4370*/  STL [R1+0x294], R7 ;  /* 0x0002940701007387 */ /* 0x0003e20000100800 */
[----:B0-----:R-:W-:Y:S01]  /*4380*/  IMAD.X R6, R10, 0x1, R44, P4 ;  /* 0x000000010a067824 */ /* 0x001fe200020e062c */
[----:B------:R-:W-:Y:S01]  /*4390*/  IADD3 R4, P4, R8, R3, RZ ;  /* 0x0000000308047210 */ /* 0x000fe20007f9e0ff */
[----:B------:R-:W-:Y:S01]  /*43a0*/  IMAD.X R3, R10, 0x1, R42, P6 ;  /* 0x000000010a037824 */ /* 0x000fe200030e062a */
[----:B------:R-:W-:Y:S02]  /*43b0*/  SHF.R.S32.HI R8, RZ, 0x1f, R8 ;  /* 0x0000001fff087819 */ /* 0x000fe40000011408 */
[----:B------:R0:W-:Y:S01]  /*43c0*/  STL [R1+0x260], R6 ;  /* 0x0002600601007387 */ /* 0x0001e20000100800 */
[----:B-1----:R-:W-:-:S03]  /*43d0*/  IMAD.X R7, R11, 0x1, R44, P5 ;  /* 0x000000010b077824 */ /* 0x002fc600028e062c */
[----:B------:R1:W-:Y:S04]  /*43e0*/  STL [R1+0x29c], R4 ;  /* 0x00029c0401007387 */ /* 0x0003e80000100800 */
[----:B------:R2:W-:Y:S01]  /*43f0*/  STL [R1+0x268], R3 ;  /* 0x0002680301007387 */ /* 0x0005e20000100800 */
[----:B0-----:R-:W-:Y:S01]  /*4400*/  IADD3 R6, P6, R5, UR10, RZ ;  /* 0x0000000a05067c10 */ /* 0x001fe2000ffde0ff */
[----:B------:R-:W-:Y:S02]  /*4410*/  UIADD3 UR10, UR4, 0x8000, URZ ;  /* 0x00008000040a7890 */ /* 0x000fe4000fffe03f */
[----:B------:R0:W-:Y:S01]  /*4420*/  STL [R1+0x270], R7 ;  /* 0x0002700701007387 */ /* 0x0001e20000100800 */
[----:B-1----:R-:W-:Y:S01]  /*4430*/  IMAD.X R4, R11, 0x1, R42, P3 ;  /* 0x000000010b047824 */ /* 0x002fe200018e062a */
[----:B------:R-:W-:-:S02]  /*4440*/  USHF.R.U32.HI UR38, URZ, 0x4, UR10 ;  /* 0x000000043f267899 */ /* 0x000fc4000801160a */
[----:B------:R-:W-:Y:S01]  /*4450*/  UIADD3 UR10, UP0, UR36, 0x2, URZ ;  /* 0x00000002240a7890 */ /* 0x000fe2000ff1e03f */
[C---:B--2---:R-:W-:Y:S01]  /*4460*/  IMAD.X R3, R12.reuse, 0x1, R44, P2 ;  /* 0x000000010c037824 */ /* 0x044fe200010e062c */
[----:B------:R1:W-:Y:S01]  /*4470*/  STL [R1+0x278], R4 ;  /* 0x0002780401007387 */ /* 0x0003e20000100800 */
[----:B------:R-:W-:Y:S01]  /*4480*/  USGXT.U32 UR38, UR38, 0xe ;  /* 0x0000000e2626789a */ /* 0x000fe20008000000 */
[----:B0-----:R-:W-:Y:S02]  /*4490*/  IMAD.X R7, R12, 0x1, R42, P1 ;  /* 0x000000010c077824 */ /* 0x001fe400008e062a */
[----:B------:R0:W-:Y:S04]  /*44a0*/  STL [R1+0x280], R3 ;  /* 0x0002800301007387 */ /* 0x0001e80000100800 */
[----:B------:R-:W-:Y:S01]  /*44b0*/  STL [R1+0x288], R7 ;  /* 0x0002880701007387 */ /* 0x000fe20000100800 */
[----:B-1----:R-:W-:-:S02]  /*44c0*/  IMAD.X R4, R8, 0x1, R44, P0 ;  /* 0x0000000108047824 */ /* 0x002fc400000e062c */
[----:B0-----:R-:W-:-:S03]  /*44d0*/  IMAD.X R3, R8, 0x1, R42, P4 ;  /* 0x0000000108037824 */ /* 0x001fc600020e062a */
[----:B------:R0:W-:Y:S04]  /*44e0*/  STL [R1+0x290], R4 ;  /* 0x0002900401007387 */ /* 0x0001e80000100800 */
[----:B------:R1:W-:Y:S01]  /*44f0*/  STL [R1+0x298], R3 ;  /* 0x0002980301007387 */ /* 0x0003e20000100800 */
[----:B0-----:R-:W-:Y:S01]  /*4500*/  LEA.HI.X.SX32 R4, R5, UR11, 0x1, P6 ;  /* 0x0000000b05047c11 */ /* 0x001fe2000b0f0eff */
[----:B------:R-:W-:Y:S01]  /*4510*/  UIADD3.X UR11, UR8, 0x40000040, URZ, UP0, !UPT ;  /* 0x40000040080b7890 */ /* 0x000fe200087fe43f */
[----:B------:R-:W0:Y:S01]  /*4520*/  LDC R5, c[0x0][0x238] ;  /* 0x00008e00ff057b82 */ /* 0x000e220000000800 */
[----:B------:R-:W-:Y:S01]  /*4530*/  UIADD3 UR14, UP0, UR38, 0x2, URZ ;  /* 0x00000002260e7890 */ /* 0x000fe2000ff1e03f */
[----:B-1----:R-:W-:Y:S01]  /*4540*/  IMAD.SHL.U32 R3, R2, 0x10, RZ ;  /* 0x0000001002037824 */ /* 0x002fe200078e00ff */
[----:B------:R-:W-:-:S02]  /*4550*/  UMOV UR8, UR10 ;  /* 0x0000000a00087c82 */ /* 0x000fc40008000000 */
[----:B------:R-:W-:Y:S02]  /*4560*/  UIADD3.X UR15, UR9, 0x40000040, URZ, UP0, !UPT ;  /* 0x40000040090f7890 */ /* 0x000fe400087fe43f */
[----:B------:R1:W-:Y:S01]  /*4570*/  STL [R1+0xbc0], R3 ;  /* 0x000bc00301007387 */ /* 0x0003e20000100800 */
[----:B------:R-:W-:Y:S01]  /*4580*/  LOP3.LUT R108, R3, 0x70, RZ, 0xc0, !PT ;  /* 0x00000070036c7812 */ /* 0x000fe200078ec0ff */
[----:B------:R-:W2:Y:S01]  /*4590*/  LDC R2, c[0x0][0x238] ;  /* 0x00008e00ff027b82 */ /* 0x000ea20000000800 */
[----:B------:R-:W-:Y:S01]  /*45a0*/  UMOV UR9, UR11 ;  /* 0x0000000b00097c82 */ /* 0x000fe20008000000 */
[----:B------:R3:W-:Y:S01]  /*45b0*/  STL [R1+0xb98], R109 ;  /* 0x000b986d01007387 */ /* 0x0007e20000100800 */
[----:B------:R-:W-:Y:S02]  /*45c0*/  UIADD3.64 UR10, UR8, 0x1fe, URZ ;  /* 0x000001fe080a7897 */ /* 0x000fe4000fffe03f */
[----:B------:R-:W-:Y:S02]  /*45d0*/  UIADD3.64 UR10, UR8, 0x202, URZ ;  /* 0x00000202080a7897 */ /* 0x000fe4000fffe03f */
[----:B------:R-:W-:Y:S01]  /*45e0*/  UIADD3.64 UR18, UR8, 0x200, URZ ;  /* 0x0000020008127897 */ /* 0x000fe2000fffe03f */
[----:B-1----:R-:W1:Y:S01]  /*45f0*/  LDC R3, c[0x0][0x238] ;  /* 0x00008e00ff037b82 */ /* 0x002e620000000800 */
[----:B------:R-:W-:-:S02]  /*4600*/  UIADD3.64 UR12, UR8, 0x2, URZ ;  /* 0x00000002080c7897 */ /* 0x000fc4000fffe03f */
[----:B------:R-:W-:Y:S01]  /*4610*/  UIADD3.64 UR16, UR8, 0x4, URZ ;  /* 0x0000000408107897 */ /* 0x000fe2000fffe03f */
[----:B---3--:R-:W3:Y:S01]  /*4620*/  S2R R109, SR_TID.X ;  /* 0x00000000006d7919 */ /* 0x008ee20000002100 */
[----:B------:R-:W-:Y:S01]  /*4630*/  UMOV UR10, UR14 ;  /* 0x0000000e000a7c82 */ /* 0x000fe20008000000 */
[----:B------:R-:W-:Y:S01]  /*4640*/  UMOV UR11, UR15 ;  /* 0x0000000f000b7c82 */ /* 0x000fe20008000000 */
[C---:B0-----:R-:W-:Y:S01]  /*4650*/  IMAD R100, R5.reuse, 0xff, RZ ;  /* 0x000000ff05647824 */ /* 0x041fe200078e02ff */
[----:B------:R-:W-:Y:S01]  /*4660*/  UIADD3.64 UR20, UR8, 0x3fe, URZ ;  /* 0x000003fe08147897 */ /* 0x000fe2000fffe03f */
[C---:B------:R-:W-:Y:S01]  /*4670*/  IMAD R98, R5.reuse, 0xfe, RZ ;  /* 0x000000fe05627824 */ /* 0x040fe200078e02ff */
        /* <DEDUP_REMOVED lines=25> */
[----:B------:R-:W-:Y:S01]  /*4810*/  IMAD R72, R5, 0xf1, RZ ;  /* 0x000000f105487824 */ /* 0x000fe200078e02ff */
[----:B---3--:R-:W-:Y:S01]  /*4820*/  LOP3.LUT R109, R109, 0x7f, RZ, 0xc0, !PT ;  /* 0x0000007f6d6d7812 */ /* 0x008fe200078ec0ff */
[C---:B------:R-:W-:Y:S01]  /*4830*/  IMAD R70, R5.reuse, 0xf0, RZ ;  /* 0x000000f005467824 */ /* 0x040fe200078e02ff */
[----:B------:R-:W-:Y:S01]  /*4840*/  UIADD3.64 UR34, UR10, 0x104, URZ ;  /* 0x000001040a227897 */ /* 0x000fe2000fffe03f */
[----:B------:R-:W-:-:S02]  /*4850*/  IMAD R68, R5, 0xef, RZ ;  /* 0x000000ef05447824 */ /* 0x000fc400078e02ff */
[----:B------:R-:W-:Y:S01]  /*4860*/  IMAD R108, R109, 0x80, R108 ;  /* 0x000000806d6c7824 */ /* 0x000fe200078e026c */
[----:B------:R-:W-:Y:S01]  /*4870*/  IADD3 R109, P0, R6, UR37, RZ ;  /* 0x00000025066d7c10 */ /* 0x000fe2000ff1e0ff */
[C---:B------:R-:W-:Y:S02]  /*4880*/  IMAD R66, R5.reuse, 0xee, RZ ;  /* 0x000000ee05427824 */ /* 0x040fe400078e02ff */
[C---:B------:R-:W-:Y:S02]  /*4890*/  IMAD R64, R5.reuse, 0xed, RZ ;  /* 0x000000ed05407824 */ /* 0x040fe400078e02ff */
[----:B------:R0:W-:Y:S01]  /*48a0*/  STL [R1+0xa94], R109 ;  /* 0x000a946d01007387 */ /* 0x0001e20000100800 */
[C---:B------:R-:W-:Y:S02]  /*48b0*/  IMAD R62, R5.reuse, 0xec, RZ ;  /* 0x000000ec053e7824 */ /* 0x040fe400078e02ff */
[C---:B------:R-:W-:Y:S01]  /*48c0*/  IMAD R60, R5.reuse, 0xeb, RZ ;  /* 0x000000eb053c7824 */ /* 0x040fe200078e02ff */
[----:B------:R-:W-:Y:S01]  /*48d0*/  STL [R1+0xa98], R108 ;  /* 0x000a986c01007387 */ /* 0x000fe20000100800 */
[----:B------:R-:W-:-:S02]  /*48e0*/  IMAD R58, R5, 0xea, RZ ;  /* 0x000000ea053a7824 */ /* 0x000fc400078e02ff */
[C---:B------:R-:W-:Y:S02]  /*48f0*/  IMAD R56, R5.reuse, 0xe9, RZ ;  /* 0x000000e905387824 */ /* 0x040fe400078e02ff */
[C---:B------:R-:W-:Y:S01]  /*4900*/  IMAD R54, R5.reuse, 0xe8, RZ ;  /* 0x000000e805367824 */ /* 0x040fe200078e02ff */
[C---:B0-----:R-:W-:Y:S01]  /*4910*/  IADD3 R109, P3, R100.reuse, R6, RZ ;  /* 0x00000006646d7210 */ /* 0x041fe20007f7e0ff */
[C---:B------:R-:W-:Y:S02]  /*4920*/  IMAD R52, R5.reuse, 0xe7, RZ ;  /* 0x000000e705347824 */ /* 0x040fe400078e02ff */
[C---:B------:R-:W-:Y:S01]  /*4930*/  IMAD R50, R5.reuse, 0xe6, RZ ;  /* 0x000000e605327824 */ /* 0x040fe200078e02ff */
[----:B------:R-:W-:Y:S01]  /*4940*/  LEA.HI.X.SX32 R100, R100, R4, 0x1, P3 ;  /* 0x0000000464647211 */ /* 0x000fe200018f0eff */
[----:B------:R0:W-:Y:S01]  /*4950*/  STL [R1+0x2a4], R109 ;  /* 0x0002a46d01007387 */ /* 0x0001e20000100800 */
[C---:B------:R-:W-:Y:S02]  /*4960*/  IMAD R48, R5.reuse, 0xe5, RZ ;  /* 0x000000e505307824 */ /* 0x040fe400078e02ff */
[----:B------:R-:W-:-:S02]  /*4970*/  IMAD R46, R5, 0xe4, RZ ;  /* 0x000000e4052e7824 */ /* 0x000fc400078e02ff */
[C---:B------:R-:W-:Y:S02]  /*4980*/  IMAD R44, R5.reuse, 0xe3, RZ ;  /* 0x000000e3052c7824 */ /* 0x040fe400078e02ff */
[C---:B------:R-:W-:Y:S02]  /*4990*/  IMAD R42, R5.reuse, 0xe2, RZ ;  /* 0x000000e2052a7824 */ /* 0x040fe400078e02ff */
[C---:B------:R-:W-:Y:S01]  /*49a0*/  IMAD R40, R5.reuse, 0xe1, RZ ;  /* 0x000000e105287824 */ /* 0x040fe200078e02ff */
[----:B0-----:R-:W-:Y:S01]  /*49b0*/  IADD3 R109, P4, R98, R6, RZ ;  /* 0x00000006626d7210 */ /* 0x001fe20007f9e0ff */
[C---:B------:R-:W-:Y:S02]  /*49c0*/  IMAD R38, R5.reuse, 0xe0, RZ ;  /* 0x000000e005267824 */ /* 0x040fe400078e02ff */
[C---:B------:R-:W-:Y:S02]  /*49d0*/  IMAD R36, R5.reuse, 0xdf, RZ ;  /* 0x000000df05247824 */ /* 0x040fe400078e02ff */
[----:B------:R0:W-:Y:S01]  /*49e0*/  STL [R1+0x2ac], R109 ;  /* 0x0002ac6d01007387 */ /* 0x0001e20000100800 */
[----:B------:R-:W-:-:S02]  /*49f0*/  IMAD R34, R5, 0xde, RZ ;  /* 0x000000de05227824 */ /* 0x000fc400078e02ff */
[C---:B------:R-:W-:Y:S02]  /*4a00*/  IMAD R32, R5.reuse, 0xdd, RZ ;  /* 0x000000dd05207824 */ /* 0x040fe400078e02ff */
[C---:B------:R-:W-:Y:S02]  /*4a10*/  IMAD R30, R5.reuse, 0xdc, RZ ;  /* 0x000000dc051e7824 */ /* 0x040fe400078e02ff */
[C---:B------:R-:W-:Y:S02]  /*4a20*/  IMAD R28, R5.reuse, 0xdb, RZ ;  /* 0x000000db051c7824 */ /* 0x040fe400078e02ff */
[C---:B------:R-:W-:Y:S01]  /*4a30*/  IMAD R26, R5.reuse, 0xda, RZ ;  /* 0x000000da051a7824 */ /* 0x040fe200078e02ff */
[C---:B0-----:R-:W-:Y:S01]  /*4a40*/  IADD3 R109, P5, R96.reuse, R6, RZ ;  /* 0x00000006606d7210 */ /* 0x041fe20007fbe0ff */
[C---:B------:R-:W-:Y:S02]  /*4a50*/  IMAD R24, R5.reuse, 0xd9, RZ ;  /* 0x000000d905187824 */ /* 0x040fe400078e02ff */
[C---:B------:R-:W-:Y:S01]  /*4a60*/  IMAD R22, R5.reuse, 0xd8, RZ ;  /* 0x000000d805167824 */ /* 0x040fe200078e02ff */
[----:B------:R-:W-:Y:S01]  /*4a70*/  LEA.HI.X.SX32 R96, R96, R4, 0x1, P5 ;  /* 0x0000000460607211 */ /* 0x000fe200028f0eff */
[----:B------:R0:W-:Y:S01]  /*4a80*/  STL [R1+0x2b4], R109 ;  /* 0x0002b46d01007387 */ /* 0x0001e20000100800 */
[----:B------:R-:W-:-:S02]  /*4a90*/  IMAD R20, R5, 0xd7, RZ ;  /* 0x000000d705147824 */ /* 0x000fc400078e02ff */
[C---:B------:R-:W-:Y:S02]  /*4aa0*/  IMAD R18, R5.reuse, 0xd6, RZ ;  /* 0x000000d605127824 */ /* 0x040fe400078e02ff */
[C---:B------:R-:W-:Y:S02]  /*4ab0*/  IMAD R16, R5.reuse, 0xd5, RZ ;  /* 0x000000d505107824 */ /* 0x040fe400078e02ff */
[C---:B------:R-:W-:Y:S02]  /*4ac0*/  IMAD R14, R5.reuse, 0xd4, RZ ;  /* 0x000000d4050e7824 */ /* 0x040fe400078e02ff */
[C---:B------:R-:W-:Y:S01]  /*4ad0*/  IMAD R12, R5.reuse, 0xd3, RZ ;  /* 0x000000d3050c7824 */ /* 0x040fe200078e02ff */
[----:B0-----:R-:W-:Y:S01]  /*4ae0*/  IADD3 R109, P6, R94, R6, RZ ;  /* 0x000000065e6d7210 */ /* 0x001fe20007fde0ff */
[C---:B------:R-:W-:Y:S02]  /*4af0*/  IMAD R10, R5.reuse, 0xd2, RZ ;  /* 0x000000d2050a7824 */ /* 0x040fe400078e02ff */
[----:B------:R-:W-:-:S02]  /*4b00*/  IMAD R8, R5, 0xd1, RZ ;  /* 0x000000d105087824 */ /* 0x000fc400078e02ff */
[----:B------:R0:W-:Y:S01]  /*4b10*/  STL [R1+0x2bc], R109 ;  /* 0x0002bc6d01007387 */ /* 0x0001e20000100800 */
[C---:B------:R-:W-:Y:S02]  /*4b20*/  IMAD R7, R5.reuse, 0xd0, RZ ;  /* 0x000000d005077824 */ /* 0x040fe400078e02ff */
[C---:B------:R-:W-:Y:S02]  /*4b30*/  IMAD R9, R5.reuse, 0xcf, RZ ;  /* 0x000000cf05097824 */ /* 0x040fe400078e02ff */
[C---:B------:R-:W-:Y:S02]  /*4b40*/  IMAD R11, R5.reuse, 0xce, RZ ;  /* 0x000000ce050b7824 */ /* 0x040fe400078e02ff */
[C---:B------:R-:W-:Y:S02]  /*4b50*/  IMAD R13, R5.reuse, 0xcd, RZ ;  /* 0x000000cd050d7824 */ /* 0x040fe400078e02ff */
[C---:B------:R-:W-:Y:S01]  /*4b60*/  IMAD R15, R5.reuse, 0xcc, RZ ;  /* 0x000000cc050f7824 */ /* 0x040fe200078e02ff */
[----:B0-----:R-:W-:Y:S01]  /*4b70*/  IADD3 R109, P1, R92, R6, RZ ;  /* 0x000000065c6d7210 */ /* 0x001fe20007f3e0ff */
[----:B------:R-:W-:-:S02]  /*4b80*/  IMAD R17, R5, 0xcb, RZ ;  /* 0x000000cb05117824 */ /* 0x000fc400078e02ff */
[C---:B------:R-:W-:Y:S02]  /*4b90*/  IMAD R19, R5.reuse, 0xca, RZ ;  /* 0x000000ca05137824 */ /* 0x040fe400078e02ff */
        /* <DEDUP_REMOVED lines=8> */
[C---:B------:R-:W-:Y:S01]  /*4c20*/  IMAD R33, R5.reuse, 0xc3, RZ ;  /* 0x000000c305217824 */ /* 0x040fe200078e02ff */
[----:B------:R-:W-:Y:S01]  /*4c30*/  LEA.HI.X.SX32 R90, R90, R4, 0x1, P2 ;  /* 0x000000045a5a7211 */ /* 0x000fe200010f0eff */
[----:B------:R0:W-:Y:S01]  /*4c40*/  STL [R1+0x2cc], R109 ;  /* 0x0002cc6d01007387 */ /* 0x0001e20000100800 */
[C---:B------:R-:W-:Y:S02]  /*4c50*/  IMAD R35, R5.reuse, 0xc2, RZ ;  /* 0x000000c205237824 */ /* 0x040fe400078e02ff */
[C---:B------:R-:W-:Y:S01]  /*4c60*/  IMAD R37, R5.reuse, 0xc1, RZ ;  /* 0x000000c105257824 */ /* 0x040fe200078e02ff */
[----:B------:R3:W-:Y:S01]  /*4c70*/  STL [R1+0x2a0], R100 ;  /* 0x0002a06401007387 */ /* 0x0007e20000100800 */
[C---:B------:R-:W-:Y:S02]  /*4c80*/  IMAD R39, R5.reuse, 0xc0, RZ ;  /* 0x000000c005277824 */ /* 0x040fe400078e02ff */
[C---:B------:R-:W-:Y:S02]  /*4c90*/  IMAD R41, R5.reuse, 0xbf, RZ ;  /* 0x000000bf05297824 */ /* 0x040fe400078e02ff */
[C---:B------:R-:W-:Y:S01]  /*4ca0*/  IMAD R43, R5.reuse, 0xbe, RZ ;  /* 0x000000be052b7824 */ /* 0x040fe200078e02ff */
[----:B0-----:R-:W-:Y:S01]  /*4cb0*/  IADD3 R109, P3, R88, R6, RZ ;  /* 0x00000006586d7210 */ /* 0x001fe20007f7e0ff */
[----:B------:R-:W-:-:S02]  /*4cc0*/  IMAD R45, R5, 0xbd, RZ ;  /* 0x000000bd052d7824 */ /* 0x000fc400078e02ff */
[C---:B------:R-:W-:Y:S01]  /*4cd0*/  IMAD R47, R5.reuse, 0xbc, RZ ;  /* 0x000000bc052f7824 */ /* 0x040fe200078e02ff */
[----:B---3--:R-:W-:Y:S01]  /*4ce0*/  LEA.HI.X.SX32 R100, R98, R4, 0x1, P4 ;  /* 0x0000000462647211 */ /* 0x008fe200020f0eff */
[----:B------:R0:W-:Y:S01]  /*4cf0*/  STL [R1+0x2d4], R109 ;  /* 0x0002d46d01007387 */ /* 0x0001e20000100800 */
[-C--:B------:R-:W-:Y:S01]  /*4d00*/  IADD3 R98, P4, R86, R6.reuse, RZ ;  /* 0x0000000656627210 */ /* 0x080fe20007f9e0ff */
[C---:B------:R-:W-:Y:S02]  /*4d10*/  IMAD R49, R5.reuse, 0xbb, RZ ;  /* 0x000000bb05317824 */ /* 0x040fe400078e02ff */
[----:B------:R3:W-:Y:S01]  /*4d20*/  STL [R1+0x2a8], R100 ;  /* 0x0002a86401007387 */ /* 0x0007e20000100800 */
[C---:B------:R-:W-:Y:S02]  /*4d30*/  IMAD R51, R5.reuse, 0xba, RZ ;  /* 0x000000ba05337824 */ /* 0x040fe400078e02ff */
[C---:B------:R-:W-:Y:S01]  /*4d40*/  IMAD R53, R5.reuse, 0xb9, RZ ;  /* 0x000000b905357824 */ /* 0x040fe200078e02ff */
[----:B------:R4:W-:Y:S01]  /*4d50*/  STL [R1+0x2dc], R98 ;  /* 0x0002dc6201007387 */ /* 0x0009e20000100800 */
[C---:B------:R-:W-:Y:S01]  /*4d60*/  IMAD R55, R5.reuse, 0xb8, RZ ;  /* 0x000000b805377824 */ /* 0x040fe200078e02ff */
[----:B0-----:R-:W0:Y:S01]  /*4d70*/  LDC R109, c[0x0][0x238] ;  /* 0x00008e00ff6d7b82 */ /* 0x001e220000000800 */
[C---:B------:R-:W-:Y:S01]  /*4d80*/  IMAD R57, R5.reuse, 0xb7, RZ ;  /* 0x000000b705397824 */ /* 0x040fe200078e02ff */
[----:B------:R5:W-:Y:S01]  /*4d90*/  STL [R1+0x2b0], R96 ;  /* 0x0002b06001007387 */ /* 0x000be20000100800 */
[C---:B------:R-:W-:Y:S01]  /*4da0*/  IMAD R59, R5.reuse, 0xb6, RZ ;  /* 0x000000b6053b7824 */ /* 0x040fe200078e02ff */
[----:B---3--:R-:W-:Y:S01]  /*4db0*/  IADD3 R100, P5, R84, R6, RZ ;  /* 0x0000000654647210 */ /* 0x008fe20007fbe0ff */
[----:B------:R-:W-:-:S02]  /*4dc0*/  IMAD R61, R5, 0xb5, RZ ;  /* 0x000000b5053d7824 */ /* 0x000fc400078e02ff */
[C---:B------:R-:W-:Y:S01]  /*4dd0*/  IMAD R63, R5.reuse, 0xb4, RZ ;  /* 0x000000b4053f7824 */ /* 0x040fe200078e02ff */
[-C--:B----4-:R-:W-:Y:S01]  /*4de0*/  LEA.HI.X.SX32 R98, R94, R4.reuse, 0x1, P6 ;  /* 0x000000045e627211 */ /* 0x090fe200030f0eff */
[----:B------:R3:W-:Y:S01]  /*4df0*/  STL [R1+0x2e4], R100 ;  /* 0x0002e46401007387 */ /* 0x0007e20000100800 */
[----:B------:R-:W-:Y:S01]  /*4e00*/  LEA.HI.X.SX32 R94, R92, R4, 0x1, P1 ;  /* 0x000000045c5e7211 */ /* 0x000fe200008f0eff */
[C---:B------:R-:W-:Y:S01]  /*4e10*/  IMAD R65, R5.reuse, 0xb3, RZ ;  /* 0x000000b305417824 */ /* 0x040fe200078e02ff */
[-C--:B-----5:R-:W-:Y:S01]  /*4e20*/  IADD3 R96, P6, R82, R6.reuse, RZ ;  /* 0x0000000652607210 */ /* 0x0a0fe20007fde0ff */
[----:B------:R4:W-:Y:S01]  /*4e30*/  STL [R1+0x2b8], R98 ;  /* 0x0002b86201007387 */ /* 0x0009e20000100800 */
[----:B------:R-:W-:Y:S01]  /*4e40*/  IADD3 R92, P1, R80, R6, RZ ;  /* 0x00000006505c7210 */ /* 0x000fe20007f3e0ff */
[C---:B------:R-:W-:Y:S01]  /*4e50*/  IMAD R67, R5.reuse, 0xb2, RZ ;  /* 0x000000b205437824 */ /* 0x040fe200078e02ff */
[----:B------:R-:W-:Y:S01]  /*4e60*/  LEA.HI.X.SX32 R84, R84, R4, 0x1, P5 ;  /* 0x0000000454547211 */ /* 0x000fe200028f0eff */
[----:B------:R-:W-:Y:S01]  /*4e70*/  STL [R1+0x2ec], R96 ;  /* 0x0002ec6001007387 */ /* 0x000fe20000100800 */
[C---:B------:R-:W-:Y:S01]  /*4e80*/  IMAD R69, R5.reuse, 0xb1, RZ ;  /* 0x000000b105457824 */ /* 0x040fe200078e02ff */
[----:B---3--:R-:W3:Y:S01]  /*4e90*/  LDC R100, c[0x0][0x238] ;  /* 0x00008e00ff647b82 */ /* 0x008ee20000000800 */
[C---:B------:R-:W-:Y:S01]  /*4ea0*/  IMAD R71, R5.reuse, 0xb0, RZ ;  /* 0x000000b005477824 */ /* 0x040fe200078e02ff */
[----:B------:R5:W-:Y:S01]  /*4eb0*/  STL [R1+0x2c0], R94 ;  /* 0x0002c05e01007387 */ /* 0x000be20000100800 */
[----:B------:R-:W-:-:S02]  /*4ec0*/  IMAD R73, R5, 0xaf, RZ ;  /* 0x000000af05497824 */ /* 0x000fc400078e02ff */
[C---:B------:R-:W-:Y:S01]  /*4ed0*/  IMAD R75, R5.reuse, 0xae, RZ ;  /* 0x000000ae054b7824 */ /* 0x040fe200078e02ff */
[----:B------:R2:W-:Y:S01]  /*4ee0*/  STL [R1+0x2f4], R92 ;  /* 0x0002f45c01007387 */ /* 0x0005e20000100800 */
[C---:B------:R-:W-:Y:S01]  /*4ef0*/  IMAD R77, R5.reuse, 0xad, RZ ;  /* 0x000000ad054d7824 */ /* 0x040fe200078e02ff */
[----:B----4-:R-:W4:Y:S01]  /*4f00*/  LDC R98, c[0x0][0x238] ;  /* 0x00008e00ff627b82 */ /* 0x010f220000000800 */
[C---:B------:R-:W-:Y:S01]  /*4f10*/  IMAD R79, R5.reuse, 0xac, RZ ;  /* 0x000000ac054f7824 */ /* 0x040fe200078e02ff */
[----:B------:R1:W-:Y:S01]  /*4f20*/  STL [R1+0x2c8], R90 ;  /* 0x0002c85a01007387 */ /* 0x0003e20000100800 */
[C---:B------:R-:W-:Y:S01]  /*4f30*/  IMAD R81, R5.reuse, 0xab, RZ ;  /* 0x000000ab05517824 */ /* 0x040fe200078e02ff */
[----:B-----5:R-:W-:Y:S01]  /*4f40*/  IADD3 R94, P2, R78, R6, RZ ;  /* 0x000000064e5e7210 */ /* 0x020fe20007f5e0ff */
[C---:B------:R-:W-:Y:S02]  /*4f50*/  IMAD R83, R5.reuse, 0xaa, RZ ;  /* 0x000000aa05537824 */ /* 0x040fe400078e02ff */
[C---:B------:R-:W-:Y:S01]  /*4f60*/  IMAD R85, R5.reuse, 0xa9, RZ ;  /* 0x000000a905557824 */ /* 0x040fe200078e02ff */
[-C--:B--2---:R-:W-:Y:S01]  /*4f70*/  LEA.HI.X.SX32 R92, R88, R4.reuse, 0x1, P3 ;  /* 0x00000004585c7211 */ /* 0x084fe200018f0eff */
[----:B------:R-:W-:Y:S01]  /*4f80*/  STL [R1+0x2fc], R94 ;  /* 0x0002fc5e01007387 */ /* 0x000fe20000100800 */
[----:B------:R-:W-:Y:S01]  /*4f90*/  LEA.HI.X.SX32 R88, R86, R4, 0x1, P4 ;  /* 0x0000000456587211 */ /* 0x000fe200020f0eff */
[C---:B------:R-:W-:Y:S01]  /*4fa0*/  IMAD R87, R5.reuse, 0xa8, RZ ;  /* 0x000000a805577824 */ /* 0x040fe200078e02ff */
[-C--:B-1----:R-:W-:Y:S01]  /*4fb0*/  IADD3 R90, P3, R76, R6.reuse, RZ ;  /* 0x000000064c5a7210 */ /* 0x082fe20007f7e0ff */
[----:B------:R-:W-:Y:S01]  /*4fc0*/  STL [R1+0x2d0], R92 ;  /* 0x0002d05c01007387 */ /* 0x000fe20000100800 */
[----:B------:R-:W-:Y:S01]  /*4fd0*/  IADD3 R86, P4, R74, R6, RZ ;  /* 0x000000064a567210 */ /* 0x000fe20007f9e0ff */
[C---:B------:R-:W-:Y:S01]  /*4fe0*/  IMAD R89, R5.reuse, 0xa7, RZ ;  /* 0x000000a705597824 */ /* 0x040fe200078e02ff */
[----:B------:R-:W-:Y:S01]  /*4ff0*/  LEA.HI.X.SX32 R78, R78, R4, 0x1, P2 ;  /* 0x000000044e4e7211 */ /* 0x000fe200010f0eff */
[----:B------:R-:W-:Y:S01]  /*5000*/  STL [R1+0x304], R90 ;  /* 0x0003045a01007387 */ /* 0x000fe20000100800 */
[----:B------:R-:W-:-:S02]  /*5010*/  IMAD R91, R5, 0xa6, RZ ;  /* 0x000000a6055b7824 */ /* 0x000fc400078e02ff */
[C---:B------:R-:W-:Y:S01]  /*5020*/  IMAD R93, R5.reuse, 0xa5, RZ ;  /* 0x000000a5055d7824 */ /* 0x040fe200078e02ff */
[----:B------:R1:W-:Y:S01]  /*5030*/  STL [R1+0x2d8], R88 ;  /* 0x0002d85801007387 */ /* 0x0003e20000100800 */
[C---:B------:R-:W-:Y:S02]  /*5040*/  IMAD R95, R5.reuse, 0xa4, RZ ;  /* 0x000000a4055f7824 */ /* 0x040fe400078e02ff */
[C---:B------:R-:W-:Y:S01]  /*5050*/  IMAD R97, R5.reuse, 0xa3, RZ ;  /* 0x000000a305617824 */ /* 0x040fe200078e02ff */
[----:B------:R2:W-:Y:S01]  /*5060*/  STL [R1+0x30c], R86 ;  /* 0x00030c5601007387 */ /* 0x0005e20000100800 */
[C---:B------:R-:W-:Y:S02]  /*5070*/  IMAD R99, R5.reuse, 0xa2, RZ ;  /* 0x000000a205637824 */ /* 0x040fe400078e02ff */
[C---:B------:R-:W-:Y:S01]  /*5080*/  IMAD R101, R5.reuse, 0xa1, RZ ;  /* 0x000000a105657824 */ /* 0x040fe200078e02ff */
[----:B------:R5:W-:Y:S01]  /*5090*/  STL [R1+0x2e0], R84 ;  /* 0x0002e05401007387 */ /* 0x000be20000100800 */
[C---:B------:R-:W-:Y:S01]  /*50a0*/  IMAD R102, R5.reuse, 0xa0, RZ ;  /* 0x000000a005667824 */ /* 0x040fe200078e02ff */
[----:B-1----:R-:W-:Y:S01]  /*50b0*/  IADD3 R88, P5, R72, R6, RZ ;  /* 0x0000000648587210 */ /* 0x002fe20007fbe0ff */
[----:B------:R-:W-:-:S02]  /*50c0*/  IMAD R103, R5, 0x9f, RZ ;  /* 0x0000009f05677824 */ /* 0x000fc400078e02ff */
[C---:B------:R-:W-:Y:S01]  /*50d0*/  IMAD R104, R5.reuse, 0x9e, RZ ;  /* 0x0000009e05687824 */ /* 0x040fe200078e02ff */
[-C--:B--2---:R-:W-:Y:S01]  /*50e0*/  LEA.HI.X.SX32 R86, R82, R4.reuse, 0x1, P6 ;  /* 0x0000000452567211 */ /* 0x084fe200030f0eff */
[----:B------:R-:W-:Y:S01]  /*50f0*/  STL [R1+0x314], R88 ;  /* 0x0003145801007387 */ /* 0x000fe20000100800 */
[----:B------:R-:W-:Y:S01]  /*5100*/  LEA.HI.X.SX32 R82, R80, R4, 0x1, P1 ;  /* 0x0000000450527211 */ /* 0x000fe200008f0eff */
[C---:B------:R-:W-:Y:S01]  /*5110*/  IMAD R105, R5.reuse, 0x9d, RZ ;  /* 0x0000009d05697824 */ /* 0x040fe200078e02ff */
[-C--:B-----5:R-:W-:Y:S01]  /*5120*/  IADD3 R84, P6, R70, R6.reuse, RZ ;  /* 0x0000000646547210 */ /* 0x0a0fe20007fde0ff */
        /* <DEDUP_REMOVED lines=58> */
[C---:B------:R-:W-:Y:S01]  /*54d0*/  IMAD.SHL.U32 R136, R5.reuse, 0x80, RZ ;  /* 0x0000008005887824 */ /* 0x040fe200078e00ff */
        /* <DEDUP_REMOVED lines=12> */
[C---:B------:R-:W-:Y:S02]  /*55a0*/  IMAD R141, R5.reuse, 0x7b, RZ ;  /* 0x0000007b058d7824 */ /* 0x040fe400078e02ff */
[----:B------:R-:W-:Y:S01]  /*55b0*/  STL [R1+0x364], R66 ;  /* 0x0003644201007387 */ /* 0x000fe20000100800 */
[----:B------:R-:W-:-:S02]  /*55c0*/  IMAD R142, R5, 0x7a, RZ ;  /* 0x0000007a058e7824 */ /* 0x000fc400078e02ff */
[C---:B------:R-:W-:Y:S01]  /*55d0*/  IMAD R143, R5.reuse, 0x79, RZ ;  /* 0x00000079058f7824 */ /* 0x040fe200078e02ff */
[----:B------:R1:W-:Y:S01]  /*55e0*/  STL [R1+0x338], R64 ;  /* 0x0003384001007387 */ /* 0x0003e20000100800 */
[----:B------:R-:W-:Y:S02]  /*55f0*/  IMAD R144, R5, 0x78, RZ ;  /* 0x0000007805907824 */ /* 0x000fe400078e02ff */
[----:B0-----:R-:W-:Y:S01]  /*5600*/  IMAD R92, R109, 0x9, RZ ;  /* 0x000000096d5c7824 */ /* 0x001fe200078e02ff */
[----:B------:R0:W-:Y:S01]  /*5610*/  STL [R1+0x36c], R62 ;  /* 0x00036c3e01007387 */ /* 0x0001e20000100800 */
[----:B------:R-:W2:Y:S01]  /*5620*/  LDC R109, c[0x0][0x238] ;  /* 0x00008e00ff6d7b82 */ /* 0x000ea20000000800 */
[----:B----4-:R-:W-:Y:S02]  /*5630*/  IMAD R98, R98, 0xb, RZ ;  /* 0x0000000b62627824 */ /* 0x010fe400078e02ff */
[----:B------:R4:W-:Y:S01]  /*5640*/  STL [R1+0x340], R60 ;  /* 0x0003403c01007387 */ /* 0x0009e20000100800 */
[----:B---3--:R-:W-:Y:S01]  /*5650*/  IMAD R90, R100, 0xa, RZ ;  /* 0x0000000a645a7824 */ /* 0x008fe200078e02ff */
[----:B-1----:R-:W-:Y:S01]  /*5660*/  IADD3 R64, P5, R48, R6, RZ ;  /* 0x0000000630407210 */ /* 0x002fe20007fbe0ff */
[----:B------:R-:W-:-:S02]  /*5670*/  IMAD.SHL.U32 R2, R2, 0x8, RZ ;  /* 0x0000000802027824 */ /* 0x000fc400078e00ff */
[----:B------:R-:W-:Y:S01]  /*5680*/  IMAD R3, R3, 0x7, RZ ;  /* 0x0000000703037824 */ /* 0x000fe200078e02ff */
[-C--:B0-----:R-:W-:Y:S01]  /*5690*/  LEA.HI.X.SX32 R62, R58, R4.reuse, 0x1, P6 ;  /* 0x000000043a3e7211 */ /* 0x081fe200030f0eff */
[----:B------:R-:W-:Y:S01]  /*56a0*/  STL [R1+0x374], R64 ;  /* 0x0003744001007387 */ /* 0x000fe20000100800 */
[----:B------:R-:W-:Y:S01]  /*56b0*/  LEA.HI.X.SX32 R58, R56, R4, 0x1, P1 ;  /* 0x00000004383a7211 */ /* 0x000fe200008f0eff */
[----:B------:R-:W0:Y:S01]  /*56c0*/  LDC R100, c[0x0][0x238] ;  /* 0x00008e00ff647b82 */ /* 0x000e220000000800 */
[-C--:B----4-:R-:W-:Y:S01]  /*56d0*/  IADD3 R60, P6, R46, R6.reuse, RZ ;  /* 0x000000062e3c7210 */ /* 0x090fe20007fde0ff */
[----:B------:R-:W-:Y:S01]  /*56e0*/  STL [R1+0x348], R62 ;  /* 0x0003483e01007387 */ /* 0x000fe20000100800 */
[----:B------:R-:W-:Y:S01]  /*56f0*/  IADD3 R56, P1, R44, R6, RZ ;  /* 0x000000062c387210 */ /* 0x000fe20007f3e0ff */
[----:B------:R-:W-:Y:S02]  /*5700*/  IMAD.SHL.U32 R5, R5, 0x100, RZ ;  /* 0x0000010005057824 */ /* 0x000fe400078e00ff */
[----:B------:R1:W-:Y:S04]  /*5710*/  STL [R1+0x37c], R60 ;  /* 0x00037c3c01007387 */ /* 0x0003e80000100800 */
[----:B------:R3:W-:Y:S01]  /*5720*/  STL [R1+0x350], R58 ;  /* 0x0003503a01007387 */ /* 0x0007e20000100800 */
[----:B--2---:R-:W-:-:S03]  /*5730*/  IMAD R94, R109, 0x6, RZ ;  /* 0x000000066d5e7824 */ /* 0x004fc600078e02ff */
[----:B------:R2:W-:Y:S01]  /*5740*/  STL [R1+0x384], R56 ;  /* 0x0003843801007387 */ /* 0x0005e20000100800 */
[----:B------:R-:W4:Y:S01]  /*5750*/  LDC R109, c[0x0][0x238] ;  /* 0x00008e00ff6d7b82 */ /* 0x000f220000000800 */
[----:B-1----:R-:W-:Y:S02]  /*5760*/  LEA.HI.X.SX32 R60, R54, R4, 0x1, P2 ;  /* 0x00000004363c7211 */ /* 0x002fe400010f0eff */
[----:B---3--:R-:W-:-:S03]  /*5770*/  IADD3 R58, P2, R42, R6, RZ ;  /* 0x000000062a3a7210 */ /* 0x008fc60007f5e0ff */
[----:B------:R1:W-:Y:S01]  /*5780*/  STL [R1+0x358], R60 ;  /* 0x0003583c01007387 */ /* 0x0003e20000100800 */
[----:B--2---:R-:W-:-:S03]  /*5790*/  LEA.HI.X.SX32 R56, R52, R4, 0x1, P3 ;  /* 0x0000000434387211 */ /* 0x004fc600018f0eff */
[----:B------:R2:W-:Y:S01]  /*57a0*/  STL [R1+0x38c], R58 ;  /* 0x00038c3a01007387 */ /* 0x0005e20000100800 */
[----:B0-----:R-:W-:Y:S02]  /*57b0*/  IMAD.SHL.U32 R96, R100, 0x4, RZ ;  /* 0x0000000464607824 */ /* 0x001fe400078e00ff */
[----:B------:R-:W0:Y:S01]  /*57c0*/  LDC R100, c[0x0][0x238] ;  /* 0x00008e00ff647b82 */ /* 0x000e220000000800 */
[----:B------:R3:W-:Y:S01]  /*57d0*/  STL [R1+0x360], R56 ;  /* 0x0003603801007387 */ /* 0x0007e20000100800 */
[----:B-1----:R-:W-:Y:S02]  /*57e0*/  IADD3 R60, P3, R40, R6, RZ ;  /* 0x00000006283c7210 */ /* 0x002fe40007f7e0ff */
[----:B--2---:R-:W-:-:S03]  /*57f0*/  LEA.HI.X.SX32 R58, R50, R4, 0x1, P4 ;  /* 0x00000004323a7211 */ /* 0x004fc600020f0eff */
[----:B------:R1:W-:Y:S01]  /*5800*/  STL [R1+0x394], R60 ;  /* 0x0003943c01007387 */ /* 0x0003e20000100800 */
[----:B---3--:R-:W-:-:S03]  /*5810*/  IADD3 R56, P4, R38, R6, RZ ;  /* 0x0000000626387210 */ /* 0x008fc60007f9e0ff */
[----:B------:R2:W-:Y:S01]  /*5820*/  STL [R1+0x368], R58 ;  /* 0x0003683a01007387 */ /* 0x0005e20000100800 */
[----:B----4-:R-:W-:-:S03]  /*5830*/  IMAD R109, R109, 0x5, RZ ;  /* 0x000000056d6d7824 */ /* 0x010fc600078e02ff */
[----:B------:R3:W-:Y:S01]  /*5840*/  STL [R1+0x39c], R56 ;  /* 0x00039c3801007387 */ /* 0x0007e20000100800 */
[----:B-1----:R-:W-:Y:S02]  /*5850*/  LEA.HI.X.SX32 R60, R48, R4, 0x1, P5 ;  /* 0x00000004303c7211 */ /* 0x002fe400028f0eff */
[----:B--2---:R-:W-:-:S03]  /*5860*/  IADD3 R58, P5, R36, R6, RZ ;  /* 0x00000006243a7210 */ /* 0x004fc60007fbe0ff */
[----:B------:R1:W-:Y:S01]  /*5870*/  STL [R1+0x370], R60 ;  /* 0x0003703c01007387 */ /* 0x0003e20000100800 */
[----:B0-----:R-:W-:Y:S01]  /*5880*/  IMAD.SHL.U32 R100, R100, 0x2, RZ ;  /* 0x0000000264647824 */ /* 0x001fe200078e00ff */
[----:B---3--:R-:W-:Y:S02]  /*5890*/  LEA.HI.X.SX32 R56, R46, R4, 0x1, P6 ;  /* 0x000000042e387211 */ /* 0x008fe400030f0eff */
[----:B------:R0:W-:Y:S04]  /*58a0*/  STL [R1+0x3a4], R58 ;  /* 0x0003a43a01007387 */ /* 0x0001e80000100800 */
[----:B------:R2:W-:Y:S01]  /*58b0*/  STL [R1+0x378], R56 ;  /* 0x0003783801007387 */ /* 0x0005e20000100800 */
[----:B-1----:R-:W-:Y:S02]  /*58c0*/  IADD3 R60, P6, R34, R6, RZ ;  /* 0x00000006223c7210 */ /* 0x002fe40007fde0ff */
[----:B0-----:R-:W-:-:S03]  /*58d0*/  LEA.HI.X.SX32 R58, R44, R4, 0x1, P1 ;  /* 0x000000042c3a7211 */ /* 0x001fc600008f0eff */
[----:B------:R0:W-:Y:S01]  /*58e0*/  STL [R1+0x3ac], R60 ;  /* 0x0003ac3c01007387 */ /* 0x0001e20000100800 */
[----:B--2---:R-:W-:-:S03]  /*58f0*/  IADD3 R56, P1, R32, R6, RZ ;  /* 0x0000000620387210 */ /* 0x004fc60007f3e0ff */
[----:B------:R1:W-:Y:S04]  /*5900*/  STL [R1+0x380], R58 ;  /* 0x0003803a01007387 */ /* 0x0003e80000100800 */
[----:B------:R2:W-:Y:S01]  /*5910*/  STL [R1+0x3b4], R56 ;  /* 0x0003b43801007387 */ /* 0x0005e20000100800 */
[----:B0-----:R-:W-:Y:S02]  /*5920*/  LEA.HI.X.SX32 R60, R42, R4, 0x1, P2 ;  /* 0x000000042a3c7211 */ /* 0x001fe400010f0eff */
[----:B-1----:R-:W-:-:S03]  /*5930*/  IADD3 R58, P2, R30, R6, RZ ;  /* 0x000000061e3a7210 */ /* 0x002fc60007f5e0ff */
[----:B------:R0:W-:Y:S01]  /*5940*/  STL [R1+0x388], R60 ;  /* 0x0003883c01007387 */ /* 0x0001e20000100800 */
[----:B--2---:R-:W-:-:S03]  /*5950*/  LEA.HI.X.SX32 R56, R40, R4, 0x1, P3 ;  /* 0x0000000428387211 */ /* 0x004fc600018f0eff */
[----:B------:R1:W-:Y:S04]  /*5960*/  STL [R1+0x3bc], R58 ;  /* 0x0003bc3a01007387 */ /* 0x0003e80000100800 */
[----:B------:R2:W-:Y:S01]  /*5970*/  STL [R1+0x390], R56 ;  /* 0x0003903801007387 */ /* 0x0005e20000100800 */
[----:B0-----:R-:W-:Y:S02]  /*5980*/  IADD3 R60, P3, R28, R6, RZ ;  /* 0x000000061c3c7210 */ /* 0x001fe40007f7e0ff */
[----:B-1----:R-:W-:-:S03]  /*5990*/  LEA.HI.X.SX32 R58, R38, R4, 0x1, P4 ;  /* 0x00000004263a7211 */ /* 0x002fc600020f0eff */
        /* <DEDUP_REMOVED lines=14> */
[----:B------:R1:W-:Y:S01]  /*5a80*/  STL [R1+0x3b0], R58 ;  /* 0x0003b03a01007387 */ /* 0x0003e20000100800 */
[----:B------:R-:W-:-:S03]  /*5a90*/  LEA.HI.X.SX32 R20, R20, R4, 0x1, P1 ;  /* 0x0000000414147211 */ /* 0x000fc600008f0eff */
        /* <DEDUP_REMOVED lines=16> */
[----:B------:R-:W-:Y:S01]  /*5ba0*/  STL [R1+0x3d0], R60 ;  /* 0x0003d03c01007387 */ /* 0x000fe20000100800 */
[----:B--2---:R-:W-:-:S03]  /*5bb0*/  LEA.HI.X.SX32 R56, R22, R4, 0x1, P6 ;  /* 0x0000000416387211 */ /* 0x004fc600030f0eff */
[----:B------:R-:W-:Y:S01]  /*5bc0*/  STL [R1+0x404], R58 ;  /* 0x0004043a01007387 */ /* 0x000fe20000100800 */
[----:B------:R-:W-:-:S03]  /*5bd0*/  IADD3 R22, P6, R10, R6, RZ ;  /* 0x000000060a167210 */ /* 0x000fc60007fde0ff */
[----:B------:R0:W-:Y:S04]  /*5be0*/  STL [R1+0x3d8], R56 ;  /* 0x0003d83801007387 */ /* 0x0001e80000100800 */
[----:B------:R1:W-:Y:S04]  /*5bf0*/  STL [R1+0x40c], R22 ;  /* 0x00040c1601007387 */ /* 0x0003e80000100800 */
[----:B------:R2:W-:Y:S01]  /*5c00*/  STL [R1+0x3e0], R20 ;  /* 0x0003e01401007387 */ /* 0x0005e20000100800 */
[----:B0-----:R-:W-:Y:S02]  /*5c10*/  IADD3 R56, P1, R8, R6, RZ ;  /* 0x0000000608387210 */ /* 0x001fe40007f3e0ff */
[----:B-1----:R-:W-:-:S03]  /*5c20*/  LEA.HI.X.SX32 R22, R18, R4, 0x1, P2 ;  /* 0x0000000412167211 */ /* 0x002fc600010f0eff */
[----:B------:R-:W-:Y:S01]  /*5c30*/  STL [R1+0x414], R56 ;  /* 0x0004143801007387 */ /* 0x000fe20000100800 */
[----:B------:R-:W-:Y:S02]  /*5c40*/  LEA.HI.X.SX32 R18, R16, R4, 0x1, P3 ;  /* 0x0000000410127211 */ /* 0x000fe400018f0eff */
[-C--:B--2---:R-:W-:Y:S01]  /*5c50*/  IADD3 R20, P2, R7, R6.reuse, RZ ;  /* 0x0000000607147210 */ /* 0x084fe20007f5e0ff */
[----:B------:R-:W-:Y:S01]  /*5c60*/  STL [R1+0x3e8], R22 ;  /* 0x0003e81601007387 */ /* 0x000fe20000100800 */
[----:B------:R-:W-:Y:S02]  /*5c70*/  IADD3 R16, P3, R9, R6, RZ ;  /* 0x0000000609107210 */ /* 0x000fe40007f7e0ff */
[----:B------:R-:W-:Y:S01]  /*5c80*/  LEA.HI.X.SX32 R8, R8, R4, 0x1, P1 ;  /* 0x0000000408087211 */ /* 0x000fe200008f0eff */
[----:B------:R-:W-:Y:S04]  /*5c90*/  STL [R1+0x41c], R20 ;  /* 0x00041c1401007387 */ /* 0x000fe80000100800 */
[----:B------:R0:W-:Y:S04]  /*5ca0*/  STL [R1+0x3f0], R18 ;  /* 0x0003f01201007387 */ /* 0x0001e80000100800 */
[----:B------:R1:W-:Y:S04]  /*5cb0*/  STL [R1+0x424], R16 ;  /* 0x0004241001007387 */ /* 0x0003e80000100800 */
[----:B------:R2:W-:Y:S01]  /*5cc0*/  STL [R1+0x3f8], R14 ;  /* 0x0003f80e01007387 */ /* 0x0005e20000100800 */
[----:B0-----:R-:W-:-:S02]  /*5cd0*/  IADD3 R18, P4, R11, R6, RZ ;  /* 0x000000060b127210 */ /* 0x001fc40007f9e0ff */
[----:B-1----:R-:W-:-:S03]  /*5ce0*/  LEA.HI.X.SX32 R16, R12, R4, 0x1, P5 ;  /* 0x000000040c107211 */ /* 0x002fc600028f0eff */
[----:B------:R-:W-:Y:S01]  /*5cf0*/  STL [R1+0x42c], R18 ;  /* 0x00042c1201007387 */ /* 0x000fe20000100800 */
[----:B------:R-:W-:Y:S02]  /*5d00*/  LEA.HI.X.SX32 R12, R10, R4, 0x1, P6 ;  /* 0x000000040a0c7211 */ /* 0x000fe400030f0eff */
[-C--:B--2---:R-:W-:Y:S01]  /*5d10*/  IADD3 R14, P5, R13, R6.reuse, RZ ;  /* 0x000000060d0e7210 */ /* 0x084fe20007fbe0ff */
[----:B------:R-:W-:Y:S01]  /*5d20*/  STL [R1+0x400], R16 ;  /* 0x0004001001007387 */ /* 0x000fe20000100800 */
[----:B------:R-:W-:-:S03]  /*5d30*/  IADD3 R10, P6, R15, R6, RZ ;  /* 0x000000060f0a7210 */ /* 0x000fc60007fde0ff */
        /* <DEDUP_REMOVED lines=11> */
[----:B------:R0:W-:Y:S04]  /*5df0*/  STL [R1+0x44c], R8 ;  /* 0x00044c0801007387 */ /* 0x0001e80000100800 */
        /* <DEDUP_REMOVED lines=30> */
[----:B------:R1:W-:Y:S01]  /*5fe0*/  STL [R1+0x48c], R7 ;  /* 0x00048c0701007387 */ /* 0x0003e20000100800 */
[----:B------:R-:W-:-:S03]  /*5ff0*/  CS2R R24, SRZ ;  /* 0x0000000000187805 */ /* 0x000fc6000001ff00 */
[----:B------:R2:W-:Y:S01]  /*6000*/  STL [R1+0x460], R9 ;  /* 0x0004600901007387 */ /* 0x0005e20000100800 */
[----:B0-----:R-:W-:Y:S02]  /*6010*/  IADD3 R8, P5, R37, R6, RZ ;  /* 0x0000000625087210 */ /* 0x001fe40007fbe0ff */
[----:B-1----:R-:W-:-:S03]  /*6020*/  LEA.HI.X.SX32 R7, R27, R4, 0x1, P6 ;  /* 0x000000041b077211 */ /* 0x002fc600030f0eff */
[----:B------:R0:W-:Y:S01]  /*6030*/  STL [R1+0x494], R8 ;  /* 0x0004940801007387 */ /* 0x0001e20000100800 */
[----:B------:R-:W-:Y:S02]  /*6040*/  CS2R R26, SRZ ;  /* 0x00000000001a7805 */ /* 0x000fe4000001ff00 */
[----:B--2---:R-:W-:Y:S01]  /*6050*/  IADD3 R9, P6, R39, R6, RZ ;  /* 0x0000000627097210 */ /* 0x004fe20007fde0ff */
[----:B------:R1:W-:Y:S04]  /*6060*/  STL [R1+0x468], R7 ;  /* 0x0004680701007387 */ /* 0x0003e80000100800 */
[----:B------:R2:W-:Y:S01]  /*6070*/  STL [R1+0x49c], R9 ;  /* 0x00049c0901007387 */ /* 0x0005e20000100800 */
[----:B0-----:R-:W-:Y:S02]  /*6080*/  LEA.HI.X.SX32 R8, R29, R4, 0x1, P1 ;  /* 0x000000041d087211 */ /* 0x001fe400008f0eff */
[----:B------:R-:W-:-:S02]  /*6090*/  CS2R R28, SRZ ;  /* 0x00000000001c7805 */ /* 0x000fc4000001ff00 */
[----:B-1----:R-:W-:Y:S01]  /*60a0*/  IADD3 R7, P1, R41, R6, RZ ;  /* 0x0000000629077210 */ /* 0x002fe20007f3e0ff */
        /* <DEDUP_REMOVED lines=724> */
[----:B------:R-:W-:Y:S01]  /*8df0*/  STL [R1+0xa00], R9 ;  /* 0x000a000901007387 */ /* 0x000fe20000100800 */
[----:B0-----:R-:W-:Y:S02]  /*8e00*/  IADD3 R8, P5, R251, R6, RZ ;  /* 0x00000006fb087210 */ /* 0x001fe40007fbe0ff */
[----:B-1----:R-:W-:-:S03]  /*8e10*/  LEA.HI.X.SX32 R7, R246, R4, 0x1, P6 ;  /* 0x00000004f6077211 */ /* 0x002fc600030f0eff */
[----:B------:R0:W-:Y:S04]  /*8e20*/  STL [R1+0xa34], R8 ;  /* 0x000a340801007387 */ /* 0x0001e80000100800 */
[----:B------:R1:W-:Y:S01]  /*8e30*/  STL [R1+0xa08], R7 ;  /* 0x000a080701007387 */ /* 0x0003e20000100800 */
[----:B0-----:R-:W-:Y:S02]  /*8e40*/  IADD3 R8, P6, R252, R6, RZ ;  /* 0x00000006fc087210 */ /* 0x001fe40007fde0ff */
[----:B-1----:R-:W-:-:S03]  /*8e50*/  LEA.HI.X.SX32 R7, R247, R4, 0x1, P1 ;  /* 0x00000004f7077211 */ /* 0x002fc600008f0eff */
[----:B------:R0:W-:Y:S04]  /*8e60*/  STL [R1+0xa3c], R8 ;  /* 0x000a3c0801007387 */ /* 0x0001e80000100800 */
[----:B------:R1:W-:Y:S01]  /*8e70*/  STL [R1+0xa10], R7 ;  /* 0x000a100701007387 */ /* 0x0003e20000100800 */
[----:B0-----:R-:W-:Y:S02]  /*8e80*/  IADD3 R8, P1, R98, R6, RZ ;  /* 0x0000000662087210 */ /* 0x001fe40007f3e0ff */
[----:B-1----:R-:W-:-:S03]  /*8e90*/  LEA.HI.X.SX32 R7, R248, R4, 0x1, P2 ;  /* 0x00000004f8077211 */ /* 0x002fc600010f0eff */
[----:B------:R0:W-:Y:S01]  /*8ea0*/  STL [R1+0xa44], R8 ;  /* 0x000a440801007387 */ /* 0x0001e20000100800 */
[----:B------:R-:W-:-:S03]  /*8eb0*/  IADD3 R9, P2, R90, R6, RZ ;  /* 0x000000065a097210 */ /* 0x000fc60007f5e0ff */
        /* <DEDUP_REMOVED lines=11> */
[----:B------:R-:W-:Y:S02]  /*8f70*/  LEA.HI.X.SX32 R2, R2, R4, 0x1, P4 ;  /* 0x0000000402027211 */ /* 0x000fe400020f0eff */
[----:B--2---:R-:W-:Y:S01]  /*8f80*/  LOP3.LUT R9, R108, 0x20, RZ, 0x3c, !PT ;  /* 0x000000206c097812 */ /* 0x004fe200078e3cff */
        /* <DEDUP_REMOVED lines=8> */
[----:B------:R-:W1:Y:S03]  /*9010*/  LDC R98, c[0x0][0x238] ;  /* 0x00008e00ff627b82 */ /* 0x000e660000000800 */
[----:B------:R2:W-:Y:S01]  /*9020*/  STL [R1+0xa40], R7 ;  /* 0x000a400701007387 */ /* 0x0005e20000100800 */
[----:B0-----:R-:W-:Y:S02]  /*9030*/  LEA.HI.X.SX32 R8, R90, R4, 0x1, P2 ;  /* 0x000000045a087211 */ /* 0x001fe400010f0eff */
[----:B--2---:R-:W-:-:S05]  /*9040*/  IADD3 R7, P1, R109, R6, RZ ;  /* 0x000000066d077210 */ /* 0x004fca0007f3e0ff */
[----:B------:R0:W-:Y:S04]  /*9050*/  STL [R1+0xa74], R7 ;  /* 0x000a740701007387 */ /* 0x0001e80000100800 */
[----:B------:R2:W-:Y:S01]  /*9060*/  STL [R1+0xa48], R8 ;  /* 0x000a480801007387 */ /* 0x0005e20000100800 */
[----:B-1----:R-:W-:Y:S01]  /*9070*/  IMAD R98, R98, 0x3, RZ ;  /* 0x0000000362627824 */ /* 0x002fe200078e02ff */
[----:B0-----:R-:W-:Y:S02]  /*9080*/  IADD3 R7, P2, R96, R6, RZ ;  /* 0x0000000660077210 */ /* 0x001fe40007f5e0ff */
[----:B--2---:R-:W-:-:S03]  /*9090*/  LEA.HI.X.SX32 R8, R92, R4, 0x1, P3 ;  /* 0x000000045c087211 */ /* 0x004fc600018f0eff */
[----:B------:R0:W-:Y:S04]  /*90a0*/  STL [R1+0xa7c], R7 ;  /* 0x000a7c0701007387 */ /* 0x0001e80000100800 */
[----:B------:R1:W-:Y:S01]  /*90b0*/  STL [R1+0xa50], R8 ;  /* 0x000a500801007387 */ /* 0x0003e20000100800 */
[-C--:B0-----:R-:W-:Y:S02]  /*90c0*/  IADD3 R7, P3, R98, R6.reuse, RZ ;  /* 0x0000000662077210 */ /* 0x081fe40007f7e0ff */
[----:B-1----:R-:W-:-:S03]  /*90d0*/  IADD3 R8, P4, R100, R6, RZ ;  /* 0x0000000664087210 */ /* 0x002fc60007f9e0ff */
[----:B------:R0:W-:Y:S04]  /*90e0*/  STL [R1+0xa84], R7 ;  /* 0x000a840701007387 */ /* 0x0001e80000100800 */
[----:B------:R1:W-:Y:S04]  /*90f0*/  STL [R1+0xa58], R2 ;  /* 0x000a580201007387 */ /* 0x0003e80000100800 */
[----:B------:R2:W-:Y:S01]  /*9100*/  STL [R1+0xa8c], R8 ;  /* 0x000a8c0801007387 */ /* 0x0005e20000100800 */
[-C--:B0-----:R-:W-:Y:S02]  /*9110*/  LEA.HI.X.SX32 R7, R3, R4.reuse, 0x1, P5 ;  /* 0x0000000403077211 */ /* 0x081fe400028f0eff */
[----:B------:R-:W-:-:S02]  /*9120*/  LEA.HI.X.SX32 R3, R109, R4, 0x1, P1 ;  /* 0x000000046d037211 */ /* 0x000fc400008f0eff */
[----:B------:R-:W0:Y:S01]  /*9130*/  LDC R109, c[0x0][0x238] ;  /* 0x00008e00ff6d7b82 */ /* 0x000e220000000800 */
[----:B-1----:R-:W-:Y:S01]  /*9140*/  LEA.HI.X.SX32 R2, R94, R4, 0x1, P6 ;  /* 0x000000045e027211 */ /* 0x002fe200030f0eff */
[----:B------:R1:W-:Y:S01]  /*9150*/  STL [R1+0xa60], R7 ;  /* 0x000a600701007387 */ /* 0x0003e20000100800 */
[----:B--2---:R-:W-:-:S03]  /*9160*/  LOP3.LUT R8, R108, 0x30, RZ, 0x3c, !PT ;  /* 0x000000306c087812 */ /* 0x004fc600078e3cff */
[----:B------:R2:W-:Y:S04]  /*9170*/  STL [R1+0xa68], R2 ;  /* 0x000a680201007387 */ /* 0x0005e80000100800 */
[----:B------:R3:W-:Y:S01]  /*9180*/  STL [R1+0xa70], R3 ;  /* 0x000a700301007387 */ /* 0x0007e20000100800 */
[-C--:B-1----:R-:W-:Y:S02]  /*9190*/  LEA.HI.X.SX32 R7, R100, R4.reuse, 0x1, P4 ;  /* 0x0000000464077211 */ /* 0x082fe400020f0eff */
[-C--:B--2---:R-:W-:Y:S02]  /*91a0*/  LEA.HI.X.SX32 R2, R96, R4.reuse, 0x1, P2 ;  /* 0x0000000460027211 */ /* 0x084fe400010f0eff */
[----:B---3--:R-:W-:-:S03]  /*91b0*/  LEA.HI.X.SX32 R3, R98, R4, 0x1, P3 ;  /* 0x0000000462037211 */ /* 0x008fc600018f0eff */
[----:B------:R0:W-:Y:S04]  /*91c0*/  STL [R1+0xa78], R2 ;  /* 0x000a780201007387 */ /* 0x0001e80000100800 */
[----:B------:R1:W-:Y:S04]  /*91d0*/  STL [R1+0xa80], R3 ;  /* 0x000a800301007387 */ /* 0x0003e80000100800 */
[----:B------:R2:W-:Y:S01]  /*91e0*/  STL [R1+0xa88], R7 ;  /* 0x000a880701007387 */ /* 0x0005e20000100800 */
[----:B0-----:R-:W-:Y:S01]  /*91f0*/  LEA.HI.X.SX32 R2, R109, R4, 0x1, P0 ;  /* 0x000000046d027211 */ /* 0x001fe200000f0eff */
[----:B-1----:R-:W-:-:S04]  /*9200*/  IMAD.MOV.U32 R3, RZ, RZ, RZ ;  /* 0x000000ffff037224 */ /* 0x002fc800078e00ff */
[----:B------:R0:W-:Y:S01]  /*9210*/  STL [R1+0xa90], R2 ;  /* 0x000a900201007387 */ /* 0x0001e20000100800 */
[----:B--2---:R-:W-:-:S05]  /*9220*/  LOP3.LUT R7, R108, 0x10, RZ, 0x3c, !PT ;  /* 0x000000106c077812 */ /* 0x004fca00078e3cff */
[----:B------:R1:W-:Y:S01]  /*9230*/  STL [R1+0xab4], R7 ;  /* 0x000ab40701007387 */ /* 0x0003e20000100800 */
[----:B0-----:R-:W-:-:S03]  /*9240*/  SHF.R.S32.HI R2, RZ, 0x1f, R5 ;  /* 0x0000001fff027819 */ /* 0x001fc60000011405 */
[----:B------:R0:W-:Y:S04]  /*9250*/  STL [R1+0xab0], R9 ;  /* 0x000ab00901007387 */ /* 0x0001e80000100800 */
[----:B------:R2:W-:Y:S01]  /*9260*/  STL [R1+0xaac], R8 ;  /* 0x000aac0801007387 */ /* 0x0005e20000100800 */
[C---:B-1----:R-:W-:Y:S02]  /*9270*/  LOP3.LUT R7, R108.reuse, 0x40, RZ, 0x3c, !PT ;  /* 0x000000406c077812 */ /* 0x042fe400078e3cff */
[----:B0-----:R-:W-:-:S03]  /*9280*/  LOP3.LUT R9, R108, 0x50, RZ, 0x3c, !PT ;  /* 0x000000506c097812 */ /* 0x001fc600078e3cff */
[----:B------:R0:W-:Y:S01]  /*9290*/  STL [R1+0xaa8], R7 ;  /* 0x000aa80701007387 */ /* 0x0001e20000100800 */
[----:B--2---:R-:W-:-:S03]  /*92a0*/  LOP3.LUT R8, R108, 0x60, RZ, 0x3c, !PT ;  /* 0x000000606c087812 */ /* 0x004fc600078e3cff */
[----:B------:R1:W-:Y:S04]  /*92b0*/  STL [R1+0xaa4], R9 ;  /* 0x000aa40901007387 */ /* 0x0003e80000100800 */
[----:B------:R1:W-:Y:S01]  /*92c0*/  STL [R1+0xaa0], R8 ;  /* 0x000aa00801007387 */ /* 0x0003e20000100800 */
[----:B0-----:R-:W-:-:S05]  /*92d0*/  LOP3.LUT R7, R108, 0x70, RZ, 0x3c, !PT ;  /* 0x000000706c077812 */ /* 0x001fca00078e3cff */
[----:B------:R1:W-:Y:S02]  /*92e0*/  STL [R1+0xa9c], R7 ;  /* 0x000a9c0701007387 */ /* 0x0003e40000100800 */
.L_x_2:
[----:B------:R-:W-:Y:S01]  /*92f0*/  STL [R1+0xcd0], R163 ;  /* 0x000cd0a301007387 */ /* 0x000fe20000100800 */
[----:B-1----:R-:W-:Y:S01]  /*9300*/  MOV R8, UR49 ;  /* 0x0000003100087c02 */ /* 0x002fe20008000f00 */
[----:B------:R-:W0:Y:S02]  /*9310*/  LDC R12, c[0x0][0x230] ;  /* 0x00008c00ff0c7b82 */ /* 0x000e240000000800 */
[----:B------:R-:W-:Y:S04]  /*9320*/  STL [R1+0xccc], R164 ;  /* 0x000ccca401007387 */ /* 0x000fe80000100800 */
        /* <DEDUP_REMOVED lines=27> */
[----:B------:R-:W-:Y:S01]  /*94e0*/  STL [R1+0xc5c], R192 ;  /* 0x000c5cc001007387 */ /* 0x000fe20000100800 */
[----:B------:R-:W-:-:S03]  /*94f0*/  MOV R7, UR48 ;  /* 0x0000003000077c02 */ /* 0x000fc60008000f00 */
[----:B------:R-:W-:Y:S04]  /*9500*/  STL [R1+0xc58], R193 ;  /* 0x000c58c101007387 */ /* 0x000fe80000100800 */
[----:B------:R-:W-:Y:S04]  /*9510*/  STL [R1+0xc54], R194 ;  /* 0x000c54c201007387 */ /* 0x000fe80000100800 */
[----:B------:R-:W-:Y:S04]  /*9520*/  STL [R1+0xc50], R195 ;  /* 0x000c50c301007387 */ /* 0x000fe80000100800 */
[----:B------:R-:W-:Y:S01]  /*9530*/  STL [R1+0xc4c], R196 ;  /* 0x000c4cc401007387 */ /* 0x000fe20000100800 */
[----:B------:R-:W-:-:S03]  /*9540*/  MOV R5, UR53 ;  /* 0x0000003500057c02 */ /* 0x000fc60008000f00 */
[----:B--2---:R-:W2:Y:S04]  /*9550*/  LDL.LU R2, [R1+0xa74] ;  /* 0x000a740001027983 */ /* 0x004ea80000300800 */
[----:B-----5:R-:W-:Y:S04]  /*9560*/  STL [R1+0xbc4], R0 ;  /* 0x000bc40001007387 */ /* 0x020fe80000100800 */
[----:B------:R1:W-:Y:S04]  /*9570*/  STL [R1+0xad0], R8 ;  /* 0x000ad00801007387 */ /* 0x0003e80000100800 */
[----:B-1----:R-:W3:Y:S04]  /*9580*/  LDL R8, [R1+0xa94] ;  /* 0x000a940001087983 */ /* 0x002ee80000100800 */
[----:B------:R1:W-:Y:S04]  /*9590*/  STL [R1+0xacc], R7 ;  /* 0x000acc0701007387 */ /* 0x0003e80000100800 */
[----:B------:R4:W-:Y:S04]  /*95a0*/  STL [R1+0xac8], R5 ;  /* 0x000ac80501007387 */ /* 0x0009e80000100800 */
[----:B------:R-:W3:Y:S01]  /*95b0*/  LDL R9, [R1+0xa90] ;  /* 0x000a900001097983 */ /* 0x000ee20000100800 */
[----:B-1----:R-:W-:-:S02]  /*95c0*/  MOV R7, UR52 ;  /* 0x0000003400077c02 */ /* 0x002fc40008000f00 */
[----:B----4-:R-:W-:-:S03]  /*95d0*/  MOV R5, UR57 ;  /* 0x0000003900057c02 */ /* 0x010fc60008000f00 */
[----:B------:R-:W-:Y:S04]  /*95e0*/  STL [R1+0xac4], R7 ;  /* 0x000ac40701007387 */ /* 0x000fe80000100800 */
[----:B------:R-:W4:Y:S04]  /*95f0*/  LDL R142, [R1+0xa88] ;  /* 0x000a8800018e7983 */ /* 0x000f280000100800 */
[----:B------:R-:W2:Y:S04]  /*9600*/  LDL R89, [R1+0xa8c] ;  /* 0x000a8c0001597983 */ /* 0x000ea80000100800 */
[----:B------:R1:W-:Y:S04]  /*9610*/  STL [R1+0xac0], R5 ;  /* 0x000ac00501007387 */ /* 0x0003e80000100800 */
[----:B------:R-:W2:Y:S04]  /*9620*/  LDL R88, [R1+0xa80] ;  /* 0x000a800001587983 */ /* 0x000ea80000100800 */
[----:B------:R-:W2:Y:S04]  /*9630*/  LDL R79, [R1+0xa84] ;  /* 0x000a8400014f7983 */ /* 0x000ea80000100800 */
[----:B------:R-:W2:Y:S04]  /*9640*/  LDL R78, [R1+0xa78] ;  /* 0x000a7800014e7983 */ /* 0x000ea80000100800 */
[----:B------:R-:W2:Y:S04]  /*9650*/  LDL R17, [R1+0xa7c] ;  /* 0x000a7c0001117983 */ /* 0x000ea80000100800 */
[----:B------:R-:W2:Y:S01]  /*9660*/  LDL R16, [R1+0xa70] ;  /* 0x000a700001107983 */ /* 0x000ea20000100800 */
[----:B0-----:R-:W-:-:S05]  /*9670*/  IMAD R12, R3, -0x100, R12 ;  /* 0xffffff00030c7824 */ /* 0x001fca00078e020c */
[C---:B------:R-:W-:Y:S02]  /*9680*/  ISETP.GT.AND P1, PT, R12.reuse, 0x1, PT ;  /* 0x000000010c00780c */ /* 0x040fe40003f24270 */
[C---:B------:R-:W-:Y:S02]  /*9690*/  ISETP.GT.AND P2, PT, R12.reuse, 0x2, PT ;  /* 0x000000020c00780c */ /* 0x040fe40003f44270 */
[----:B------:R-:W-:Y:S02]  /*96a0*/  PRMT R141, RZ, 0x7610, R141 ;  /* 0x00007610ff8d7816 */ /* 0x000fe4000000008d */
[C---:B------:R-:W-:Y:S02]  /*96b0*/  ISETP.GT.AND P3, PT, R12.reuse, 0x3, PT ;  /* 0x000000030c00780c */ /* 0x040fe40003f64270 */
[----:B------:R-:W-:Y:S02]  /*96c0*/  PRMT R135, RZ, 0x7610, R135 ;  /* 0x00007610ff877816 */ /* 0x000fe40000000087 */
[----:B------:R-:W-:-:S02]  /*96d0*/  ISETP.GT.AND P4, PT, R12, 0x4, PT ;  /* 0x000000040c00780c */ /* 0x000fc40003f84270 */
[----:B------:R-:W-:Y:S02]  /*96e0*/  ISETP.GT.AND P5, PT, R12, 0x5, PT ;  /* 0x000000050c00780c */ /* 0x000fe40003fa4270 */
[----:B------:R-:W-:Y:S02]  /*96f0*/  PRMT R139, RZ, 0x7610, R139 ;  /* 0x00007610ff8b7816 */ /* 0x000fe4000000008b */
[----:B------:R-:W-:Y:S02]  /*9700*/  PRMT R87, RZ, 0x7610, R87 ;  /* 0x00007610ff577816 */ /* 0x000fe40000000057 */
[----:B-1----:R-:W-:Y:S02]  /*9710*/  MOV R5, UR56 ;  /* 0x0000003800057c02 */ /* 0x002fe40008000f00 */
[----:B------:R-:W-:-:S03]  /*9720*/  PRMT R84, RZ, 0x7610, R84 ;  /* 0x00007610ff547816 */ /* 0x000fc60000000054 */
[----:B------:R0:W-:Y:S04]  /*9730*/  STL [R1+0xbcc], R5 ;  /* 0x000bcc0501007387 */ /* 0x0001e80000100800 */
[----:B------:R-:W-:Y:S04]  /*9740*/  STL [R1+0xbd0], R3 ;  /* 0x000bd00301007387 */ /* 0x000fe80000100800 */
[----:B------:R-:W-:Y:S04]  /*9750*/  STL [R1+0xbd4], R4 ;  /* 0x000bd40401007387 */ /* 0x000fe80000100800 */
[----:B------:R-:W-:Y:S04]  /*9760*/  STL [R1+0xbd8], R6 ;  /* 0x000bd80601007387 */ /* 0x000fe80000100800 */
[----:B------:R-:W2:Y:S04]  /*9770*/  LDL R143, [R1+0xa60] ;  /* 0x000a6000018f7983 */ /* 0x000ea80000100800 */
[----:B---3--:R4:W3:Y:S02]  /*9780*/  @P1 LDG.E.U8 R141, desc[UR6][R8.64] ;  /* 0x00000006088d1981 */ /* 0x0088e4000c1e1100 */
[----:B----4-:R-:W-:-:S02]  /*9790*/  @P2 IMAD.MOV.U32 R9, RZ, RZ, R142 ;  /* 0x000000ffff092224 */ /* 0x010fc400078e008e */
[----:B------:R-:W4:Y:S01]  /*97a0*/  LDL R142, [R1+0xa64] ;  /* 0x000a6400018e7983 */ /* 0x000f220000100800 */
[----:B--2---:R-:W-:-:S03]  /*97b0*/  @P2 IMAD.MOV.U32 R8, RZ, RZ, R89 ;  /* 0x000000ffff082224 */ /* 0x004fc600078e0059 */
[----:B------:R-:W2:Y:S04]  /*97c0*/  LDL R89, [R1+0xa58] ;  /* 0x000a580001597983 */ /* 0x000ea80000100800 */
[----:B------:R1:W3:Y:S02]  /*97d0*/  @P2 LDG.E.U8 R135, desc[UR6][R8.64] ;  /* 0x0000000608872981 */ /* 0x0002e4000c1e1100 */
[----:B-1----:R-:W-:Y:S02]  /*97e0*/  @P3 IMAD.MOV.U32 R8, RZ, RZ, R79 ;  /* 0x000000ffff083224 */ /* 0x002fe400078e004f */
[----:B------:R-:W-:Y:S01]  /*97f0*/  @P3 IMAD.MOV.U32 R9, RZ, RZ, R88 ;  /* 0x000000ffff093224 */ /* 0x000fe200078e0058 */
[----:B------:R-:W3:Y:S04]  /*9800*/  LDL R79, [R1+0xa50] ;  /* 0x000a5000014f7983 */ /* 0x000ee80000100800 */
[----:B------:R1:W3:Y:S04]  /*9810*/  @P3 LDG.E.U8 R139, desc[UR6][R8.64] ;  /* 0x00000006088b3981 */ /* 0x0002e8000c1e1100 */
[----:B------:R-:W2:Y:S01]  /*9820*/  LDL R88, [R1+0xa5c] ;  /* 0x000a5c0001587983 */ /* 0x000ea20000100800 */
[----:B-1----:R-:W-:-:S02]  /*9830*/  @P4 IMAD.MOV.U32 R8, RZ, RZ, R17 ;  /* 0x000000ffff084224 */ /* 0x002fc400078e0011 */
[----:B------:R-:W-:Y:S01]  /*9840*/  @P4 IMAD.MOV.U32 R9, RZ, RZ, R78 ;  /* 0x000000ffff094224 */ /* 0x000fe200078e004e */
[----:B------:R-:W3:Y:S04]  /*9850*/  LDL R17, [R1+0xa48] ;  /* 0x000a480001117983 */ /* 0x000ee80000100800 */
[----:B------:R1:W3:Y:S04]  /*9860*/  @P4 LDG.E.U8 R87, desc[UR6][R8.64] ;  /* 0x0000000608574981 */ /* 0x0002e8000c1e1100 */
[----:B------:R-:W3:Y:S01]  /*9870*/  LDL R78, [R1+0xa54] ;  /* 0x000a5400014e7983 */ /* 0x000ee20000100800 */
[----:B-1----:R-:W-:-:S02]  /*9880*/  @P5 IMAD.MOV.U32 R8, RZ, RZ, R2 ;  /* 0x000000ffff085224 */ /* 0x002fc400078e0002 */
[----:B------:R-:W-:Y:S02]  /*9890*/  @P5 IMAD.MOV.U32 R9, RZ, RZ, R16 ;  /* 0x000000ffff095224 */ /* 0x000fe400078e0010 */
[----:B------:R-:W3:Y:S04]  /*98a0*/  LDL R16, [R1+0xa4c] ;  /* 0x000a4c0001107983 */ /* 0x000ee80000100800 */
[----:B------:R-:W-:Y:S04]  /*98b0*/  STL [R1+0xbdc], R2 ;  /* 0x000bdc0201007387 */ /* 0x000fe80000100800 */
[----:B------:R1:W3:Y:S04]  /*98c0*/  @P5 LDG.E.U8 R84, desc[UR6][R8.64] ;  /* 0x0000000608545981 */ /* 0x0002e8000c1e1100 */
[----:B------:R-:W1:Y:S04]  /*98d0*/  LDL R8, [R1+0xa68] ;  /* 0x000a680001087983 */ /* 0x000e680000100800 */
[----:B------:R-:W1:Y:S01]  /*98e0*/  LDL R9, [R1+0xa6c] ;  /* 0x000a6c0001097983 */ /* 0x000e620000100800 */
[----:B------:R-:W-:-:S02]  /*98f0*/  ISETP.GT.AND P0, PT, R12, RZ, PT ;  /* 0x000000ff0c00720c */ /* 0x000fc40003f04270 */
[----:B------:R-:W-:Y:S02]  /*9900*/  ISETP.GT.AND P1, PT, R12, 0x6, PT ;  /* 0x000000060c00780c */ /* 0x000fe40003f24270 */
[----:B------:R-:W-:-:S09]  /*9910*/  PRMT R140, RZ, 0x7610, R140 ;  /* 0x00007610ff8c7816 */ /* 0x000fd2000000008c */
[----:B------:R-:W-:-:S05]  /*9920*/  @P0 IMAD.MOV.U32 R7, RZ, RZ, R4 ;  /* 0x000000ffff070224 */ /* 0x000fca00078e0004 */
[----:B------:R-:W3:Y:S01]  /*9930*/  @P0 LDG.E.U8 R140, desc[UR6][R6.64] ;  /* 0x00000006068c0981 */ /* 0x000ee2000c1e1100 */
[C---:B------:R-:W-:Y:S02]  /*9940*/  ISETP.GT.AND P0, PT, R12.reuse, 0x7, PT ;  /* 0x000000070c00780c */ /* 0x040fe40003f04270 */
[----:B------:R-:W-:Y:S02]  /*9950*/  PRMT R134, RZ, 0x7610, R134 ;  /* 0x00007610ff867816 */ /* 0x000fe40000000086 */
[C---:B------:R-:W-:Y:S02]  /*9960*/  ISETP.GT.AND P2, PT, R12.reuse, 0x8, PT ;  /* 0x000000080c00780c */ /* 0x040fe40003f44270 */
[----:B------:R-:W-:Y:S02]  /*9970*/  PRMT R138, RZ, 0x7610, R138 ;  /* 0x00007610ff8a7816 */ /* 0x000fe4000000008a */
[C---:B------:R-:W-:Y:S02]  /*9980*/  ISETP.GT.AND P3, PT, R12.reuse, 0x9, PT ;  /* 0x000000090c00780c */ /* 0x040fe40003f64270 */
[----:B------:R-:W-:-:S02]  /*9990*/  ISETP.GT.AND P4, PT, R12, 0xa, PT ;  /* 0x0000000a0c00780c */ /* 0x000fc40003f84270 */
[----:B------:R-:W-:Y:S02]  /*99a0*/  PRMT R85, RZ, 0x7610, R85 ;  /* 0x00007610ff557816 */ /* 0x000fe40000000055 */
[----:B------:R-:W-:Y:S02]  /*99b0*/  PRMT R130, RZ, 0x7610, R130 ;  /* 0x00007610ff827816 */ /* 0x000fe40000000082 */
[----:B------:R-:W-:Y:S02]  /*99c0*/  PRMT R133, RZ, 0x7610, R133 ;  /* 0x00007610ff857816 */ /* 0x000fe40000000085 */
[----:B-1----:R-:W-:-:S04]  /*99d0*/  @P1 LOP3.LUT R9, R9, R8, RZ, 0x3c, !PT ;  /* 0x0000000809091212 */ /* 0x002fc800078e3cff */
[----:B------:R-:W-:-:S04]  /*99e0*/  @P1 LOP3.LUT R8, R9, R8, RZ, 0x3c, !PT ;  /* 0x0000000809081212 */ /* 0x000fc800078e3cff */
[----:B------:R-:W-:-:S05]  /*99f0*/  @P1 LOP3.LUT R9, R9, R8, RZ, 0x3c, !PT ;  /* 0x0000000809091212 */ /* 0x000fca00078e3cff */
[----:B------:R4:W3:Y:S02]  /*9a00*/  @P1 LDG.E.U8 R134, desc[UR6][R8.64] ;  /* 0x0000000608861981 */ /* 0x0008e4000c1e1100 */
[----:B----4-:R-:W-:Y:S02]  /*9a10*/  @P0 IMAD.MOV.U32 R8, RZ, RZ, R142 ;  /* 0x000000ffff080224 */ /* 0x010fe400078e008e */
[----:B------:R-:W-:Y:S01]  /*9a20*/  @P0 IMAD.MOV.U32 R9, RZ, RZ, R143 ;  /* 0x000000ffff090224 */ /* 0x000fe200078e008f */
[----:B------:R-:W4:Y:S04]  /*9a30*/  LDL R142, [R1+0xa3c] ;  /* 0x000a3c00018e7983 */ /* 0x000f280000100800 */
[----:B------:R2:W4:Y:S04]  /*9a40*/  @P0 LDG.E.U8 R138, desc[UR6][R8.64] ;  /* 0x00000006088a0981 */ /* 0x000528000c1e1100 */
[----:B------:R-:W4:Y:S01]  /*9a50*/  LDL R143, [R1+0xa38] ;  /* 0x000a3800018f7983 */ /* 0x000f220000100800 */
[----:B--2---:R-:W-:-:S02]  /*9a60*/  @P2 IMAD.MOV.U32 R8, RZ, RZ, R88 ;  /* 0x000000ffff082224 */ /* 0x004fc400078e0058 */
[----:B------:R-:W-:Y:S01]  /*9a70*/  @P2 IMAD.MOV.U32 R9, RZ, RZ, R89 ;  /* 0x000000ffff092224 */ /* 0x000fe200078e0059 */
[----:B------:R-:W2:Y:S04]  /*9a80*/  LDL R88, [R1+0xa34] ;  /* 0x000a340001587983 */ /* 0x000ea80000100800 */
[----:B------:R3:W2:Y:S04]  /*9a90*/  @P2 LDG.E.U8 R85, desc[UR6][R8.64] ;  /* 0x0000000608552981 */ /* 0x0006a8000c1e1100 */
[----:B------:R-:W2:Y:S01]  /*9aa0*/  LDL R89, [R1+0xa30] ;  /* 0x000a300001597983 */ /* 0x000ea20000100800 */
[----:B---3--:R-:W-:-:S02]  /*9ab0*/  @P3 IMAD.MOV.U32 R8, RZ, RZ, R78 ;  /* 0x000000ffff083224 */ /* 0x008fc400078e004e */
[----:B------:R-:W-:Y:S01]  /*9ac0*/  @P3 IMAD.MOV.U32 R9, RZ, RZ, R79 ;  /* 0x000000ffff093224 */ /* 0x000fe200078e004f */
[----:B------:R-:W3:Y:S04]  /*9ad0*/  LDL R78, [R1+0xa2c] ;  /* 0x000a2c00014e7983 */ /* 0x000ee80000100800 */
[----:B------:R1:W3:Y:S04]  /*9ae0*/  @P3 LDG.E.U8 R130, desc[UR6][R8.64] ;  /* 0x0000000608823981 */ /* 0x0002e8000c1e1100 */
[----:B------:R-:W3:Y:S01]  /*9af0*/  LDL R79, [R1+0xa28] ;  /* 0x000a2800014f7983 */ /* 0x000ee20000100800 */
[----:B-1----:R-:W-:-:S02]  /*9b00*/  @P4 IMAD.MOV.U32 R8, RZ, RZ, R16 ;  /* 0x000000ffff084224 */ /* 0x002fc400078e0010 */
[----:B------:R-:W-:Y:S01]  /*9b10*/  @P4 IMAD.MOV.U32 R9, RZ, RZ, R17 ;  /* 0x000000ffff094224 */ /* 0x000fe200078e0011 */
[----:B------:R-:W3:Y:S04]  /*9b20*/  LDL R16, [R1+0xa24] ;  /* 0x000a240001107983 */ /* 0x000ee80000100800 */
[----:B------:R1:W3:Y:S04]  /*9b30*/  @P4 LDG.E.U8 R133, desc[UR6][R8.64] ;  /* 0x0000000608854981 */ /* 0x0002e8000c1e1100 */
[----:B------:R-:W3:Y:S04]  /*9b40*/  LDL R17, [R1+0xa20] ;  /* 0x000a200001117983 */ /* 0x000ee80000100800 */
[----:B------:R-:W1:Y:S04]  /*9b50*/  LDL R8, [R1+0xa40] ;  /* 0x000a400001087983 */ /* 0x000e680000100800 */
[----:B------:R-:W1:Y:S01]  /*9b60*/  LDL R9, [R1+0xa44] ;  /* 0x000a440001097983 */ /* 0x000e620000100800 */
[----:B------:R-:W-:-:S02]  /*9b70*/  ISETP.GT.AND P1, PT, R12, 0xb, PT ;  /* 0x0000000b0c00780c */ /* 0x000fc40003f24270 */
        /* <DEDUP_REMOVED lines=164> */
[C---:B------:R-:W-:Y:S01]  /*a5c0*/  ISETP.GT.AND P1, PT, R12.reuse, 0x24, PT ;  /* 0x000000240c00780c */ /* 0x040fe20003f24270 */
[----:B------:R-:W2:Y:S04]  /*a5d0*/  LDL R89, [R1+0x960] ;  /* 0x0009600001597983 */ /* 0x000ea80000100800 */
[----:B------:R3:W2:Y:S01]  /*a5e0*/  @P2 LDG.E.U8 R119, desc[UR6][R8.64] ;  /* 0x0000000608772981 */ /* 0x0006a2000c1e1100 */
[----:B------:R-:W-:Y:S02]  /*a5f0*/  ISETP.GT.AND P0, PT, R12, 0x25, PT ;  /* 0x000000250c00780c */ /* 0x000fe40003f04270 */
[----:B------:R-:W-:Y:S01]  /*a600*/  PRMT R56, RZ, 0x7610, R56 ;  /* 0x00007610ff387816 */ /* 0x000fe20000000038 */
[----:B------:R-:W2:Y:S01]  /*a610*/  LDL R88, [R1+0x964] ;  /* 0x0009640001587983 */ /* 0x000ea20000100800 */
[----:B---3--:R-:W-:-:S02]  /*a620*/  @P3 IMAD.MOV.U32 R8, RZ, RZ, R78 ;  /* 0x000000ffff083224 */ /* 0x008fc400078e004e */
[----:B------:R-:W-:Y:S01]  /*a630*/  @P3 IMAD.MOV.U32 R9, RZ, RZ, R79 ;  /* 0x000000ffff093224 */ /* 0x000fe200078e004f */
[----:B------:R-:W-:Y:S01]  /*a640*/  ISETP.GT.AND P2, PT, R12, 0x26, PT ;  /* 0x000000260c00780c */ /* 0x000fe20003f44270 */
[----:B------:R-:W3:Y:S04]  /*a650*/  LDL R79, [R1+0x958] ;  /* 0x00095800014f7983 */ /* 0x000ee80000100800 */
[----:B------:R1:W3:Y:S01]  /*a660*/  @P3 LDG.E.U8 R62, desc[UR6][R8.64] ;  /* 0x00000006083e3981 */ /* 0x0002e2000c1e1100 */
[----:B------:R-:W-:-:S03]  /*a670*/  PRMT R120, RZ, 0x7610, R120 ;  /* 0x00007610ff787816 */ /* 0x000fc60000000078 */
[----:B------:R-:W3:Y:S01]  /*a680*/  LDL R78, [R1+0x95c] ;  /* 0x00095c00014e7983 */ /* 0x000ee20000100800 */
[----:B-1----:R-:W-:Y:S02]  /*a690*/  @P4 IMAD.MOV.U32 R8, RZ, RZ, R16 ;  /* 0x000000ffff084224 */ /* 0x002fe400078e0010 */
[----:B------:R-:W-:Y:S01]  /*a6a0*/  @P4 IMAD.MOV.U32 R9, RZ, RZ, R17 ;  /* 0x000000ffff094224 */ /* 0x000fe200078e0011 */
[----:B------:R-:W2:Y:S04]  /*a6b0*/  LDL R16, [R1+0x96c] ;  /* 0x00096c0001107983 */ /* 0x000ea80000100800 */
[----:B------:R1:W3:Y:S04]  /*a6c0*/  @P4 LDG.E.U8 R124, desc[UR6][R8.64] ;  /* 0x00000006087c4981 */ /* 0x0002e8000c1e1100 */
[----:B------:R-:W3:Y:S04]  /*a6d0*/  LDL R17, [R1+0x968] ;  /* 0x0009680001117983 */ /* 0x000ee80000100800 */
[----:B------:R-:W1:Y:S04]  /*a6e0*/  LDL R8, [R1+0x978] ;  /* 0x0009780001087983 */ /* 0x000e680000100800 */
[----:B------:R-:W1:Y:S02]  /*a6f0*/  LDL R9, [R1+0x97c] ;  /* 0x00097c0001097983 */ /* 0x000e640000100800 */
[----:B-1----:R-:W-:-:S04]  /*a700*/  @P1 LOP3.LUT R9, R9, R8, RZ, 0x3c, !PT ;  /* 0x0000000809091212 */ /* 0x002fc800078e3cff */
[----:B------:R-:W-:-:S04]  /*a710*/  @P1 LOP3.LUT R8, R9, R8, RZ, 0x3c, !PT ;  /* 0x0000000809081212 */ /* 0x000fc800078e3cff */
[----:B------:R-:W-:-:S05]  /*a720*/  @P1 LOP3.LUT R9, R9, R8, RZ, 0x3c, !PT ;  /* 0x0000000809091212 */ /* 0x000fca00078e3cff */
[----:B------:R4:W3:Y:S02]  /*a730*/  @P1 LDG.E.U8 R56, desc[UR6][R8.64] ;  /* 0x0000000608381981 */ /* 0x0008e4000c1e1100 */
[----:B----4-:R-:W-:Y:S02]  /*a740*/  @P0 IMAD.MOV.U32 R8, RZ, RZ, R142 ;  /* 0x000000ffff080224 */ /* 0x010fe400078e008e */
[----:B------:R-:W-:Y:S01]  /*a750*/  @P0 IMAD.MOV.U32 R9, RZ, RZ, R143 ;  /* 0x000000ffff090224 */ /* 0x000fe200078e008f */
[----:B------:R-:W-:Y:S01]  /*a760*/  ISETP.GT.AND P1, PT, R12, 0x29, PT ;  /* 0x000000290c00780c */ /* 0x000fe20003f24270 */
[----:B------:R-:W4:Y:S04]  /*a770*/  LDL R143, [R1+0x940] ;  /* 0x00094000018f7983 */ /* 0x000f280000100800 */
[----:B------:R2:W4:Y:S01]  /*a780*/  @P0 LDG.E.U8 R120, desc[UR6][R8.64] ;  /* 0x0000000608780981 */ /* 0x000522000c1e1100 */
[----:B------:R-:W-:-:S02]  /*a790*/  PRMT R114, RZ, 0x7610, R114 ;  /* 0x00007610ff727816 */ /* 0x000fc40000000072 */
[C---:B------:R-:W-:Y:S01]  /*a7a0*/  ISETP.GT.AND P3, PT, R12.reuse, 0x27, PT ;  /* 0x000000270c00780c */ /* 0x040fe20003f64270 */
[----:B------:R-:W4:Y:S01]  /*a7b0*/  LDL R142, [R1+0x944] ;  /* 0x00094400018e7983 */ /* 0x000f220000100800 */
[----:B--2---:R-:W-:Y:S02]  /*a7c0*/  @P2 IMAD.MOV.U32 R8, RZ, RZ, R16 ;  /* 0x000000ffff082224 */ /* 0x004fe400078e0010 */
[----:B---3--:R-:W-:Y:S01]  /*a7d0*/  @P2 IMAD.MOV.U32 R9, RZ, RZ, R17 ;  /* 0x000000ffff092224 */ /* 0x008fe200078e0011 */
[----:B------:R-:W2:Y:S04]  /*a7e0*/  LDL R16, [R1+0x954] ;  /* 0x0009540001107983 */ /* 0x000ea80000100800 */
[----:B------:R-:W2:Y:S01]  /*a7f0*/  LDL R17, [R1+0x950] ;  /* 0x0009500001117983 */ /* 0x000ea20000100800 */
[----:B------:R-:W-:-:S02]  /*a800*/  ISETP.GT.AND P4, PT, R12, 0x28, PT ;  /* 0x000000280c00780c */ /* 0x000fc40003f84270 */
[----:B------:R-:W-:Y:S02]  /*a810*/  PRMT R19, RZ, 0x7610, R19 ;  /* 0x00007610ff137816 */ /* 0x000fe40000000013 */
[----:B------:R-:W-:-:S04]  /*a820*/  PRMT R123, RZ, 0x7610, R123 ;  /* 0x00007610ff7b7816 */ /* 0x000fc8000000007b */
[----:B------:R1:W3:Y:S02]  /*a830*/  @P2 LDG.E.U8 R19, desc[UR6][R8.64] ;  /* 0x0000000608132981 */ /* 0x0002e4000c1e1100 */
[----:B-1----:R-:W-:Y:S02]  /*a840*/  @P3 IMAD.MOV.U32 R8, RZ, RZ, R88 ;  /* 0x000000ffff083224 */ /* 0x002fe400078e0058 */
[----:B------:R-:W-:Y:S01]  /*a850*/  @P3 IMAD.MOV.U32 R9, RZ, RZ, R89 ;  /* 0x000000ffff093224 */ /* 0x000fe200078e0059 */
[----:B------:R-:W3:Y:S04]  /*a860*/  LDL R88, [R1+0x93c] ;  /* 0x00093c0001587983 */ /* 0x000ee80000100800 */
[----:B------:R-:W3:Y:S04]  /*a870*/  LDL R89, [R1+0x938] ;  /* 0x0009380001597983 */ /* 0x000ee80000100800 */
[----:B------:R1:W3:Y:S02]  /*a880*/  @P3 LDG.E.U8 R123, desc[UR6][R8.64] ;  /* 0x00000006087b3981 */ /* 0x0002e4000c1e1100 */
[----:B-1----:R-:W-:-:S02]  /*a890*/  @P4 IMAD.MOV.U32 R8, RZ, RZ, R78 ;  /* 0x000000ffff084224 */ /* 0x002fc400078e004e */
[----:B------:R-:W-:Y:S01]  /*a8a0*/  @P4 IMAD.MOV.U32 R9, RZ, RZ, R79 ;  /* 0x000000ffff094224 */ /* 0x000fe200078e004f */
[----:B------:R-:W3:Y:S04]  /*a8b0*/  LDL R78, [R1+0x934] ;  /* 0x00093400014e7983 */ /* 0x000ee80000100800 */
[----:B------:R-:W3:Y:S04]  /*a8c0*/  LDL R79, [R1+0x930] ;  /* 0x00093000014f7983 */ /* 0x000ee80000100800 */
[----:B--2---:R-:W2:Y:S04]  /*a8d0*/  @P1 LDG.E.U8 R114, desc[UR6][R16.64] ;  /* 0x0000000610721981 */ /* 0x004ea8000c1e1100 */
[----:B------:R-:W4:Y:S04]  /*a8e0*/  LDL R16, [R1+0x948] ;  /* 0x0009480001107983 */ /* 0x000f280000100800 */
[----:B------:R-:W4:Y:S01]  /*a8f0*/  LDL R17, [R1+0x94c] ;  /* 0x00094c0001117983 */ /* 0x000f220000100800 */
[----:B------:R-:W-:-:S02]  /*a900*/  ISETP.GT.AND P0, PT, R12, 0x2a, PT ;  /* 0x0000002a0c00780c */ /* 0x000fc40003f04270 */
[----:B------:R-:W-:Y:S02]  /*a910*/  PRMT R14, RZ, 0x7610, R14 ;  /* 0x00007610ff0e7816 */ /* 0x000fe4000000000e */
[C---:B------:R-:W-:Y:S02]  /*a920*/  ISETP.GT.AND P2, PT, R12.reuse, 0x2b, PT ;  /* 0x0000002b0c00780c */ /* 0x040fe40003f44270 */
[C---:B------:R-:W-:Y:S02]  /*a930*/  ISETP.GT.AND P3, PT, R12.reuse, 0x2c, PT ;  /* 0x0000002c0c00780c */ /* 0x040fe40003f64270 */
[----:B------:R1:W2:Y:S01]  /*a940*/  @P4 LDG.E.U8 R14, desc[UR6][R8.64] ;  /* 0x00000006080e4981 */ /* 0x0002a2000c1e1100 */
[----:B------:R-:W-:Y:S02]  /*a950*/  ISETP.GT.AND P4, PT, R12, 0x2d, PT ;  /* 0x0000002d0c00780c */ /* 0x000fe40003f84270 */
[----:B------:R-:W-:Y:S02]  /*a960*/  PRMT R122, RZ, 0x7610, R122 ;  /* 0x00007610ff7a7816 */ /* 0x000fe4000000007a */
[----:B-1----:R-:W-:-:S02]  /*a970*/  PRMT R9, RZ, 0x7610, R9 ;  /* 0x00007610ff097816 */ /* 0x002fc40000000009 */
[----:B------:R-:W-:Y:S02]  /*a980*/  PRMT R81, RZ, 0x7610, R81 ;  /* 0x00007610ff517816 */ /* 0x000fe40000000051 */
[----:B------:R-:W-:Y:S02]  /*a990*/  PRMT R115, RZ, 0x7610, R115 ;  /* 0x00007610ff737816 */ /* 0x000fe40000000073 */
[----:B----4-:R-:W-:-:S04]  /*a9a0*/  @P0 LOP3.LUT R17, R17, R16, RZ, 0x3c, !PT ;  /* 0x0000001011110212 */ /* 0x010fc800078e3cff */
[----:B------:R-:W-:-:S04]  /*a9b0*/  @P0 LOP3.LUT R16, R17, R16, RZ, 0x3c, !PT ;  /* 0x0000001011100212 */ /* 0x000fc800078e3cff */
[----:B------:R-:W-:-:S05]  /*a9c0*/  @P0 LOP3.LUT R17, R17, R16, RZ, 0x3c, !PT ;  /* 0x0000001011110212 */ /* 0x000fca00078e3cff */
[----:B------:R1:W4:Y:S02]  /*a9d0*/  @P0 LDG.E.U8 R9, desc[UR6][R16.64] ;  /* 0x0000000610090981 */ /* 0x000324000c1e1100 */
[----:B-1----:R-:W-:Y:S02]  /*a9e0*/  @P2 IMAD.MOV.U32 R16, RZ, RZ, R142 ;  /* 0x000000ffff102224 */ /* 0x002fe400078e008e */
[----:B------:R-:W-:Y:S01]  /*a9f0*/  @P2 IMAD.MOV.U32 R17, RZ, RZ, R143 ;  /* 0x000000ffff112224 */ /* 0x000fe200078e008f */
[----:B------:R-:W-:Y:S01]  /*aa00*/  ISETP.GT.AND P1, PT, R12, 0x2e, PT ;  /* 0x0000002e0c00780c */ /* 0x000fe20003f24270 */
[----:B------:R-:W2:Y:S04]  /*aa10*/  LDL R143, [R1+0x918] ;  /* 0x00091800018f7983 */ /* 0x000ea80000100800 */
[----:B------:R3:W4:Y:S01]  /*aa20*/  @P2 LDG.E.U8 R122, desc[UR6][R16.64] ;  /* 0x00000006107a2981 */ /* 0x000722000c1e1100 */
[----:B------:R-:W-:-:S03]  /*aa30*/  PRMT R73, RZ, 0x7610, R73 ;  /* 0x00007610ff497816 */ /* 0x000fc60000000049 */
[----:B------:R-:W2:Y:S01]  /*aa40*/  LDL R142, [R1+0x91c] ;  /* 0x00091c00018e7983 */ /* 0x000ea20000100800 */
[----:B---3--:R-:W-:Y:S02]  /*aa50*/  @P3 IMAD.MOV.U32 R16, RZ, RZ, R88 ;  /* 0x000000ffff103224 */ /* 0x008fe400078e0058 */
[----:B------:R-:W-:Y:S01]  /*aa60*/  @P3 IMAD.MOV.U32 R17, RZ, RZ, R89 ;  /* 0x000000ffff113224 */ /* 0x000fe200078e0059 */
[----:B------:R-:W3:Y:S04]  /*aa70*/  LDL R88, [R1+0x914] ;  /* 0x0009140001587983 */ /* 0x000ee80000100800 */
[----:B------:R1:W4:Y:S04]  /*aa80*/  @P3 LDG.E.U8 R81, desc[UR6][R16.64] ;  /* 0x0000000610513981 */ /* 0x000328000c1e1100 */
[----:B------:R-:W4:Y:S01]  /*aa90*/  LDL R89, [R1+0x910] ;  /* 0x0009100001597983 */ /* 0x000f220000100800 */
[----:B-1----:R-:W-:-:S02]  /*aaa0*/  @P4 IMAD.MOV.U32 R16, RZ, RZ, R78 ;  /* 0x000000ffff104224 */ /* 0x002fc400078e004e */
[----:B------:R-:W-:Y:S01]  /*aab0*/  @P4 IMAD.MOV.U32 R17, RZ, RZ, R79 ;  /* 0x000000ffff114224 */ /* 0x000fe200078e004f */
[----:B------:R-:W4:Y:S04]  /*aac0*/  LDL R78, [R1+0x90c] ;  /* 0x00090c00014e7983 */ /* 0x000f280000100800 */
[----:B------:R1:W4:Y:S04]  /*aad0*/  @P4 LDG.E.U8 R115, desc[UR6][R16.64] ;  /* 0x0000000610734981 */ /* 0x000328000c1e1100 */
[----:B------:R-:W4:Y:S04]  /*aae0*/  LDL R79, [R1+0x908] ;  /* 0x00090800014f7983 */ /* 0x000f280000100800 */
[----:B------:R-:W1:Y:S04]  /*aaf0*/  LDL R16, [R1+0x928] ;  /* 0x0009280001107983 */ /* 0x000e680000100800 */
[----:B------:R-:W1:Y:S02]  /*ab00*/  LDL R17, [R1+0x92c] ;  /* 0x00092c0001117983 */ /* 0x000e640000100800 */
[----:B-1----:R-:W-:-:S04]  /*ab10*/  @P1 LOP3.LUT R17, R17, R16, RZ, 0x3c, !PT ;  /* 0x0000001011111212 */ /* 0x002fc800078e3cff */
[----:B------:R-:W-:-:S04]  /*ab20*/  @P1 LOP3.LUT R16, R17, R16, RZ, 0x3c, !PT ;  /* 0x0000001011101212 */ /* 0x000fc800078e3cff */
[----:B------:R-:W-:-:S05]  /*ab30*/  @P1 LOP3.LUT R17, R17, R16, RZ, 0x3c, !PT ;  /* 0x0000001011111212 */ /* 0x000fca00078e3cff */
[----:B------:R1:W4:Y:S04]  /*ab40*/  @P1 LDG.E.U8 R73, desc[UR6][R16.64] ;  /* 0x0000000610491981 */ /* 0x000328000c1e1100 */
[----:B------:R-:W1:Y:S04]  /*ab50*/  LDL R16, [R1+0x920] ;  /* 0x0009200001107983 */ /* 0x000e680000100800 */
[----:B------:R-:W1:Y:S01]  /*ab60*/  LDL R17, [R1+0x924] ;  /* 0x0009240001117983 */ /* 0x000e620000100800 */
[C---:B------:R-:W-:Y:S02]  /*ab70*/  ISETP.GT.AND P0, PT, R12.reuse, 0x2f, PT ;  /* 0x0000002f0c00780c */ /* 0x040fe40003f04270 */
[----:B------:R-:W-:-:S02]  /*ab80*/  ISETP.GT.AND P2, PT, R12, 0x30, PT ;  /* 0x000000300c00780c */ /* 0x000fc40003f44270 */
[----:B------:R-:W-:Y:S02]  /*ab90*/  PRMT R121, RZ, 0x7610, R121 ;  /* 0x00007610ff797816 */ /* 0x000fe40000000079 */
[C---:B------:R-:W-:Y:S02]  /*aba0*/  ISETP.GT.AND P3, PT, R12.reuse, 0x31, PT ;  /* 0x000000310c00780c */ /* 0x040fe40003f64270 */
[----:B------:R-:W-:Y:S02]  /*abb0*/  ISETP.GT.AND P4, PT, R12, 0x32, PT ;  /* 0x000000320c00780c */ /* 0x000fe40003f84270 */
[----:B------:R-:W-:Y:S02]  /*abc0*/  PRMT R67, RZ, 0x7610, R67 ;  /* 0x00007610ff437816 */ /* 0x000fe40000000043 */
[----:B------:R-:W-:Y:S02]  /*abd0*/  PRMT R116, RZ, 0x7610, R116 ;  /* 0x00007610ff747816 */ /* 0x000fe40000000074 */
[----:B------:R-:W-:-:S02]  /*abe0*/  PRMT R61, RZ, 0x7610, R61 ;  /* 0x00007610ff3d7816 */ /* 0x000fc4000000003d */
[----:B-1----:R-:W-:-:S04]  /*abf0*/  @P0 LOP3.LUT R17, R17, R16, RZ, 0x3c, !PT ;  /* 0x0000001011110212 */ /* 0x002fc800078e3cff */
[----:B------:R-:W-:-:S04]  /*ac00*/  @P0 LOP3.LUT R16, R17, R16, RZ, 0x3c, !PT ;  /* 0x0000001011100212 */ /* 0x000fc800078e3cff */
[----:B------:R-:W-:-:S05]  /*ac10*/  @P0 LOP3.LUT R17, R17, R16, RZ, 0x3c, !PT ;  /* 0x0000001011110212 */ /* 0x000fca00078e3cff */
[----:B------:R2:W4:Y:S02]  /*ac20*/  @P0 LDG.E.U8 R121, desc[UR6][R16.64] ;  /* 0x0000000610790981 */ /* 0x000524000c1e1100 */
[----:B--2---:R-:W-:Y:S02]  /*ac30*/  @P2 IMAD.MOV.U32 R16, RZ, RZ, R142 ;  /* 0x000000ffff102224 */ /* 0x004fe400078e008e */
[----:B------:R-:W-:Y:S01]  /*ac40*/  @P2 IMAD.MOV.U32 R17, RZ, RZ, R143 ;  /* 0x000000ffff112224 */ /* 0x000fe200078e008f */
[----:B------:R-:W-:Y:S01]  /*ac50*/  ISETP.GT.AND P1, PT, R12, 0x33, PT ;  /* 0x000000330c00780c */ /* 0x000fe20003f24270 */
[----:B------:R-:W2:Y:S04]  /*ac60*/  LDL R143, [R1+0x8f0] ;  /* 0x0008f000018f7983 */ /* 0x000ea80000100800 */
[----:B------:R3:W2:Y:S01]  /*ac70*/  @P2 LDG.E.U8 R67, desc[UR6][R16.64] ;  /* 0x0000000610432981 */ /* 0x0006a2000c1e1100 */
[----:B------:R-:W-:-:S03]  /*ac80*/  PRMT R112, RZ, 0x7610, R112 ;  /* 0x00007610ff707816 */ /* 0x000fc60000000070 */
[----:B------:R-:W2:Y:S01]  /*ac90*/  LDL R142, [R1+0x8f4] ;  /* 0x0008f400018e7983 */ /* 0x000ea20000100800 */
[----:B---3--:R-:W-:Y:S02]  /*aca0*/  @P3 IMAD.MOV.U32 R16, RZ, RZ, R88 ;  /* 0x000000ffff103224 */ /* 0x008fe400078e0058 */
[----:B----4-:R-:W-:Y:S01]  /*acb0*/  @P3 IMAD.MOV.U32 R17, RZ, RZ, R89 ;  /* 0x000000ffff113224 */ /* 0x010fe200078e0059 */
        /* <DEDUP_REMOVED lines=116> */
[----:B------:R-:W2:Y:S04]  /*b400*/  LDL R78, [R1+0x87c] ;  /* 0x00087c00014e7983 */ /* 0x000ea80000100800 */
[----:B------:R1:W4:Y:S04]  /*b410*/  @P4 LDG.E.U8 R101, desc[UR6][R16.64] ;  /* 0x0000000610654981 */ /* 0x000328000c1e1100 */
[----:B------:R-:W2:Y:S04]  /*b420*/  LDL R79, [R1+0x878] ;  /* 0x00087800014f7983 */ /* 0x000ea80000100800 */
[----:B------:R-:W1:Y:S04]  /*b430*/  LDL R16, [R1+0x888] ;  /* 0x0008880001107983 */ /* 0x000e680000100800 */
[----:B------:R-:W1:Y:S02]  /*b440*/  LDL R17, [R1+0x88c] ;  /* 0x00088c0001117983 */ /* 0x000e640000100800 */
[----:B-1----:R-:W-:-:S04]  /*b450*/  @P1 LOP3.LUT R17, R17, R16, RZ, 0x3c, !PT ;  /* 0x0000001011111212 */ /* 0x002fc800078e3cff */
[----:B------:R-:W-:-:S04]  /*b460*/  @P1 LOP3.LUT R16, R17, R16, RZ, 0x3c, !PT ;  /* 0x0000001011101212 */ /* 0x000fc800078e3cff */
[----:B------:R-:W-:-:S05]  /*b470*/  @P1 LOP3.LUT R17, R17, R16, RZ, 0x3c, !PT ;  /* 0x0000001011111212 */ /* 0x000fca00078e3cff */
[----:B------:R-:W4:Y:S04]  /*b480*/  @P1 LDG.E.U8 R60, desc[UR6][R16.64] ;  /* 0x00000006103c1981 */ /* 0x000f28000c1e1100 */
[----:B------:R-:W3:Y:S04]  /*b490*/  LDL R16, [R1+0x880] ;  /* 0x0008800001107983 */ /* 0x000ee80000100800 */
[----:B------:R-:W3:Y:S01]  /*b4a0*/  LDL R17, [R1+0x884] ;  /* 0x0008840001117983 */ /* 0x000ee20000100800 */
[C---:B------:R-:W-:Y:S02]  /*b4b0*/  ISETP.GT.AND P0, PT, R12.reuse, 0x43, PT ;  /* 0x000000430c00780c */ /* 0x040fe40003f04270 */
[----:B------:R-:W-:-:S02]  /*b4c0*/  ISETP.GT.AND P2, PT, R12, 0x44, PT ;  /* 0x000000440c00780c */ /* 0x000fc40003f44270 */
[C---:B------:R-:W-:Y:S02]  /*b4d0*/  ISETP.GT.AND P3, PT, R12.reuse, 0x45, PT ;  /* 0x000000450c00780c */ /* 0x040fe40003f64270 */
[----:B------:R-:W-:Y:S02]  /*b4e0*/  ISETP.GT.AND P4, PT, R12, 0x46, PT ;  /* 0x000000460c00780c */ /* 0x000fe40003f84270 */
[----:B------:R-:W-:Y:S02]  /*b4f0*/  PRMT R22, RZ, 0x7610, R22 ;  /* 0x00007610ff167816 */ /* 0x000fe40000000016 */
[----:B------:R-:W-:Y:S02]  /*b500*/  PRMT R108, RZ, 0x7610, R108 ;  /* 0x00007610ff6c7816 */ /* 0x000fe4000000006c */
[----:B------:R-:W-:-:S03]  /*b510*/  PRMT R92, RZ, 0x7610, R92 ;  /* 0x00007610ff5c7816 */ /* 0x000fc6000000005c */
[----:B--2---:R1:W2:Y:S02]  /*b520*/  @P2 LDG.E.U8 R22, desc[UR6][R78.64] ;  /* 0x000000064e162981 */ /* 0x0042a4000c1e1100 */
[----:B-1----:R-:W-:Y:S02]  /*b530*/  @P3 IMAD.MOV.U32 R78, RZ, RZ, R142 ;  /* 0x000000ffff4e3224 */ /* 0x002fe400078e008e */
[----:B------:R-:W-:Y:S01]  /*b540*/  @P3 IMAD.MOV.U32 R79, RZ, RZ, R143 ;  /* 0x000000ffff4f3224 */ /* 0x000fe200078e008f */
[----:B---3--:R-:W-:-:S04]  /*b550*/  @P0 LOP3.LUT R17, R17, R16, RZ, 0x3c, !PT ;  /* 0x0000001011110212 */ /* 0x008fc800078e3cff */
[----:B------:R1:W3:Y:S01]  /*b560*/  @P3 LDG.E.U8 R92, desc[UR6][R78.64] ;  /* 0x000000064e5c3981 */ /* 0x0002e2000c1e1100 */
[----:B------:R-:W-:-:S03]  /*b570*/  @P0 LOP3.LUT R16, R17, R16, RZ, 0x3c, !PT ;  /* 0x0000001011100212 */ /* 0x000fc600078e3cff */
[----:B------:R-:W2:Y:S01]  /*b580*/  LDL R143, [R1+0x840] ;  /* 0x00084000018f7983 */ /* 0x000ea20000100800 */
[----:B------:R-:W-:-:S03]  /*b590*/  @P0 LOP3.LUT R17, R17, R16, RZ, 0x3c, !PT ;  /* 0x0000001011110212 */ /* 0x000fc600078e3cff */
[----:B------:R-:W3:Y:S01]  /*b5a0*/  LDL R142, [R1+0x844] ;  /* 0x00084400018e7983 */ /* 0x000ee20000100800 */
[----:B-1----:R-:W-:-:S03]  /*b5b0*/  @P4 IMAD.MOV.U32 R78, RZ, RZ, R88 ;  /* 0x000000ffff4e4224 */ /* 0x002fc600078e0058 */
[----:B------:R1:W2:Y:S01]  /*b5c0*/  @P0 LDG.E.U8 R108, desc[UR6][R16.64] ;  /* 0x00000006106c0981 */ /* 0x0002a2000c1e1100 */
[----:B----4-:R-:W-:-:S03]  /*b5d0*/  @P4 IMAD.MOV.U32 R79, RZ, RZ, R89 ;  /* 0x000000ffff4f4224 */ /* 0x010fc600078e0059 */
[----:B------:R-:W4:Y:S04]  /*b5e0*/  LDL R89, [R1+0x850] ;  /* 0x0008500001597983 */ /* 0x000f280000100800 */
[----:B------:R-:W4:Y:S01]  /*b5f0*/  LDL R88, [R1+0x854] ;  /* 0x0008540001587983 */ /* 0x000f220000100800 */
[----:B-1----:R-:W-:-:S06]  /*b600*/  PRMT R17, RZ, 0x7610, R17 ;  /* 0x00007610ff117816 */ /* 0x002fcc0000000011 */
[----:B------:R1:W2:Y:S04]  /*b610*/  @P4 LDG.E.U8 R17, desc[UR6][R78.64] ;  /* 0x000000064e114981 */ /* 0x0002a8000c1e1100 */
[----:B------:R-:W1:Y:S04]  /*b620*/  LDL R78, [R1+0x860] ;  /* 0x00086000014e7983 */ /* 0x000e680000100800 */
[----:B------:R-:W1:Y:S01]  /*b630*/  LDL R79, [R1+0x864] ;  /* 0x00086400014f7983 */ /* 0x000e620000100800 */
[----:B------:R-:W-:Y:S02]  /*b640*/  ISETP.GT.AND P1, PT, R12, 0x47, PT ;  /* 0x000000470c00780c */ /* 0x000fe40003f24270 */
[----:B------:R-:W-:-:S02]  /*b650*/  PRMT R107, RZ, 0x7610, R107 ;  /* 0x00007610ff6b7816 */ /* 0x000fc4000000006b */
[----:B------:R-:W-:Y:S02]  /*b660*/  ISETP.GT.AND P2, PT, R12, 0x49, PT ;  /* 0x000000490c00780c */ /* 0x000fe40003f44270 */
[----:B------:R-:W-:-:S11]  /*b670*/  PRMT R86, RZ, 0x7610, R86 ;  /* 0x00007610ff567816 */ /* 0x000fd60000000056 */
[----:B----4-:R4:W2:Y:S04]  /*b680*/  @P2 LDG.E.U8 R86, desc[UR6][R88.64] ;  /* 0x0000000658562981 */ /* 0x0108a8000c1e1100 */
[----:B------:R-:W4:Y:S04]  /*b690*/  LDL R88, [R1+0x848] ;  /* 0x0008480001587983 */ /* 0x000f280000100800 */
[----:B------:R-:W4:Y:S01]  /*b6a0*/  LDL R89, [R1+0x84c] ;  /* 0x00084c0001597983 */ /* 0x000f220000100800 */
[----:B-1----:R-:W-:-:S04]  /*b6b0*/  @P1 LOP3.LUT R79, R79, R78, RZ, 0x3c, !PT ;  /* 0x0000004e4f4f1212 */ /* 0x002fc800078e3cff */
[----:B------:R-:W-:-:S04]  /*b6c0*/  @P1 LOP3.LUT R78, R79, R78, RZ, 0x3c, !PT ;  /* 0x0000004e4f4e1212 */ /* 0x000fc800078e3cff */
[----:B------:R-:W-:-:S05]  /*b6d0*/  @P1 LOP3.LUT R79, R79, R78, RZ, 0x3c, !PT ;  /* 0x0000004e4f4f1212 */ /* 0x000fca00078e3cff */
[----:B------:R1:W2:Y:S04]  /*b6e0*/  @P1 LDG.E.U8 R107, desc[UR6][R78.64] ;  /* 0x000000064e6b1981 */ /* 0x0002a8000c1e1100 */
[----:B------:R-:W1:Y:S04]  /*b6f0*/  LDL R78, [R1+0x858] ;  /* 0x00085800014e7983 */ /* 0x000e680000100800 */
[----:B------:R-:W1:Y:S01]  /*b700*/  LDL R79, [R1+0x85c] ;  /* 0x00085c00014f7983 */ /* 0x000e620000100800 */
[C---:B------:R-:W-:Y:S02]  /*b710*/  ISETP.GT.AND P0, PT, R12.reuse, 0x48, PT ;  /* 0x000000480c00780c */ /* 0x040fe40003f04270 */
[----:B------:R-:W-:-:S02]  /*b720*/  ISETP.GT.AND P3, PT, R12, 0x4a, PT ;  /* 0x0000004a0c00780c */ /* 0x000fc40003f64270 */
[----:B------:R-:W-:Y:S02]  /*b730*/  PRMT R95, RZ, 0x7610, R95 ;  /* 0x00007610ff5f7816 */ /* 0x000fe4000000005f */
[----:B------:R-:W-:Y:S02]  /*b740*/  ISETP.GT.AND P4, PT, R12, 0x4b, PT ;  /* 0x0000004b0c00780c */ /* 0x000fe40003f84270 */
[----:B------:R-:W-:-:S07]  /*b750*/  PRMT R7, RZ, 0x7610, R7 ;  /* 0x00007610ff077816 */ /* 0x000fce0000000007 */
[----:B----4-:R-:W-:-:S04]  /*b760*/  @P3 LOP3.LUT R89, R89, R88, RZ, 0x3c, !PT ;  /* 0x0000005859593212 */ /* 0x010fc800078e3cff */
[----:B------:R-:W-:-:S04]  /*b770*/  @P3 LOP3.LUT R88, R89, R88, RZ, 0x3c, !PT ;  /* 0x0000005859583212 */ /* 0x000fc800078e3cff */
[----:B------:R-:W-:Y:S02]  /*b780*/  @P3 LOP3.LUT R89, R89, R88, RZ, 0x3c, !PT ;  /* 0x0000005859593212 */ /* 0x000fe400078e3cff */
[----:B-1----:R-:W-:-:S04]  /*b790*/  @P0 LOP3.LUT R79, R79, R78, RZ, 0x3c, !PT ;  /* 0x0000004e4f4f0212 */ /* 0x002fc800078e3cff */
[----:B------:R-:W-:-:S04]  /*b7a0*/  @P0 LOP3.LUT R78, R79, R78, RZ, 0x3c, !PT ;  /* 0x0000004e4f4e0212 */ /* 0x000fc800078e3cff */
[----:B------:R-:W-:-:S05]  /*b7b0*/  @P0 LOP3.LUT R79, R79, R78, RZ, 0x3c, !PT ;  /* 0x0000004e4f4f0212 */ /* 0x000fca00078e3cff */
[----:B------:R1:W4:Y:S02]  /*b7c0*/  @P0 LDG.E.U8 R95, desc[UR6][R78.64] ;  /* 0x000000064e5f0981 */ /* 0x000324000c1e1100 */
[----:B-1----:R-:W-:-:S06]  /*b7d0*/  PRMT R79, RZ, 0x7610, R79 ;  /* 0x00007610ff4f7816 */ /* 0x002fcc000000004f */
[----:B------:R3:W4:Y:S02]  /*b7e0*/  @P3 LDG.E.U8 R79, desc[UR6][R88.64] ;  /* 0x00000006584f3981 */ /* 0x000724000c1e1100 */
[----:B---3--:R-:W-:Y:S02]  /*b7f0*/  @P4 IMAD.MOV.U32 R88, RZ, RZ, R142 ;  /* 0x000000ffff584224 */ /* 0x008fe400078e008e */
[----:B--2---:R-:W-:Y:S01]  /*b800*/  @P4 IMAD.MOV.U32 R89, RZ, RZ, R143 ;  /* 0x000000ffff594224 */ /* 0x004fe200078e008f */
[----:B------:R-:W-:Y:S01]  /*b810*/  ISETP.GT.AND P1, PT, R12, 0x4c, PT ;  /* 0x0000004c0c00780c */ /* 0x000fe20003f24270 */
[----:B------:R-:W2:Y:S04]  /*b820*/  LDL R143, [R1+0x818] ;  /* 0x00081800018f7983 */ /* 0x000ea80000100800 */
[----:B------:R1:W3:Y:S01]  /*b830*/  @P4 LDG.E.U8 R7, desc[UR6][R88.64] ;  /* 0x0000000658074981 */ /* 0x0002e2000c1e1100 */
[----:B------:R-:W-:-:S02]  /*b840*/  PRMT R77, RZ, 0x7610, R77 ;  /* 0x00007610ff4d7816 */ /* 0x000fc4000000004d */
[----:B------:R-:W-:Y:S01]  /*b850*/  ISETP.GT.AND P0, PT, R12, 0x4d, PT ;  /* 0x0000004d0c00780c */ /* 0x000fe20003f04270 */
[----:B------:R-:W4:Y:S04]  /*b860*/  LDL R142, [R1+0x81c] ;  /* 0x00081c00018e7983 */ /* 0x000f280000100800 */
[----:B------:R-:W1:Y:S04]  /*b870*/  LDL R88, [R1+0x838] ;  /* 0x0008380001587983 */ /* 0x000e680000100800 */
[----:B------:R-:W1:Y:S02]  /*b880*/  LDL R89, [R1+0x83c] ;  /* 0x00083c0001597983 */ /* 0x000e640000100800 */
[----:B-1----:R-:W-:-:S04]  /*b890*/  @P1 LOP3.LUT R89, R89, R88, RZ, 0x3c, !PT ;  /* 0x0000005859591212 */ /* 0x002fc800078e3cff */
[----:B------:R-:W-:-:S04]  /*b8a0*/  @P1 LOP3.LUT R88, R89, R88, RZ, 0x3c, !PT ;  /* 0x0000005859581212 */ /* 0x000fc800078e3cff */
[----:B------:R-:W-:-:S05]  /*b8b0*/  @P1 LOP3.LUT R89, R89, R88, RZ, 0x3c, !PT ;  /* 0x0000005859591212 */ /* 0x000fca00078e3cff */
[----:B------:R1:W3:Y:S04]  /*b8c0*/  @P1 LDG.E.U8 R77, desc[UR6][R88.64] ;  /* 0x00000006584d1981 */ /* 0x0002e8000c1e1100 */
[----:B------:R-:W1:Y:S04]  /*b8d0*/  LDL R88, [R1+0x830] ;  /* 0x0008300001587983 */ /* 0x000e680000100800 */
[----:B------:R-:W1:Y:S01]  /*b8e0*/  LDL R89, [R1+0x834] ;  /* 0x0008340001597983 */ /* 0x000e620000100800 */
[----:B------:R-:W-:Y:S02]  /*b8f0*/  PRMT R96, RZ, 0x7610, R96 ;  /* 0x00007610ff607816 */ /* 0x000fe40000000060 */
[----:B-1----:R-:W-:-:S04]  /*b900*/  @P0 LOP3.LUT R89, R89, R88, RZ, 0x3c, !PT ;  /* 0x0000005859590212 */ /* 0x002fc800078e3cff */
[----:B------:R-:W-:-:S04]  /*b910*/  @P0 LOP3.LUT R88, R89, R88, RZ, 0x3c, !PT ;  /* 0x0000005859580212 */ /* 0x000fc800078e3cff */
[----:B------:R-:W-:-:S05]  /*b920*/  @P0 LOP3.LUT R89, R89, R88, RZ, 0x3c, !PT ;  /* 0x0000005859590212 */ /* 0x000fca00078e3cff */
[----:B------:R1:W3:Y:S04]  /*b930*/  @P0 LDG.E.U8 R96, desc[UR6][R88.64] ;  /* 0x0000000658600981 */ /* 0x0002e8000c1e1100 */
[----:B------:R-:W1:Y:S04]  /*b940*/  LDL R88, [R1+0x828] ;  /* 0x0008280001587983 */ /* 0x000e680000100800 */
[----:B------:R-:W1:Y:S01]  /*b950*/  LDL R89, [R1+0x82c] ;  /* 0x00082c0001597983 */ /* 0x000e620000100800 */
[----:B------:R-:W-:Y:S02]  /*b960*/  ISETP.GT.AND P2, PT, R12, 0x4e, PT ;  /* 0x0000004e0c00780c */ /* 0x000fe40003f44270 */
[----:B------:R-:W-:-:S11]  /*b970*/  PRMT R71, RZ, 0x7610, R71 ;  /* 0x00007610ff477816 */ /* 0x000fd60000000047 */
[----:B-1----:R-:W-:-:S04]  /*b980*/  @P2 LOP3.LUT R89, R89, R88, RZ, 0x3c, !PT ;  /* 0x0000005859592212 */ /* 0x002fc800078e3cff */
[----:B------:R-:W-:-:S04]  /*b990*/  @P2 LOP3.LUT R88, R89, R88, RZ, 0x3c, !PT ;  /* 0x0000005859582212 */ /* 0x000fc800078e3cff */
[----:B------:R-:W-:-:S05]  /*b9a0*/  @P2 LOP3.LUT R89, R89, R88, RZ, 0x3c, !PT ;  /* 0x0000005859592212 */ /* 0x000fca00078e3cff */
[----:B------:R1:W3:Y:S04]  /*b9b0*/  @P2 LDG.E.U8 R71, desc[UR6][R88.64] ;  /* 0x0000000658472981 */ /* 0x0002e8000c1e1100 */
[----:B------:R-:W1:Y:S04]  /*b9c0*/  LDL R88, [R1+0x820] ;  /* 0x0008200001587983 */ /* 0x000e680000100800 */
[----:B------:R-:W1:Y:S01]  /*b9d0*/  LDL R89, [R1+0x824] ;  /* 0x0008240001597983 */ /* 0x000e620000100800 */
[C---:B------:R-:W-:Y:S02]  /*b9e0*/  ISETP.GT.AND P3, PT, R12.reuse, 0x4f, PT ;  /* 0x0000004f0c00780c */ /* 0x040fe40003f64270 */
[----:B------:R-:W-:-:S02]  /*b9f0*/  ISETP.GT.AND P4, PT, R12, 0x50, PT ;  /* 0x000000500c00780c */ /* 0x000fc40003f84270 */
[----:B------:R-:W-:Y:S02]  /*ba00*/  PRMT R106, RZ, 0x7610, R106 ;  /* 0x00007610ff6a7816 */ /* 0x000fe4000000006a */
[----:B------:R-:W-:-:S07]  /*ba10*/  PRMT R65, RZ, 0x7610, R65 ;  /* 0x00007610ff417816 */ /* 0x000fce0000000041 */
[----:B-1----:R-:W-:-:S04]  /*ba20*/  @P3 LOP3.LUT R89, R89, R88, RZ, 0x3c, !PT ;  /* 0x0000005859593212 */ /* 0x002fc800078e3cff */
[----:B------:R-:W-:-:S04]  /*ba30*/  @P3 LOP3.LUT R88, R89, R88, RZ, 0x3c, !PT ;  /* 0x0000005859583212 */ /* 0x000fc800078e3cff */
[----:B------:R-:W-:-:S05]  /*ba40*/  @P3 LOP3.LUT R89, R89, R88, RZ, 0x3c, !PT ;  /* 0x0000005859593212 */ /* 0x000fca00078e3cff */
[----:B------:R4:W3:Y:S02]  /*ba50*/  @P3 LDG.E.U8 R106, desc[UR6][R88.64] ;  /* 0x00000006586a3981 */ /* 0x0008e4000c1e1100 */
[----:B----4-:R-:W-:Y:S02]  /*ba60*/  @P4 IMAD.MOV.U32 R88, RZ, RZ, R142 ;  /* 0x000000ffff584224 */ /* 0x010fe400078e008e */
[----:B--2---:R-:W-:Y:S01]  /*ba70*/  @P4 IMAD.MOV.U32 R89, RZ, RZ, R143 ;  /* 0x000000ffff594224 */ /* 0x004fe200078e008f */
[----:B------:R-:W-:Y:S01]  /*ba80*/  ISETP.GT.AND P1, PT, R12, 0x51, PT ;  /* 0x000000510c00780c */ /* 0x000fe20003f24270 */
[----:B------:R-:W2:Y:S04]  /*ba90*/  LDL R143, [R1+0x7f0] ;  /* 0x0007f000018f7983 */ /* 0x000ea80000100800 */
[----:B------:R1:W4:Y:S01]  /*baa0*/  @P4 LDG.E.U8 R65, desc[UR6][R88.64] ;  /* 0x0000000658414981 */ /* 0x000322000c1e1100 */
[----:B------:R-:W-:-:S02]  /*bab0*/  PRMT R97, RZ, 0x7610, R97 ;  /* 0x00007610ff617816 */ /* 0x000fc40000000061 */
[----:B------:R-:W-:Y:S01]  /*bac0*/  ISETP.GT.AND P0, PT, R12, 0x52, PT ;  /* 0x000000520c00780c */ /* 0x000fe20003f04270 */
[----:B------:R-:W3:Y:S04]  /*bad0*/  LDL R142, [R1+0x7f4] ;  /* 0x0007f400018e7983 */ /* 0x000ee80000100800 */
        /* <DEDUP_REMOVED lines=8> */
[----:B------:R-:W-:Y:S02]  /*bb60*/  PRMT R59, RZ, 0x7610, R59 ;  /* 0x00007610ff3b7816 */ /* 0x000fe4000000003b */
[----:B-1----:R-:W-:-:S04]  /*bb70*/  @P0 LOP3.LUT R89, R89, R88, RZ, 0x3c, !PT ;  /* 0x0000005859590212 */ /* 0x002fc800078e3cff */
[----:B------:R-:W-:-:S04]  /*bb80*/  @P0 LOP3.LUT R88, R89, R88, RZ, 0x3c, !PT ;  /* 0x0000005859580212 */ /* 0x000fc800078e3cff */
[----:B------:R-:W-:-:S05]  /*bb90*/  @P0 LOP3.LUT R89, R89, R88, RZ, 0x3c, !PT ;  /* 0x0000005859590212 */ /* 0x000fca00078e3cff */
[----:B------:R1:W4:Y:S04]  /*bba0*/  @P0 LDG.E.U8 R59, desc[UR6][R88.64] ;  /* 0x00000006583b0981 */ /* 0x000328000c1e1100 */
[----:B------:R-:W1:Y:S04]  /*bbb0*/  LDL R88, [R1+0x800] ;  /* 0x0008000001587983 */ /* 0x000e680000100800 */
[----:B------:R-:W1:Y:S01]  /*bbc0*/  LDL R89, [R1+0x804] ;  /* 0x0008040001597983 */ /* 0x000e620000100800 */
[----:B------:R-:W-:Y:S02]  /*bbd0*/  ISETP.GT.AND P2, PT, R12, 0x53, PT ;  /* 0x000000530c00780c */ /* 0x000fe40003f44270 */
[----:B------:R-:W-:-:S11]  /*bbe0*/  PRMT R105, RZ, 0x7610, R105 ;  /* 0x00007610ff697816 */ /* 0x000fd60000000069 */
        /* <DEDUP_REMOVED lines=89> */
[----:B------:R-:W-:-:S03]  /*c180*/  PRMT R102, RZ, 0x7610, R102 ;  /* 0x00007610ff667816 */ /* 0x000fc60000000066 */
[----:B------:R-:W2:Y:S04]  /*c190*/  LDL R142, [R1+0x78c] ;  /* 0x00078c00018e7983 */ /* 0x000ea80000100800 */
        /* <DEDUP_REMOVED lines=8> */
[----:B------:R-:W-:Y:S02]  /*c220*/  ISETP.GT.AND P1, PT, R12, 0x60, PT ;  /* 0x000000600c00780c */ /* 0x000fe40003f24270 */
[----:B------:R-:W-:-:S02]  /*c230*/  PRMT R63, RZ, 0x7610, R63 ;  /* 0x00007610ff3f7816 */ /* 0x000fc4000000003f */
[----:B------:R-:W-:Y:S02]  /*c240*/  ISETP.GT.AND P2, PT, R12, 0x62, PT ;  /* 0x000000620c00780c */ /* 0x000fe40003f44270 */
[----:B------:R-:W-:-:S11]  /*c250*/  PRMT R57, RZ, 0x7610, R57 ;  /* 0x00007610ff397816 */ /* 0x000fd60000000039 */
[----:B--2---:R2:W3:Y:S04]  /*c260*/  @P2 LDG.E.U8 R57, desc[UR6][R142.64] ;  /* 0x000000068e392981 */ /* 0x0044e8000c1e1100 */
[----:B------:R-:W2:Y:S04]  /*c270*/  LDL R142, [R1+0x780] ;  /* 0x00078000018e7983 */ /* 0x000ea80000100800 */
[----:B------:R-:W2:Y:S01]  /*c280*/  LDL R143, [R1+0x784] ;  /* 0x00078400018f7983 */ /* 0x000ea20000100800 */
        /* <DEDUP_REMOVED lines=8> */
[----:B------:R-:W-:-:S11]  /*c310*/  PRMT R94, RZ, 0x7610, R94 ;  /* 0x00007610ff5e7816 */ /* 0x000fd6000000005e */
[----:B--2---:R-:W-:-:S04]  /*c320*/  @P3 LOP3.LUT R143, R143, R142, RZ, 0x3c, !PT ;  /* 0x0000008e8f8f3212 */ /* 0x004fc800078e3cff */
[----:B------:R-:W-:-:S04]  /*c330*/  @P3 LOP3.LUT R142, R143, R142, RZ, 0x3c, !PT ;  /* 0x0000008e8f8e3212 */ /* 0x000fc800078e3cff */
[----:B------:R-:W-:Y:S02]  /*c340*/  @P3 LOP3.LUT R143, R143, R142, RZ, 0x3c, !PT ;  /* 0x0000008e8f8f3212 */ /* 0x000fe400078e3cff */
[----:B-1----:R-:W-:-:S04]  /*c350*/  @P0 LOP3.LUT R89, R89, R88, RZ, 0x3c, !PT ;  /* 0x0000005859590212 */ /* 0x002fc800078e3cff */
[----:B------:R-:W-:-:S04]  /*c360*/  @P0 LOP3.LUT R88, R89, R88, RZ, 0x3c, !PT ;  /* 0x0000005859580212 */ /* 0x000fc800078e3cff */
[----:B------:R-:W-:-:S05]  /*c370*/  @P0 LOP3.LUT R89, R89, R88, RZ, 0x3c, !PT ;  /* 0x0000005859590212 */ /* 0x000fca00078e3cff */
[----:B------:R1:W2:Y:S02]  /*c380*/  @P0 LDG.E.U8 R94, desc[UR6][R88.64] ;  /* 0x00000006585e0981 */ /* 0x0002a4000c1e1100 */
[----:B-1----:R-:W-:-:S06]  /*c390*/  PRMT R88, RZ, 0x7610, R88 ;  /* 0x00007610ff587816 */ /* 0x002fcc0000000058 */
[----:B------:R1:W2:Y:S04]  /*c3a0*/  @P3 LDG.E.U8 R88, desc[UR6][R142.64] ;  /* 0x000000068e583981 */ /* 0x0002a8000c1e1100 */
[----:B------:R-:W1:Y:S04]  /*c3b0*/  LDL R142, [R1+0x778] ;  /* 0x00077800018e7983 */ /* 0x000e680000100800 */
[----:B------:R-:W1:Y:S01]  /*c3c0*/  LDL R143, [R1+0x77c] ;  /* 0x00077c00018f7983 */ /* 0x000e620000100800 */
[----:B------:R-:W-:Y:S02]  /*c3d0*/  ISETP.GT.AND P4, PT, R12, 0x64, PT ;  /* 0x000000640c00780c */ /* 0x000fe40003f84270 */
[----:B0-----:R-:W-:-:S11]  /*c3e0*/  PRMT R5, RZ, 0x7610, R5 ;  /* 0x00007610ff057816 */ /* 0x001fd60000000005 */
[----:B-1----:R-:W-:-:S04]  /*c3f0*/  @P4 LOP3.LUT R143, R143, R142, RZ, 0x3c, !PT ;  /* 0x0000008e8f8f4212 */ /* 0x002fc800078e3cff */
[----:B------:R-:W-:-:S04]  /*c400*/  @P4 LOP3.LUT R142, R143, R142, RZ, 0x3c, !PT ;  /* 0x0000008e8f8e4212 */ /* 0x000fc800078e3cff */
[----:B------:R-:W-:-:S05]  /*c410*/  @P4 LOP3.LUT R143, R143, R142, RZ, 0x3c, !PT ;  /* 0x0000008e8f8f4212 */ /* 0x000fca00078e3cff */
[----:B------:R0:W2:Y:S04]  /*c420*/  @P4 LDG.E.U8 R5, desc[UR6][R142.64] ;  /* 0x000000068e054981 */ /* 0x0000a8000c1e1100 */
[----:B------:R-:W0:Y:S04]  /*c430*/  LDL R142, [R1+0x770] ;  /* 0x00077000018e7983 */ /* 0x000e280000100800 */
[----:B------:R-:W0:Y:S01]  /*c440*/  LDL R143, [R1+0x774] ;  /* 0x00077400018f7983 */ /* 0x000e220000100800 */
[----:B------:R-:W-:Y:S02]  /*c450*/  ISETP.GT.AND P1, PT, R12, 0x65, PT ;  /* 0x000000650c00780c */ /* 0x000fe40003f24270 */
[----:B------:R-:W-:-:S11]  /*c460*/  PRMT R89, RZ, 0x7610, R89 ;  /* 0x00007610ff597816 */ /* 0x000fd60000000059 */
[----:B0-----:R-:W-:-:S04]  /*c470*/  @P1 LOP3.LUT R143, R143, R142, RZ, 0x3c, !PT ;  /* 0x0000008e8f8f1212 */ /* 0x001fc800078e3cff */
        /* <DEDUP_REMOVED lines=10> */
[----:B------:R-:W4:Y:S01]  /*c520*/  @P0 LDG.E.U8 R163, desc[UR6][R142.64] ;  /* 0x000000068ea30981 */ /* 0x000f22000c1e1100 */
[----:B------:R-:W-:-:S03]  /*c530*/  ISETP.GT.AND P2, PT, R12, 0x67, PT ;  /* 0x000000670c00780c */ /* 0x000fc60003f44270 */
[----:B----4-:R0:W-:Y:S04]  /*c540*/  STL [R1+0x9c], R163 ;  /* 0x00009ca301007387 */ /* 0x0101e80000100800 */
[----:B0-----:R-:W4:Y:S04]  /*c550*/  LDL.LU R163, [R1+0xcd0] ;  /* 0x000cd00001a37983 */ /* 0x001f280000300800 */
[----:B------:R-:W3:Y:S04]  /*c560*/  LDL R142, [R1+0x760] ;  /* 0x00076000018e7983 */ /* 0x000ee80000100800 */
[----:B------:R-:W3:Y:S01]  /*c570*/  LDL R143, [R1+0x764] ;  /* 0x00076400018f7983 */ /* 0x000ee20000100800 */
[----:B------:R-:W-:-:S02]  /*c580*/  PRMT R3, RZ, 0x7610, R3 ;  /* 0x00007610ff037816 */ /* 0x000fc40000000003 */
[----:B---3--:R-:W-:-:S04]  /*c590*/  @P2 LOP3.LUT R143, R143, R142, RZ, 0x3c, !PT ;  /* 0x0000008e8f8f2212 */ /* 0x008fc800078e3cff */
[----:B------:R-:W-:-:S04]  /*c5a0*/  @P2 LOP3.LUT R142, R143, R142, RZ, 0x3c, !PT ;  /* 0x0000008e8f8e2212 */ /* 0x000fc800078e3cff */
[----:B------:R-:W-:-:S05]  /*c5b0*/  @P2 LOP3.LUT R143, R143, R142, RZ, 0x3c, !PT ;  /* 0x0000008e8f8f2212 */ /* 0x000fca00078e3cff */
[----:B------:R0:W3:Y:S04]  /*c5c0*/  @P2 LDG.E.U8 R3, desc[UR6][R142.64] ;  /* 0x000000068e032981 */ /* 0x0000e8000c1e1100 */
[----:B------:R-:W0:Y:S04]  /*c5d0*/  LDL R142, [R1+0x758] ;  /* 0x00075800018e7983 */ /* 0x000e280000100800 */
[----:B------:R-:W0:Y:S01]  /*c5e0*/  LDL R143, [R1+0x75c] ;  /* 0x00075c00018f7983 */ /* 0x000e220000100800 */
[----:B------:R-:W-:Y:S02]  /*c5f0*/  ISETP.GT.AND P3, PT, R12, 0x68, PT ;  /* 0x000000680c00780c */ /* 0x000fe40003f64270 */
[----:B------:R-:W-:-:S11]  /*c600*/  PRMT R164, RZ, 0x7610, R164 ;  /* 0x00007610ffa47816 */ /* 0x000fd600000000a4 */
[----:B0-----:R-:W-:-:S04]  /*c610*/  @P3 LOP3.LUT R143, R143, R142, RZ, 0x3c, !PT ;  /* 0x0000008e8f8f3212 */ /* 0x001fc800078e3cff */
[----:B------:R-:W-:-:S04]  /*c620*/  @P3 LOP3.LUT R142, R143, R142, RZ, 0x3c, !PT ;  /* 0x0000008e8f8e3212 */ /* 0x000fc800078e3cff */
[----:B------:R-:W-:-:S05]  /*c630*/  @P3 LOP3.LUT R143, R143, R142, RZ, 0x3c, !PT ;  /* 0x0000008e8f8f3212 */ /* 0x000fca00078e3cff */
[----:B------:R-:W2:Y:S01]  /*c640*/  @P3 LDG.E.U8 R164, desc[UR6][R142.64] ;  /* 0x000000068ea43981 */ /* 0x000ea2000c1e1100 */
[----:B------:R-:W-:-:S03]  /*c650*/  ISETP.GT.AND P4, PT, R12, 0x69, PT ;  /* 0x000000690c00780c */ /* 0x000fc60003f84270 */
[----:B--2---:R0:W-:Y:S04]  /*c660*/  STL [R1+0x98], R164 ;  /* 0x000098a401007387 */ /* 0x0041e80000100800 */
[----:B0-----:R-:W2:Y:S04]  /*c670*/  LDL.LU R164, [R1+0xccc] ;  /* 0x000ccc0001a47983 */ /* 0x001ea80000300800 */
[----:B------:R-:W4:Y:S04]  /*c680*/  LDL R142, [R1+0x750] ;  /* 0x00075000018e7983 */ /* 0x000f280000100800 */
[----:B------:R-:W4:Y:S01]  /*c690*/  LDL R143, [R1+0x754] ;  /* 0x00075400018f7983 */ /* 0x000f220000100800 */
[----:B------:R-:W-:-:S02]  /*c6a0*/  PRMT R165, RZ, 0x7610, R165 ;  /* 0x00007610ffa57816 */ /* 0x000fc400000000a5 */
[----:B----4-:R-:W-:-:S04]  /*c6b0*/  @P4 LOP3.LUT R143, R143, R142, RZ, 0x3c, !PT ;  /* 0x0000008e8f8f4212 */ /* 0x010fc800078e3cff */
        /* <DEDUP_REMOVED lines=12> */
[----:B------:R-:W3:Y:S01]  /*c780*/  @P1 LDG.E.U8 R166, desc[UR6][R142.64] ;  /* 0x000000068ea61981 */ /* 0x000ee2000c1e1100 */
[----:B------:R-:W-:-:S03]  /*c790*/  ISETP.GT.AND P0, PT, R12, 0x6b, PT ;  /* 0x0000006b0c00780c */ /* 0x000fc60003f04270 */
[----:B---3--:R0:W-:Y:S04]  /*c7a0*/  STL [R1+0x84], R166 ;  /* 0x000084a601007387 */ /* 0x0081e80000100800 */
[----:B0-----:R-:W3:Y:S04]  /*c7b0*/  LDL.LU R166, [R1+0xcc4] ;  /* 0x000cc40001a67983 */ /* 0x001ee80000300800 */
[----:B------:R-:W2:Y:S04]  /*c7c0*/  LDL R142, [R1+0x740] ;  /* 0x00074000018e7983 */ /* 0x000ea80000100800 */
[----:B------:R-:W2:Y:S01]  /*c7d0*/  LDL R143, [R1+0x744] ;  /* 0x00074400018f7983 */ /* 0x000ea20000100800 */
[----:B------:R-:W-:-:S02]  /*c7e0*/  PRMT R167, RZ, 0x7610, R167 ;  /* 0x00007610ffa77816 */ /* 0x000fc400000000a7 */
[----:B--2---:R-:W-:-:S04]  /*c7f0*/  @P0 LOP3.LUT R143, R143, R142, RZ, 0x3c, !PT ;  /* 0x0000008e8f8f0212 */ /* 0x004fc800078e3cff */
        /* <DEDUP_REMOVED lines=252> */
[----:B------:R0:W4:Y:S04]  /*d7c0*/  @P0 LDG.E.U8 R6, desc[UR6][R142.64] ;  /* 0x000000068e060981 */ /* 0x000128000c1e1100 */
[----:B------:R-:W0:Y:S04]  /*d7d0*/  LDL R142, [R1+0x670] ;  /* 0x00067000018e7983 */ /* 0x000e280000100800 */
[----:B------:R-:W0:Y:S01]  /*d7e0*/  LDL R143, [R1+0x674] ;  /* 0x00067400018f7983 */ /* 0x000e220000100800 */
[----:B------:R-:W-:Y:S02]  /*d7f0*/  ISETP.GT.AND P2, PT, R12, 0x85, PT ;  /* 0x000000850c00780c */ /* 0x000fe40003f44270 */
[----:B------:R-:W-:-:S11]  /*d800*/  PRMT R192, RZ, 0x7610, R192 ;  /* 0x00007610ffc07816 */ /* 0x000fd600000000c0 */
[----:B0-----:R-:W-:-:S04]  /*d810*/  @P2 LOP3.LUT R143, R143, R142, RZ, 0x3c, !PT ;  /* 0x0000008e8f8f2212 */ /* 0x001fc800078e3cff */
[----:B------:R-:W-:-:S04]  /*d820*/  @P2 LOP3.LUT R142, R143, R142, RZ, 0x3c, !PT ;  /* 0x0000008e8f8e2212 */ /* 0x000fc800078e3cff */
[----:B------:R-:W-:-:S05]  /*d830*/  @P2 LOP3.LUT R143, R143, R142, RZ, 0x3c, !PT ;  /* 0x0000008e8f8f2212 */ /* 0x000fca00078e3cff */
[----:B------:R-:W3:Y:S04]  /*d840*/  @P2 LDG.E.U8 R192, desc[UR6][R142.64] ;  /* 0x000000068ec02981 */ /* 0x000ee8000c1e1100 */
[----:B----4-:R0:W-:Y:S04]  /*d850*/  STL [R1+0x24], R6 ;  /* 0x0000240601007387 */ /* 0x0101e80000100800 */
[----:B0-----:R-:W4:Y:S04]  /*d860*/  LDL R6, [R1+0x654] ;  /* 0x0006540001067983 */ /* 0x001f280000100800 */
[----:B---3--:R0:W-:Y:S04]  /*d870*/  STL [R1+0x14], R192 ;  /* 0x000014c001007387 */ /* 0x0081e80000100800 */
[----:B0-----:R-:W3:Y:S04]  /*d880*/  LDL.LU R192, [R1+0xc5c] ;  /* 0x000c5c0001c07983 */ /* 0x001ee80000300800 */
[----:B------:R-:W2:Y:S04]  /*d890*/  LDL R142, [R1+0x668] ;  /* 0x00066800018e7983 */ /* 0x000ea80000100800 */
[----:B------:R-:W2:Y:S01]  /*d8a0*/  LDL R143, [R1+0x66c] ;  /* 0x00066c00018f7983 */ /* 0x000ea20000100800 */
[----:B------:R-:W-:-:S02]  /*d8b0*/  ISETP.GT.AND P3, PT, R12, 0x86, PT ;  /* 0x000000860c00780c */ /* 0x000fc40003f64270 */
[----:B------:R-:W-:-:S11]  /*d8c0*/  PRMT R193, RZ, 0x7610, R193 ;  /* 0x00007610ffc17816 */ /* 0x000fd600000000c1 */
        /* <DEDUP_REMOVED lines=23> */
[----:B0-----:R-:W4:Y:S01]  /*da40*/  LDL R4, [R1+0x63c] ;  /* 0x00063c0001047983 */ /* 0x001f220000100800 */
[----:B------:R-:W-:-:S03]  /*da50*/  ISETP.GT.AND P0, PT, R12, 0x89, PT ;  /* 0x000000890c00780c */ /* 0x000fc60003f04270 */
[----:B---3--:R0:W-:Y:S04]  /*da60*/  STL [R1+0x10], R194 ;  /* 0x000010c201007387 */ /* 0x0081e80000100800 */
[----:B0-----:R-:W3:Y:S04]  /*da70*/  LDL.LU R194, [R1+0xc54] ;  /* 0x000c540001c27983 */ /* 0x001ee80000300800 */
[----:B------:R-:W2:Y:S01]  /*da80*/  LDL R143, [R1+0x650] ;  /* 0x00065000018f7983 */ /* 0x000ea20000100800 */
[----:B------:R-:W-:Y:S01]  /*da90*/  PRMT R2, RZ, 0x7610, R2 ;  /* 0x00007610ff027816 */ /* 0x000fe20000000002 */
[----:B------:R-:W-:Y:S01]  /*daa0*/  @P0 IMAD.MOV.U32 R142, RZ, RZ, R6 ;  /* 0x000000ffff8e0224 */ /* 0x000fe200078e0006 */
[----:B------:R-:W-:Y:S01]  /*dab0*/  ISETP.GT.AND P2, PT, R12, 0x8a, PT ;  /* 0x0000008a0c00780c */ /* 0x000fe20003f44270 */
[----:B------:R-:W3:Y:S04]  /*dac0*/  LDL R6, [R1+0x628] ;  /* 0x0006280001067983 */ /* 0x000ee80000100800 */
[----:B--2---:R0:W2:Y:S04]  /*dad0*/  @P0 LDG.E.U8 R2, desc[UR6][R142.64] ;  /* 0x000000068e020981 */ /* 0x0040a8000c1e1100 */
[----:B------:R-:W0:Y:S04]  /*dae0*/  LDL R142, [R1+0x648] ;  /* 0x00064800018e7983 */ /* 0x000e280000100800 */
[----:B------:R-:W0:Y:S01]  /*daf0*/  LDL R143, [R1+0x64c] ;  /* 0x00064c00018f7983 */ /* 0x000e220000100800 */
[----:B------:R-:W-:-:S02]  /*db00*/  PRMT R195, RZ, 0x7610, R195 ;  /* 0x00007610ffc37816 */ /* 0x000fc400000000c3 */
[----:B0-----:R-:W-:-:S04]  /*db10*/  @P2 LOP3.LUT R143, R143, R142, RZ, 0x3c, !PT ;  /* 0x0000008e8f8f2212 */ /* 0x001fc800078e3cff */
[----:B------:R-:W-:-:S04]  /*db20*/  @P2 LOP3.LUT R142, R143, R142, RZ, 0x3c, !PT ;  /* 0x0000008e8f8e2212 */ /* 0x000fc800078e3cff */
[----:B------:R-:W-:-:S05]  /*db30*/  @P2 LOP3.LUT R143, R143, R142, RZ, 0x3c, !PT ;  /* 0x0000008e8f8f2212 */ /* 0x000fca00078e3cff */
[----:B------:R-:W4:Y:S04]  /*db40*/  @P2 LDG.E.U8 R195, desc[UR6][R142.64] ;  /* 0x000000068ec32981 */ /* 0x000f28000c1e1100 */
[----:B--2---:R0:W-:Y:S04]  /*db50*/  STL [R1+0xc], R2 ;  /* 0x00000c0201007387 */ /* 0x0041e80000100800 */
[----:B0-----:R-:W2:Y:S04]  /*db60*/  LDL R2, [R1+0x62c] ;  /* 0x00062c0001027983 */ /* 0x001ea80000100800 */
[----:B----4-:R0:W-:Y:S04]  /*db70*/  STL [R1+0x8], R195 ;  /* 0x000008c301007387 */ /* 0x0101e80000100800 */
[----:B0-----:R-:W4:Y:S04]  /*db80*/  LDL.LU R195, [R1+0xc50] ;  /* 0x000c500001c37983 */ /* 0x001f280000300800 */
[----:B------:R-:W3:Y:S04]  /*db90*/  LDL R142, [R1+0x640] ;  /* 0x00064000018e7983 */ /* 0x000ee80000100800 */
[----:B------:R-:W3:Y:S01]  /*dba0*/  LDL R143, [R1+0x644] ;  /* 0x00064400018f7983 */ /* 0x000ee20000100800 */
[----:B------:R-:W-:-:S02]  /*dbb0*/  ISETP.GT.AND P3, PT, R12, 0x8b, PT ;  /* 0x0000008b0c00780c */ /* 0x000fc40003f64270 */
[----:B------:R-:W-:-:S11]  /*dbc0*/  PRMT R196, RZ, 0x7610, R196 ;  /* 0x00007610ffc47816 */ /* 0x000fd600000000c4 */
[----:B---3--:R-:W-:-:S04]  /*dbd0*/  @P3 LOP3.LUT R143, R143, R142, RZ, 0x3c, !PT ;  /* 0x0000008e8f8f3212 */ /* 0x008fc800078e3cff */
[----:B------:R-:W-:-:S04]  /*dbe0*/  @P3 LOP3.LUT R142, R143, R142, RZ, 0x3c, !PT ;  /* 0x0000008e8f8e3212 */ /* 0x000fc800078e3cff */
[----:B------:R-:W-:-:S05]  /*dbf0*/  @P3 LOP3.LUT R143, R143, R142, RZ, 0x3c, !PT ;  /* 0x0000008e8f8f3212 */ /* 0x000fca00078e3cff */
[----:B------:R-:W3:Y:S01]  /*dc00*/  @P3 LDG.E.U8 R196, desc[UR6][R142.64] ;  /* 0x000000068ec43981 */ /* 0x000ee2000c1e1100 */
[C---:B------:R-:W-:Y:S02]  /*dc10*/  ISETP.GT.AND P4, PT, R12.reuse, 0x8c, PT ;  /* 0x0000008c0c00780c */ /* 0x040fe40003f84270 */
[----:B------:R-:W-:Y:S01]  /*dc20*/  PRMT R0, RZ, 0x7610, R0 ;  /* 0x00007610ff007816 */ /* 0x000fe20000000000 */
[----:B---3--:R0:W-:Y:S04]  /*dc30*/  STL [R1+0x4], R196 ;  /* 0x000004c401007387 */ /* 0x0081e80000100800 */
[----:B0-----:R-:W3:Y:S04]  /*dc40*/  LDL.LU R196, [R1+0xc4c] ;  /* 0x000c4c0001c47983 */ /* 0x001ee80000300800 */
[----:B------:R-:W2:Y:S02]  /*dc50*/  LDL R143, [R1+0x638] ;  /* 0x00063800018f7983 */ /* 0x000ea40000100800 */
[----:B------:R-:W-:Y:S01]  /*dc60*/  @P4 IMAD.MOV.U32 R142, RZ, RZ, R4 ;  /* 0x000000ffff8e4224 */ /* 0x000fe200078e0004 */
[----:B------:R-:W-:-:S02]  /*dc70*/  ISETP.GT.AND P1, PT, R12, 0x8d, PT ;  /* 0x0000008d0c00780c */ /* 0x000fc40003f24270 */
[----:B------:R-:W-:Y:S01]  /*dc80*/  ISETP.GT.AND P0, PT, R12, 0x8e, PT ;  /* 0x0000008e0c00780c */ /* 0x000fe20003f04270 */
[----:B------:R-:W4:Y:S04]  /*dc90*/  LDL R4, [R1+0x610] ;  /* 0x0006100001047983 */ /* 0x000f280000100800 */
[----:B--2---:R0:W2:Y:S04]  /*dca0*/  @P4 LDG.E.U8 R0, desc[UR6][R142.64] ;  /* 0x000000068e004981 */ /* 0x0040a8000c1e1100 */
[----:B------:R-:W0:Y:S04]  /*dcb0*/  LDL R142, [R1+0x630] ;  /* 0x00063000018e7983 */ /* 0x000e280000100800 */
[----:B------:R-:W0:Y:S01]  /*dcc0*/  LDL R143, [R1+0x634] ;  /* 0x00063400018f7983 */ /* 0x000e220000100800 */
[----:B------:R-:W-:-:S02]  /*dcd0*/  PRMT R252, RZ, 0x7610, R252 ;  /* 0x00007610fffc7816 */ /* 0x000fc400000000fc */
[----:B------:R-:W-:Y:S02]  /*dce0*/  PRMT R251, RZ, 0x7610, R251 ;  /* 0x00007610fffb7816 */ /* 0x000fe400000000fb */
[----:B0-----:R-:W-:-:S04]  /*dcf0*/  @P1 LOP3.LUT R143, R143, R142, RZ, 0x3c, !PT ;  /* 0x0000008e8f8f1212 */ /* 0x001fc800078e3cff */
[----:B------:R-:W-:-:S04]  /*dd00*/  @P1 LOP3.LUT R142, R143, R142, RZ, 0x3c, !PT ;  /* 0x0000008e8f8e1212 */ /* 0x000fc800078e3cff */
[----:B------:R-:W-:-:S05]  /*dd10*/  @P1 LOP3.LUT R143, R143, R142, RZ, 0x3c, !PT ;  /* 0x0000008e8f8f1212 */ /* 0x000fca00078e3cff */
[----:B------:R0:W3:Y:S04]  /*dd20*/  @P1 LDG.E.U8 R252, desc[UR6][R142.64] ;  /* 0x000000068efc1981 */ /* 0x0000e8000c1e1100 */
[----:B--2---:R1:W-:Y:S01]  /*dd30*/  STL [R1], R0 ;  /* 0x0000000001007387 */ /* 0x0043e20000100800 */
[----:B0-----:R-:W-:Y:S02]  /*dd40*/  @P0 IMAD.MOV.U32 R142, RZ, RZ, R2 ;  /* 0x000000ffff8e0224 */ /* 0x001fe400078e0002 */
[----:B------:R-:W-:Y:S01]  /*dd50*/  @P0 IMAD.MOV.U32 R143, RZ, RZ, R6 ;  /* 0x000000ffff8f0224 */ /* 0x000fe200078e0006 */
[----:B------:R-:W-:Y:S01]  /*dd60*/  ISETP.GT.AND P2, PT, R12, 0x8f, PT ;  /* 0x0000008f0c00780c */ /* 0x000fe20003f44270 */
[----:B-1----:R-:W2:Y:S04]  /*dd70*/  LDL R0, [R1+0x614] ;  /* 0x0006140001007983 */ /* 0x002ea80000100800 */
[----:B------:R0:W3:Y:S01]  /*dd80*/  @P0 LDG.E.U8 R251, desc[UR6][R142.64] ;  /* 0x000000068efb0981 */ /* 0x0000e2000c1e1100 */
[----:B------:R-:W-:-:S02]  /*dd90*/  PRMT R250, RZ, 0x7610, R250 ;  /* 0x00007610fffa7816 */ /* 0x000fc400000000fa */
[C---:B------:R-:W-:Y:S01]  /*dda0*/  ISETP.GT.AND P3, PT, R12.reuse, 0x90, PT ;  /* 0x000000900c00780c */ /* 0x040fe20003f64270 */
[----:B------:R-:W3:Y:S01]  /*ddb0*/  LDL R6, [R1+0x600] ;  /* 0x0006000001067983 */ /* 0x000ee20000100800 */
[----:B------:R-:W-:Y:S02]  /*ddc0*/  ISETP.GT.AND P4, PT, R12, 0x91, PT ;  /* 0x000000910c00780c */ /* 0x000fe40003f84270 */
[----:B------:R-:W-:Y:S01]  /*ddd0*/  PRMT R249, RZ, 0x7610, R249 ;  /* 0x00007610fff97816 */ /* 0x000fe200000000f9 */
[----:B------:R-:W3:Y:S04]  /*dde0*/  LDL R2, [R1+0x604] ;  /* 0x0006040001027983 */ /* 0x000ee80000100800 */
[----:B------:R-:W0:Y:S04]  /*ddf0*/  LDL R142, [R1+0x620] ;  /* 0x00062000018e7983 */ /* 0x000e280000100800 */
[----:B------:R-:W0:Y:S02]  /*de00*/  LDL R143, [R1+0x624] ;  /* 0x00062400018f7983 */ /* 0x000e240000100800 */
[----:B0-----:R-:W-:-:S04]  /*de10*/  @P2 LOP3.LUT R143, R143, R142, RZ, 0x3c, !PT ;  /* 0x0000008e8f8f2212 */ /* 0x001fc800078e3cff */
[----:B------:R-:W-:-:S04]  /*de20*/  @P2 LOP3.LUT R142, R143, R142, RZ, 0x3c, !PT ;  /* 0x0000008e8f8e2212 */ /* 0x000fc800078e3cff */
[----:B------:R-:W-:-:S05]  /*de30*/  @P2 LOP3.LUT R143, R143, R142, RZ, 0x3c, !PT ;  /* 0x0000008e8f8f2212 */ /* 0x000fca00078e3cff */
[----:B------:R0:W3:Y:S04]  /*de40*/  @P2 LDG.E.U8 R250, desc[UR6][R142.64] ;  /* 0x000000068efa2981 */ /* 0x0000e8000c1e1100 */
[----:B------:R-:W0:Y:S04]  /*de50*/  LDL R142, [R1+0x618] ;  /* 0x00061800018e7983 */ /* 0x000e280000100800 */
[----:B------:R-:W0:Y:S01]  /*de60*/  LDL R143, [R1+0x61c] ;  /* 0x00061c00018f7983 */ /* 0x000e220000100800 */
[----:B------:R-:W-:Y:S02]  /*de70*/  PRMT R248, RZ, 0x7610, R248 ;  /* 0x00007610fff87816 */ /* 0x000fe400000000f8 */
[----:B0-----:R-:W-:-:S04]  /*de80*/  @P3 LOP3.LUT R143, R143, R142, RZ, 0x3c, !PT ;  /* 0x0000008e8f8f3212 */ /* 0x001fc800078e3cff */
[----:B------:R-:W-:-:S04]  /*de90*/  @P3 LOP3.LUT R142, R143, R142, RZ, 0x3c, !PT ;  /* 0x0000008e8f8e3212 */ /* 0x000fc800078e3cff */
[----:B------:R-:W-:-:S05]  /*dea0*/  @P3 LOP3.LUT R143, R143, R142, RZ, 0x3c, !PT ;  /* 0x0000008e8f8f3212 */ /* 0x000fca00078e3cff */
[----:B------:R2:W3:Y:S02]  /*deb0*/  @P3 LDG.E.U8 R249, desc[UR6][R142.64] ;  /* 0x000000068ef93981 */ /* 0x0004e4000c1e1100 */
[----:B--2---:R-:W-:Y:S02]  /*dec0*/  @P4 IMAD.MOV.U32 R142, RZ, RZ, R0 ;  /* 0x000000ffff8e4224 */ /* 0x004fe400078e0000 */
[----:B----4-:R-:W-:Y:S01]  /*ded0*/  @P4 IMAD.MOV.U32 R143, RZ, RZ, R4 ;  /* 0x000000ffff8f4224 */ /* 0x010fe200078e0004 */
[C---:B------:R-:W-:Y:S01]  /*dee0*/  ISETP.GT.AND P1, PT, R12.reuse, 0x92, PT ;  /* 0x000000920c00780c */ /* 0x040fe20003f24270 */
[----:B------:R-:W2:Y:S04]  /*def0*/  LDL R4, [R1+0x5e8] ;  /* 0x0005e80001047983 */ /* 0x000ea80000100800 */
[----:B------:R0:W4:Y:S01]  /*df00*/  @P4 LDG.E.U8 R248, desc[UR6][R142.64] ;  /* 0x000000068ef84981 */ /* 0x000122000c1e1100 */
[----:B------:R-:W-:-:S02]  /*df10*/  ISETP.GT.AND P0, PT, R12, 0x93, PT ;  /* 0x000000930c00780c */ /* 0x000fc40003f04270 */
[----:B------:R-:W-:Y:S01]  /*df20*/  PRMT R247, RZ, 0x7610, R247 ;  /* 0x00007610fff77816 */ /* 0x000fe200000000f7 */
[----:B------:R-:W2:Y:S04]  /*df30*/  LDL R0, [R1+0x5ec] ;  /* 0x0005ec0001007983 */ /* 0x000ea80000100800 */
[----:B------:R-:W0:Y:S04]  /*df40*/  LDL R142, [R1+0x608] ;  /* 0x00060800018e7983 */ /* 0x000e280000100800 */
[----:B------:R-:W0:Y:S01]  /*df50*/  LDL R143, [R1+0x60c] ;  /* 0x00060c00018f7983 */ /* 0x000e220000100800 */
[----:B------:R-:W-:-:S02]  /*df60*/  PRMT R246, RZ, 0x7610, R246 ;  /* 0x00007610fff67816 */ /* 0x000fc400000000f6 */
[----:B0-----:R-:W-:-:S04]  /*df70*/  @P1 LOP3.LUT R143, R143, R142, RZ, 0x3c, !PT ;  /* 0x0000008e8f8f1212 */ /* 0x001fc800078e3cff */
[----:B------:R-:W-:-:S04]  /*df80*/  @P1 LOP3.LUT R142, R143, R142, RZ, 0x3c, !PT ;  /* 0x0000008e8f8e1212 */ /* 0x000fc800078e3cff */
[----:B------:R-:W-:-:S05]  /*df90*/  @P1 LOP3.LUT R143, R143, R142, RZ, 0x3c, !PT ;  /* 0x0000008e8f8f1212 */ /* 0x000fca00078e3cff */
[----:B------:R3:W4:Y:S02]  /*dfa0*/  @P1 LDG.E.U8 R247, desc[UR6][R142.64] ;  /* 0x000000068ef71981 */ /* 0x000724000c1e1100 */
[----:B---3--:R-:W-:Y:S02]  /*dfb0*/  @P0 IMAD.MOV.U32 R142, RZ, RZ, R2 ;  /* 0x000000ffff8e0224 */ /* 0x008fe400078e0002 */
[----:B------:R-:W-:Y:S01]  /*dfc0*/  @P0 IMAD.MOV.U32 R143, RZ, RZ, R6 ;  /* 0x000000ffff8f0224 */ /* 0x000fe200078e0006 */
[----:B------:R-:W-:Y:S01]  /*dfd0*/  ISETP.GT.AND P2, PT, R12, 0x94, PT ;  /* 0x000000940c00780c */ /* 0x000fe20003f44270 */
[----:B------:R-:W3:Y:S04]  /*dfe0*/  LDL R6, [R1+0x5d8] ;  /* 0x0005d80001067983 */ /* 0x000ee80000100800 */
[----:B------:R0:W4:Y:S01]  /*dff0*/  @P0 LDG.E.U8 R246, desc[UR6][R142.64] ;  /* 0x000000068ef60981 */ /* 0x000122000c1e1100 */
[----:B------:R-:W-:-:S02]  /*e000*/  PRMT R245, RZ, 0x7610, R245 ;  /* 0x00007610fff57816 */ /* 0x000fc400000000f5 */
[----:B------:R-:W-:Y:S01]  /*e010*/  ISETP.GT.AND P3, PT, R12, 0x95, PT ;  /* 0x000000950c00780c */ /* 0x000fe20003f64270 */
[----:B------:R-:W3:Y:S04]  /*e020*/  LDL R2, [R1+0x5dc] ;  /* 0x0005dc0001027983 */ /* 0x000ee80000100800 */
[----:B------:R-:W0:Y:S04]  /*e030*/  LDL R142, [R1+0x5f8] ;  /* 0x0005f800018e7983 */ /* 0x000e280000100800 */
[----:B------:R-:W0:Y:S02]  /*e040*/  LDL R143, [R1+0x5fc] ;  /* 0x0005fc00018f7983 */ /* 0x000e240000100800 */
[----:B0-----:R-:W-:-:S04]  /*e050*/  @P2 LOP3.LUT R143, R143, R142, RZ, 0x3c, !PT ;  /* 0x0000008e8f8f2212 */ /* 0x001fc800078e3cff */
[----:B------:R-:W-:-:S04]  /*e060*/  @P2 LOP3.LUT R142, R143, R142, RZ, 0x3c, !PT ;  /* 0x0000008e8f8e2212 */ /* 0x000fc800078e3cff */
[----:B------:R-:W-:-:S05]  /*e070*/  @P2 LOP3.LUT R143, R143, R142, RZ, 0x3c, !PT ;  /* 0x0000008e8f8f2212 */ /* 0x000fca00078e3cff */
[----:B------:R0:W4:Y:S04]  /*e080*/  @P2 LDG.E.U8 R245, desc[UR6][R142.64] ;  /* 0x000000068ef52981 */ /* 0x000128000c1e1100 */
[----:B------:R-:W0:Y:S04]  /*e090*/  LDL R142, [R1+0x5f0] ;  /* 0x0005f000018e7983 */ /* 0x000e280000100800 */
[----:B------:R-:W0:Y:S01]  /*e0a0*/  LDL R143, [R1+0x5f4] ;  /* 0x0005f400018f7983 */ /* 0x000e220000100800 */
[----:B------:R-:W-:Y:S02]  /*e0b0*/  ISETP.GT.AND P4, PT, R12, 0x96, PT ;  /* 0x000000960c00780c */ /* 0x000fe40003f84270 */
[----:B------:R-:W-:-:S02]  /*e0c0*/  PRMT R244, RZ, 0x7610, R244 ;  /* 0x00007610fff47816 */ /* 0x000fc400000000f4 */
[----:B------:R-:W-:Y:S02]  /*e0d0*/  PRMT R243, RZ, 0x7610, R243 ;  /* 0x00007610fff37816 */ /* 0x000fe400000000f3 */
[----:B0-----:R-:W-:-:S04]  /*e0e0*/  @P3 LOP3.LUT R143, R143, R142, RZ, 0x3c, !PT ;  /* 0x0000008e8f8f3212 */ /* 0x001fc800078e3cff */
[----:B------:R-:W-:-:S04]  /*e0f0*/  @P3 LOP3.LUT R142, R143, R142, RZ, 0x3c, !PT ;  /* 0x0000008e8f8e3212 */ /* 0x000fc800078e3cff */
[----:B------:R-:W-:-:S05]  /*e100*/  @P3 LOP3.LUT R143, R143, R142, RZ, 0x3c, !PT ;  /* 0x0000008e8f8f3212 */ /* 0x000fca00078e3cff */
[----:B------:R2:W4:Y:S02]  /*e110*/  @P3 LDG.E.U8 R244, desc[UR6][R142.64] ;  /* 0x000000068ef43981 */ /* 0x000524000c1e1100 */
[----:B--2---:R-:W-:Y:S02]  /*e120*/  @P4 IMAD.MOV.U32 R142, RZ, RZ, R0 ;  /* 0x000000ffff8e4224 */ /* 0x004fe400078e0000 */
[----:B------:R-:W-:Y:S01]  /*e130*/  @P4 IMAD.MOV.U32 R143, RZ, RZ, R4 ;  /* 0x000000ffff8f4224 */ /* 0x000fe200078e0004 */
        /* <DEDUP_REMOVED lines=319> */
[C---:B------:R-:W-:Y:S01]  /*f530*/  ISETP.GT.AND P2, PT, R12.reuse, 0xc1, PT ;  /* 0x000000c10c00780c */ /* 0x040fe20003f44270 */
[----:B------:R-:W3:Y:S04]  /*f540*/  LDL R6, [R1+0x478] ;  /* 0x0004780001067983 */ /* 0x000ee80000100800 */
[----:B------:R0:W4:Y:S01]  /*f550*/  @P1 LDG.E.U8 R201, desc[UR6][R142.64] ;  /* 0x000000068ec91981 */ /* 0x000122000c1e1100 */
[----:B------:R-:W-:-:S02]  /*f560*/  ISETP.GT.AND P0, PT, R12, 0xc2, PT ;  /* 0x000000c20c00780c */ /* 0x000fc40003f04270 */
[----:B------:R-:W-:Y:S01]  /*f570*/  PRMT R200, RZ, 0x7610, R200 ;  /* 0x00007610ffc87816 */ /* 0x000fe200000000c8 */
[----:B------:R-:W3:Y:S04]  /*f580*/  LDL R2, [R1+0x47c] ;  /* 0x00047c0001027983 */ /* 0x000ee80000100800 */
[----:B------:R-:W0:Y:S04]  /*f590*/  LDL R142, [R1+0x490] ;  /* 0x00049000018e7983 */ /* 0x000e280000100800 */
[----:B------:R-:W0:Y:S01]  /*f5a0*/  LDL R143, [R1+0x494] ;  /* 0x00049400018f7983 */ /* 0x000e220000100800 */
[----:B------:R-:W-:-:S02]  /*f5b0*/  PRMT R199, RZ, 0x7610, R199 ;  /* 0x00007610ffc77816 */ /* 0x000fc400000000c7 */
[----:B0-----:R-:W-:-:S04]  /*f5c0*/  @P2 LOP3.LUT R143, R143, R142, RZ, 0x3c, !PT ;  /* 0x0000008e8f8f2212 */ /* 0x001fc800078e3cff */
[----:B------:R-:W-:-:S04]  /*f5d0*/  @P2 LOP3.LUT R142, R143, R142, RZ, 0x3c, !PT ;  /* 0x0000008e8f8e2212 */ /* 0x000fc800078e3cff */
[----:B------:R-:W-:-:S05]  /*f5e0*/  @P2 LOP3.LUT R143, R143, R142, RZ, 0x3c, !PT ;  /* 0x0000008e8f8f2212 */ /* 0x000fca00078e3cff */
[----:B------:R2:W4:Y:S02]  /*f5f0*/  @P2 LDG.E.U8 R200, desc[UR6][R142.64] ;  /* 0x000000068ec82981 */ /* 0x000524000c1e1100 */
[----:B--2---:R-:W-:Y:S02]  /*f600*/  @P0 IMAD.MOV.U32 R142, RZ, RZ, R0 ;  /* 0x000000ffff8e0224 */ /* 0x004fe400078e0000 */
[----:B------:R-:W-:Y:S01]  /*f610*/  @P0 IMAD.MOV.U32 R143, RZ, RZ, R4 ;  /* 0x000000ffff8f0224 */ /* 0x000fe200078e0004 */
[----:B------:R-:W-:Y:S01]  /*f620*/  ISETP.GT.AND P1, PT, R12, 0xc3, PT ;  /* 0x000000c30c00780c */ /* 0x000fe20003f24270 */
[----:B------:R-:W2:Y:S04]  /*f630*/  LDL R4, [R1+0x468] ;  /* 0x0004680001047983 */ /* 0x000ea80000100800 */
[----:B------:R0:W4:Y:S01]  /*f640*/  @P0 LDG.E.U8 R199, desc[UR6][R142.64] ;  /* 0x000000068ec70981 */ /* 0x000122000c1e1100 */
[----:B------:R-:W-:-:S02]  /*f650*/  PRMT R198, RZ, 0x7610, R198 ;  /* 0x00007610ffc67816 */ /* 0x000fc400000000c6 */
[----:B------:R-:W-:Y:S01]  /*f660*/  PRMT R197, RZ, 0x7610, R197 ;  /* 0x00007610ffc57816 */ /* 0x000fe200000000c5 */
[----:B------:R-:W2:Y:S04]  /*f670*/  LDL R0, [R1+0x46c] ;  /* 0x00046c0001007983 */ /* 0x000ea80000100800 */
[----:B------:R-:W0:Y:S04]  /*f680*/  LDL R142, [R1+0x480] ;  /* 0x00048000018e7983 */ /* 0x000e280000100800 */
[----:B------:R-:W0:Y:S01]  /*f690*/  LDL R143, [R1+0x484] ;  /* 0x00048400018f7983 */ /* 0x000e220000100800 */
[----:B------:R-:W-:-:S02]  /*f6a0*/  ISETP.GT.AND P0, PT, R12, 0xc4, PT ;  /* 0x000000c40c00780c */ /* 0x000fc40003f04270 */
        /* <DEDUP_REMOVED lines=10> */
[----:B------:R-:W-:Y:S01]  /*f750*/  PRMT R144, RZ, 0x7610, R144 ;  /* 0x00007610ff907816 */ /* 0x000fe20000000090 */
[----:B------:R-:W3:Y:S04]  /*f760*/  LDL R2, [R1+0x45c] ;  /* 0x00045c0001027983 */ /* 0x000ee80000100800 */
[----:B------:R-:W0:Y:S04]  /*f770*/  LDL R142, [R1+0x470] ;  /* 0x00047000018e7983 */ /* 0x000e280000100800 */
[----:B------:R-:W0:Y:S01]  /*f780*/  LDL R143, [R1+0x474] ;  /* 0x00047400018f7983 */ /* 0x000e220000100800 */
[----:B------:R-:W-:-:S02]  /*f790*/  ISETP.GT.AND P0, PT, R12, 0xc6, PT ;  /* 0x000000c60c00780c */ /* 0x000fc40003f04270 */
        /* <DEDUP_REMOVED lines=384> */
[----:B------:R-:W-:-:S03]  /*10fa0*/  PRMT R195, RZ, 0x7610, R195 ;  /* 0x00007610ffc37816 */ /* 0x000fc600000000c3 */
[----:B------:R-:W3:Y:S04]  /*10fb0*/  LDL R2, [R1+0x2c4] ;  /* 0x0002c40001027983 */ /* 0x000ee80000100800 */
[----:B------:R-:W0:Y:S04]  /*10fc0*/  LDL R142, [R1+0x2d0] ;  /* 0x0002d000018e7983 */ /* 0x000e280000100800 */
[----:B------:R-:W0:Y:S01]  /*10fd0*/  LDL R143, [R1+0x2d4] ;  /* 0x0002d400018f7983 */ /* 0x000e220000100800 */
[----:B------:R-:W-:Y:S02]  /*10fe0*/  ISETP.GT.AND P0, PT, R12, 0xfa, PT ;  /* 0x000000fa0c00780c */ /* 0x000fe40003f04270 */
[----:B------:R-:W-:-:S02]  /*10ff0*/  PRMT R196, RZ, 0x7610, R196 ;  /* 0x00007610ffc47816 */ /* 0x000fc400000000c4 */
[----:B0-----:R-:W-:-:S04]  /*11000*/  @P1 LOP3.LUT R143, R143, R142, RZ, 0x3c, !PT ;  /* 0x0000008e8f8f1212 */ /* 0x001fc800078e3cff */
[----:B------:R-:W-:-:S04]  /*11010*/  @P1 LOP3.LUT R142, R143, R142, RZ, 0x3c, !PT ;  /* 0x0000008e8f8e1212 */ /* 0x000fc800078e3cff */
[----:B------:R-:W-:-:S05]  /*11020*/  @P1 LOP3.LUT R143, R143, R142, RZ, 0x3c, !PT ;  /* 0x0000008e8f8f1212 */ /* 0x000fca00078e3cff */
[----:B------:R2:W4:Y:S02]  /*11030*/  @P1 LDG.E.U8 R195, desc[UR6][R142.64] ;  /* 0x000000068ec31981 */ /* 0x000524000c1e1100 */
[----:B--2---:R-:W-:Y:S02]  /*11040*/  @P0 IMAD.MOV.U32 R142, RZ, RZ, R0 ;  /* 0x000000ffff8e0224 */ /* 0x004fe400078e0000 */
[----:B------:R-:W-:-:S05]  /*11050*/  @P0 IMAD.MOV.U32 R143, RZ, RZ, R4 ;  /* 0x000000ffff8f0224 */ /* 0x000fca00078e0004 */
[----:B------:R0:W2:Y:S01]  /*11060*/  @P0 LDG.E.U8 R196, desc[UR6][R142.64] ;  /* 0x000000068ec40981 */ /* 0x0000a2000c1e1100 */
[----:B------:R-:W-:Y:S02]  /*11070*/  ISETP.GT.AND P0, PT, R12, 0xfb, PT ;  /* 0x000000fb0c00780c */ /* 0x000fe40003f04270 */
[----:B------:R-:W-:Y:S02]  /*11080*/  LOP3.LUT R140, R140, 0xffff, RZ, 0xc0, !PT ;  /* 0x0000ffff8c8c7812 */ /* 0x000fe400078ec0ff */
[----:B------:R-:W-:-:S04]  /*11090*/  LOP3.LUT R141, R141, 0xffff, RZ, 0xc0, !PT ;  /* 0x0000ffff8d8d7812 */ /* 0x000fc800078ec0ff */
[----:B0-----:R-:W-:Y:S02]  /*110a0*/  PRMT R143, R140, 0x3340, R141 ;  /* 0x000033408c8f7816 */ /* 0x001fe4000000008d */
[----:B------:R-:W-:-:S03]  /*110b0*/  PRMT R142, RZ, 0x7610, R142 ;  /* 0x00007610ff8e7816 */ /* 0x000fc6000000008e */
[----:B---3--:R-:W-:Y:S02]  /*110c0*/  @P0 IMAD.MOV.U32 R140, RZ, RZ, R2 ;  /* 0x000000ffff8c0224 */ /* 0x008fe400078e0002 */
[----:B------:R-:W-:Y:S01]  /*110d0*/  @P0 IMAD.MOV.U32 R141, RZ, RZ, R6 ;  /* 0x000000ffff8d0224 */ /* 0x000fe200078e0006 */
[----:B----4-:R0:W-:Y:S04]  /*110e0*/  STL [R1+0xc44], R194 ;  /* 0x000c44c201007387 */ /* 0x0101e80000100800 */
[----:B------:R-:W3:Y:S04]  /*110f0*/  @P0 LDG.E.U8 R142, desc[UR6][R140.64] ;  /* 0x000000068c8e0981 */ /* 0x000ee8000c1e1100 */
[----:B------:R1:W-:Y:S04]  /*11100*/  STL [R1+0xc48], R195 ;  /* 0x000c48c301007387 */ /* 0x0003e80000100800 */
[----:B------:R-:W4:Y:S04]  /*11110*/  LDL R4, [R1+0x2b8] ;  /* 0x0002b80001047983 */ /* 0x000f280000100800 */
[----:B------:R-:W4:Y:S01]  /*11120*/  LDL R0, [R1+0x2bc] ;  /* 0x0002bc0001007983 */ /* 0x000f220000100800 */
[----:B------:R-:W-:-:S03]  /*11130*/  ISETP.GT.AND P0, PT, R12, 0xfc, PT ;  /* 0x000000fc0c00780c */ /* 0x000fc60003f04270 */
[----:B--2---:R-:W-:Y:S04]  /*11140*/  STL [R1+0xc40], R196 ;  /* 0x000c40c401007387 */ /* 0x004fe80000100800 */
[----:B------:R-:W-:Y:S04]  /*11150*/  STL [R1+0xb94], R143 ;  /* 0x000b948f01007387 */ /* 0x000fe80000100800 */
[----:B------:R-:W2:Y:S04]  /*11160*/  LDL R6, [R1+0x2b0] ;  /* 0x0002b00001067983 */ /* 0x000ea80000100800 */
[----:B------:R-:W2:Y:S01]  /*11170*/  LDL R2, [R1+0x2b4] ;  /* 0x0002b40001027983 */ /* 0x000ea20000100800 */
[----:B------:R-:W-:-:S02]  /*11180*/  LOP3.LUT R135, R135, 0xffff, RZ, 0xc0, !PT ;  /* 0x0000ffff87877812 */ /* 0x000fc400078ec0ff */
[----:B------:R-:W-:-:S04]  /*11190*/  LOP3.LUT R139, R139, 0xffff, RZ, 0xc0, !PT ;  /* 0x0000ffff8b8b7812 */ /* 0x000fc800078ec0ff */
[----:B------:R-:W-:Y:S01]  /*111a0*/  PRMT R135, R135, 0x3340, R139 ;  /* 0x0000334087877816 */ /* 0x000fe2000000008b */
[----:B---3--:R-:W-:Y:S04]  /*111b0*/  STL [R1+0xc3c], R142 ;  /* 0x000c3c8e01007387 */ /* 0x008fe80000100800 */
[----:B------:R3:W-:Y:S01]  /*111c0*/  STL [R1+0xb90], R135 ;  /* 0x000b908701007387 */ /* 0x0007e20000100800 */
[----:B----4-:R-:W-:-:S03]  /*111d0*/  @P0 IMAD.MOV.U32 R141, RZ, RZ, R4 ;  /* 0x000000ffff8d0224 */ /* 0x010fc600078e0004 */
[----:B------:R-:W3:Y:S01]  /*111e0*/  LDL R4, [R1+0x2a8] ;  /* 0x0002a80001047983 */ /* 0x000ee20000100800 */
[----:B------:R-:W-:-:S03]  /*111f0*/  @P0 IMAD.MOV.U32 R140, RZ, RZ, R0 ;  /* 0x000000ffff8c0224 */ /* 0x000fc600078e0000 */
[----:B------:R-:W4:Y:S01]  /*11200*/  LDL R0, [R1+0x2ac] ;  /* 0x0002ac0001007983 */ /* 0x000f220000100800 */
[----:B------:R-:W-:-:S06]  /*11210*/  PRMT R139, RZ, 0x7610, R139 ;  /* 0x00007610ff8b7816 */ /* 0x000fcc000000008b */
[----:B------:R2:W4:Y:S01]  /*11220*/  @P0 LDG.E.U8 R139, desc[UR6][R140.64] ;  /* 0x000000068c8b0981 */ /* 0x000522000c1e1100 */
[----:B------:R-:W-:Y:S02]  /*11230*/  ISETP.GT.AND P0, PT, R12, 0xfd, PT ;  /* 0x000000fd0c00780c */ /* 0x000fe40003f04270 */
[----:B------:R-:W-:Y:S02]  /*11240*/  LOP3.LUT R87, R87, 0xffff, RZ, 0xc0, !PT ;  /* 0x0000ffff57577812 */ /* 0x000fe400078ec0ff */
[----:B------:R-:W-:-:S04]  /*11250*/  LOP3.LUT R84, R84, 0xffff, RZ, 0xc0, !PT ;  /* 0x0000ffff54547812 */ /* 0x000fc800078ec0ff */
[----:B0-----:R-:W-:Y:S02]  /*11260*/  PRMT R194, R87, 0x3340, R84 ;  /* 0x0000334057c27816 */ /* 0x001fe40000000054 */
[----:B------:R-:W-:Y:S01]  /*11270*/  PRMT R87, RZ, 0x7610, R87 ;  /* 0x00007610ff577816 */ /* 0x000fe20000000057 */
[----:B------:R-:W4:Y:S02]  /*11280*/  LDL R84, [R1+0x2a0] ;  /* 0x0002a00001547983 */ /* 0x000f240000100800 */
[----:B--2---:R-:W-:Y:S02]  /*11290*/  @P0 IMAD.MOV.U32 R140, RZ, RZ, R2 ;  /* 0x000000ffff8c0224 */ /* 0x004fe400078e0002 */
[----:B------:R-:W-:Y:S01]  /*112a0*/  @P0 IMAD.MOV.U32 R141, RZ, RZ, R6 ;  /* 0x000000ffff8d0224 */ /* 0x000fe200078e0006 */
[----:B------:R-:W-:Y:S01]  /*112b0*/  LOP3.LUT R134, R134, 0xffff, RZ, 0xc0, !PT ;  /* 0x0000ffff86867812 */ /* 0x000fe200078ec0ff */
[----:B------:R-:W2:Y:S04]  /*112c0*/  LDL R2, [R1+0x2a4] ;  /* 0x0002a40001027983 */ /* 0x000ea80000100800 */
[----:B------:R-:W2:Y:S01]  /*112d0*/  @P0 LDG.E.U8 R87, desc[UR6][R140.64] ;  /* 0x000000068c570981 */ /* 0x000ea2000c1e1100 */
[----:B------:R-:W-:-:S02]  /*112e0*/  ISETP.GT.AND P0, PT, R12, 0xfe, PT ;  /* 0x000000fe0c00780c */ /* 0x000fc40003f04270 */
[----:B------:R-:W-:-:S04]  /*112f0*/  LOP3.LUT R138, R138, 0xffff, RZ, 0xc0, !PT ;  /* 0x0000ffff8a8a7812 */ /* 0x000fc800078ec0ff */
[--C-:B-1----:R-:W-:Y:S02]  /*11300*/  PRMT R195, R134, 0x3340, R138.reuse ;  /* 0x0000334086c37816 */ /* 0x102fe4000000008a */
[----:B------:R-:W-:-:S05]  /*11310*/  PRMT R138, RZ, 0x7610, R138 ;  /* 0x00007610ff8a7816 */ /* 0x000fca000000008a */
[----:B---3--:R-:W-:Y:S02]  /*11320*/  @P0 IMAD.MOV.U32 R135, RZ, RZ, R4 ;  /* 0x000000ffff870224 */ /* 0x008fe400078e0004 */
[----:B----4-:R-:W-:-:S05]  /*11330*/  @P0 IMAD.MOV.U32 R134, RZ, RZ, R0 ;  /* 0x000000ffff860224 */ /* 0x010fca00078e0000 */
[----:B------:R-:W3:Y:S01]  /*11340*/  @P0 LDG.E.U8 R138, desc[UR6][R134.64] ;  /* 0x00000006868a0981 */ /* 0x000ee2000c1e1100 */
[----:B------:R-:W-:Y:S02]  /*11350*/  ISETP.GT.AND P0, PT, R12, 0xff, PT ;  /* 0x000000ff0c00780c */ /* 0x000fe40003f04270 */
[----:B------:R-:W-:Y:S02]  /*11360*/  LOP3.LUT R85, R85, 0xffff, RZ, 0xc0, !PT ;  /* 0x0000ffff55557812 */ /* 0x000fe400078ec0ff */
[----:B------:R-:W-:-:S04]  /*11370*/  LOP3.LUT R130, R130, 0xffff, RZ, 0xc0, !PT ;  /* 0x0000ffff82827812 */ /* 0x000fc800078ec0ff */
[----:B------:R-:W-:Y:S01]  /*11380*/  PRMT R142, R85, 0x3340, R130 ;  /* 0x00003340558e7816 */ /* 0x000fe20000000082 */
[----:B--2---:R0:W-:Y:S04]  /*11390*/  STL [R1+0xc38], R87 ;  /* 0x000c385701007387 */ /* 0x0041e80000100800 */
[----:B------:R-:W2:Y:S04]  /*113a0*/  LDL R6, [R1+0x290] ;  /* 0x0002900001067983 */ /* 0x000ea80000100800 */
[----:B------:R-:W4:Y:S01]  /*113b0*/  LDL R4, [R1+0x294] ;  /* 0x0002940001047983 */ /* 0x000f220000100800 */
[----:B------:R-:W-:-:S02]  /*113c0*/  @P0 IMAD.MOV.U32 R85, RZ, RZ, R84 ;  /* 0x000000ffff550224 */ /* 0x000fc400078e0054 */
[----:B------:R-:W-:Y:S01]  /*113d0*/  @P0 IMAD.MOV.U32 R84, RZ, RZ, R2 ;  /* 0x000000ffff540224 */ /* 0x000fe200078e0002 */
[----:B------:R-:W1:Y:S01]  /*113e0*/  S2R R0, SR_TID.X ;  /* 0x0000000000007919 */ /* 0x000e620000002100 */
[----:B---3--:R3:W-:Y:S04]  /*113f0*/  STL [R1+0xc34], R138 ;  /* 0x000c348a01007387 */ /* 0x0087e80000100800 */
[----:B------:R-:W3:Y:S04]  /*11400*/  LDL R135, [R1+0x280] ;  /* 0x0002800001877983 */ /* 0x000ee80000100800 */
[----:B0-----:R-:W3:Y:S04]  /*11410*/  LDL R87, [R1+0x284] ;  /* 0x0002840001577983 */ /* 0x001ee80000100800 */
[----:B------:R-:W3:Y:S04]  /*11420*/  LDL R2, [R1+0x274] ;  /* 0x0002740001027983 */ /* 0x000ee80000100800 */
[----:B------:R-:W3:Y:S01]  /*11430*/  LDL R134, [R1+0x270] ;  /* 0x0002700001867983 */ /* 0x000ee20000100800 */
[----:B------:R-:W-:-:S02]  /*11440*/  PRMT R130, RZ, 0x7610, R130 ;  /* 0x00007610ff827816 */ /* 0x000fc40000000082 */
[----:B-1----:R-:W-:-:S04]  /*11450*/  LOP3.LUT R0, R0, 0x7f, RZ, 0xc0, !PT ;  /* 0x0000007f00007812 */ /* 0x002fc800078ec0ff */
[----:B------:R4:W3:Y:S01]  /*11460*/  @P0 LDG.E.U8 R130, desc[UR6][R84.64] ;  /* 0x0000000654820981 */ /* 0x0008e2000c1e1100 */
[----:B------:R-:W-:-:S04]  /*11470*/  LOP3.LUT R0, R0, 0x80, RZ, 0xfc, !PT ;  /* 0x0000008000007812 */ /* 0x000fc800078efcff */
[----:B------:R-:W-:Y:S02]  /*11480*/  ISETP.GE.AND P1, PT, R0, R12, PT ;  /* 0x0000000c0000720c */ /* 0x000fe40003f26270 */
[----:B------:R-:W-:Y:S01]  /*11490*/  LOP3.LUT R133, R133, 0xffff, RZ, 0xc0, !PT ;  /* 0x0000ffff85857812 */ /* 0x000fe200078ec0ff */
[----:B------:R-:W3:Y:S01]  /*114a0*/  LDL.LU R0, [R1+0xa0] ;  /* 0x0000a00001007983 */ /* 0x000ee20000300800 */
[----:B------:R-:W-:Y:S02]  /*114b0*/  LOP3.LUT R137, R137, 0xffff, RZ, 0xc0, !PT ;  /* 0x0000ffff89897812 */ /* 0x000fe400078ec0ff */
[----:B------:R-:W-:Y:S02]  /*114c0*/  LOP3.LUT R83, R83, 0xffff, RZ, 0xc0, !PT ;  /* 0x0000ffff53537812 */ /* 0x000fe400078ec0ff */
[----:B------:R-:W-:Y:S02]  /*114d0*/  PRMT R196, R133, 0x3340, R137 ;  /* 0x0000334085c47816 */ /* 0x000fe40000000089 */
[----:B------:R-:W-:-:S02]  /*114e0*/  PRMT R133, RZ, 0x7610, R133 ;  /* 0x00007610ff857816 */ /* 0x000fc40000000085 */
[----:B------:R-:W-:Y:S01]  /*114f0*/  LOP3.LUT R131, R131, 0xffff, RZ, 0xc0, !PT ;  /* 0x0000ffff83837812 */ /* 0x000fe200078ec0ff */
[----:B----4-:R-:W-:Y:S02]  /*11500*/  @!P1 IMAD.MOV.U32 R84, RZ, RZ, R4 ;  /* 0x000000ffff549224 */ /* 0x010fe400078e0004 */
[----:B--2---:R-:W-:Y:S01]  /*11510*/  @!P1 IMAD.MOV.U32 R85, RZ, RZ, R6 ;  /* 0x000000ffff559224 */ /* 0x004fe200078e0006 */
[----:B------:R-:W-:Y:S01]  /*11520*/  BAR.SYNC.DEFER_BLOCKING 0x0 ;  /* 0x0000000000007b1d */ /* 0x000fe20000010000 */
[--C-:B---3--:R-:W-:Y:S02]  /*11530*/  PRMT R138, R83, 0x3340, R131.reuse ;  /* 0x00003340538a7816 */ /* 0x108fe40000000083 */
[----:B------:R-:W-:Y:S02]  /*11540*/  PRMT R131, RZ, 0x7610, R131 ;  /* 0x00007610ff837816 */ /* 0x000fe40000000083 */
[----:B------:R-:W-:Y:S02]  /*11550*/  LOP3.LUT R76, R76, 0xffff, RZ, 0xc0, !PT ;  /* 0x0000ffff4c4c7812 */ /* 0x000fe400078ec0ff */
[----:B------:R-:W-:Y:S01]  /*11560*/  LOP3.LUT R136, R136, 0xffff, RZ, 0xc0, !PT ;  /* 0x0000ffff88887812 */ /* 0x000fe200078ec0ff */
[----:B------:R-:W2:Y:S04]  /*11570*/  LDL R6, [R1+0x260] ;  /* 0x0002600001067983 */ /* 0x000ea80000100800 */
[----:B------:R-:W3:Y:S04]  /*11580*/  LDL R4, [R1+0x264] ;  /* 0x0002640001047983 */ /* 0x000ee80000100800 */
[----:B------:R0:W4:Y:S02]  /*11590*/  @!P1 LDG.E.U8 R133, desc[UR6][R84.64] ;  /* 0x0000000654859981 */ /* 0x000124000c1e1100 */
[----:B0-----:R-:W-:-:S02]  /*115a0*/  @!P1 IMAD.MOV.U32 R85, RZ, RZ, R135 ;  /* 0x000000ffff559224 */ /* 0x001fc400078e0087 */
[----:B------:R-:W-:Y:S01]  /*115b0*/  @!P1 IMAD.MOV.U32 R84, RZ, RZ, R87 ;  /* 0x000000ffff549224 */ /* 0x000fe200078e0057 */
[----:B------:R-:W-:Y:S02]  /*115c0*/  PRMT R87, R76, 0x3340, R136 ;  /* 0x000033404c577816 */ /* 0x000fe40000000088 */
[----:B------:R-:W-:Y:S02]  /*115d0*/  PRMT R76, RZ, 0x7610, R76 ;  /* 0x00007610ff4c7816 */ /* 0x000fe4000000004c */
[----:B------:R0:W4:Y:S02]  /*115e0*/  @!P1 LDG.E.U8 R131, desc[UR6][R84.64] ;  /* 0x0000000654839981 */ /* 0x000124000c1e1100 */
[----:B0-----:R-:W-:Y:S02]  /*115f0*/  @!P1 IMAD.MOV.U32 R84, RZ, RZ, R2 ;  /* 0x000000ffff549224 */ /* 0x001fe400078e0002 */
[----:B------:R-:W-:-:S05]  /*11600*/  @!P1 IMAD.MOV.U32 R85, RZ, RZ, R134 ;  /* 0x000000ffff559224 */ /* 0x000fca00078e0086 */
[----:B------:R2:W4:Y:S01]  /*11610*/  @!P1 LDG.E.U8 R76, desc[UR6][R84.64] ;  /* 0x00000006544c9981 */ /* 0x000522000c1e1100 */
[----:B------:R-:W-:Y:S02]  /*11620*/  LOP3.LUT R70, R70, 0xffff, RZ, 0xc0, !PT ;  /* 0x0000ffff46467812 */ /* 0x000fe400078ec0ff */
[----:B------:R-:W-:Y:S01]  /*11630*/  LOP3.LUT R132, R132, 0xffff, RZ, 0xc0, !PT ;  /* 0x0000ffff84847812 */ /* 0x000fe200078ec0ff */
[----:B--2---:R-:W-:Y:S02]  /*11640*/  @!P1 IMAD.MOV.U32 R85, RZ, RZ, R6 ;  /* 0x000000ffff559224 */ /* 0x004fe400078e0006 */
[----:B---3--:R-:W-:Y:S01]  /*11650*/  @!P1 IMAD.MOV.U32 R84, RZ, RZ, R4 ;  /* 0x000000ffff549224 */ /* 0x008fe200078e0004 */
[----:B----4-:R-:W-:Y:S04]  /*11660*/  STL [R1+0xbe0], R133 ;  /* 0x000be08501007387 */ /* 0x010fe80000100800 */
[----:B------:R-:W-:Y:S04]  /*11670*/  STL [R1+0xbe4], R131 ;  /* 0x000be48301007387 */ /* 0x000fe80000100800 */
[----:B------:R-:W2:Y:S04]  /*11680*/  LDL R83, [R1+0x250] ;  /* 0x0002500001537983 */ /* 0x000ea80000100800 */
[----:B------:R-:W3:Y:S04]  /*11690*/  LDL R2, [R1+0x254] ;  /* 0x0002540001027983 */ /* 0x000ee80000100800 */
[----:B------:R0:W-:Y:S02]  /*116a0*/  STL [R1+0xbe8], R76 ;  /* 0x000be84c01007387 */ /* 0x0001e40000100800 */
[----:B0-----:R-:W-:-:S02]  /*116b0*/  PRMT R76, R70, 0x3340, R132 ;  /* 0x00003340464c7816 */ /* 0x001fc40000000084 */
[----:B------:R-:W-:-:S06]  /*116c0*/  PRMT R70, RZ, 0x7610, R70 ;  /* 0x00007610ff467816 */ /* 0x000fcc0000000046 */
[----:B------:R2:W4:Y:S01]  /*116d0*/  @!P1 LDG.E.U8 R70, desc[UR6][R84.64] ;  /* 0x0000000654469981 */ /* 0x000522000c1e1100 */
[----:B------:R-:W-:Y:S02]  /*116e0*/  LOP3.LUT R64, R64, 0xffff, RZ, 0xc0, !PT ;  /* 0x0000ffff40407812 */ /* 0x000fe400078ec0ff */
[----:B------:R-:W-:Y:S01]  /*116f0*/  LOP3.LUT R128, R128, 0xffff, RZ, 0xc0, !PT ;  /* 0x0000ffff80807812 */ /* 0x000fe200078ec0ff */
[----:B------:R-:W-:Y:S04]  /*11700*/  STL [R1+0xb7c], R76 ;  /* 0x000b7c4c01007387 */ /* 0x000fe80000100800 */
[----:B------:R-:W4:Y:S04]  /*11710*/  LDL R131, [R1+0x240] ;  /* 0x0002400001837983 */ /* 0x000f280000100800 */
[----:B------:R-:W4:Y:S04]  /*11720*/  LDL R4, [R1+0x244] ;  /* 0x0002440001047983 */ /* 0x000f280000100800 */
[----:B------:R-:W4:Y:S01]  /*11730*/  LDL R6, [R1+0x234] ;  /* 0x0002340001067983 */ /* 0x000f220000100800 */
[----:B--2---:R-:W-:-:S02]  /*11740*/  @!P1 IMAD.MOV.U32 R85, RZ, RZ, R83 ;  /* 0x000000ffff559224 */ /* 0x004fc400078e0053 */
[----:B---3--:R-:W-:Y:S01]  /*11750*/  @!P1 IMAD.MOV.U32 R84, RZ, RZ, R2 ;  /* 0x000000ffff549224 */ /* 0x008fe200078e0002 */
[----:B----4-:R0:W-:Y:S02]  /*11760*/  STL [R1+0xbec], R70 ;  /* 0x000bec4601007387 */ /* 0x0101e40000100800 */
[----:B0-----:R-:W-:Y:S02]  /*11770*/  PRMT R70, R64, 0x3340, R128 ;  /* 0x0000334040467816 */ /* 0x001fe40000000080 */
[----:B------:R-:W-:-:S06]  /*11780*/  PRMT R64, RZ, 0x7610, R64 ;  /* 0x00007610ff407816 */ /* 0x000fcc0000000040 */
[----:B------:R0:W2:Y:S01]  /*11790*/  @!P1 LDG.E.U8 R64, desc[UR6][R84.64] ;  /* 0x0000000654409981 */ /* 0x0000a2000c1e1100 */
[----:B------:R-:W-:Y:S02]  /*117a0*/  LOP3.LUT R58, R58, 0xffff, RZ, 0xc0, !PT ;  /* 0x0000ffff3a3a7812 */ /* 0x000fe400078ec0ff */
[----:B------:R-:W-:Y:S01]  /*117b0*/  LOP3.LUT R129, R129, 0xffff, RZ, 0xc0, !PT ;  /* 0x0000ffff81817812 */ /* 0x000fe200078ec0ff */
[----:B------:R-:W-:Y:S04]  /*117c0*/  STL [R1+0xb74], R70 ;  /* 0x000b744601007387 */ /* 0x000fe80000100800 */
[----:B------:R-:W3:Y:S04]  /*117d0*/  LDL R83, [R1+0x230] ;  /* 0x0002300001537983 */ /* 0x000ee80000100800 */
[----:B------:R-:W4:Y:S04]  /*117e0*/  LDL R76, [R1+0x220] ;  /* 0x00022000014c7983 */ /* 0x000f280000100800 */
[----:B------:R-:W4:Y:S01]  /*117f0*/  LDL R2, [R1+0x224] ;  /* 0x0002240001027983 */ /* 0x000f220000100800 */
[----:B0-----:R-:W-:-:S02]  /*11800*/  @!P1 IMAD.MOV.U32 R84, RZ, RZ, R4 ;  /* 0x000000ffff549224 */ /* 0x001fc400078e0004 */
[----:B------:R-:W-:Y:S01]  /*11810*/  @!P1 IMAD.MOV.U32 R85, RZ, RZ, R131 ;  /* 0x000000ffff559224 */ /* 0x000fe200078e0083 */
[----:B--2---:R0:W-:Y:S02]  /*11820*/  STL [R1+0xbf0], R64 ;  /* 0x000bf04001007387 */ /* 0x0041e40000100800 */
[----:B0-----:R-:W-:Y:S02]  /*11830*/  PRMT R64, R58, 0x3340, R129 ;  /* 0x000033403a407816 */ /* 0x001fe40000000081 */
[----:B------:R-:W-:-:S06]  /*11840*/  PRMT R58, RZ, 0x7610, R58 ;  /* 0x00007610ff3a7816 */ /* 0x000fcc000000003a */
[----:B------:R0:W2:Y:S01]  /*11850*/  @!P1 LDG.E.U8 R58, desc[UR6][R84.64] ;  /* 0x00000006543a9981 */ /* 0x0000a2000c1e1100 */
[----:B------:R-:W-:Y:S02]  /*11860*/  LOP3.LUT R20, R20, 0xffff, RZ, 0xc0, !PT ;  /* 0x0000ffff14147812 */ /* 0x000fe400078ec0ff */
[----:B------:R-:W-:Y:S01]  /*11870*/  LOP3.LUT R127, R127, 0xffff, RZ, 0xc0, !PT ;  /* 0x0000ffff7f7f7812 */ /* 0x000fe200078ec0ff */
[----:B------:R-:W-:Y:S04]  /*11880*/  STL [R1+0xb6c], R64 ;  /* 0x000b6c4001007387 */ /* 0x000fe80000100800 */
[----:B------:R-:W4:Y:S04]  /*11890*/  LDL R70, [R1+0x210] ;  /* 0x0002100001467983 */ /* 0x000f280000100800 */
[----:B------:R-:W4:Y:S01]  /*118a0*/  LDL R4, [R1+0x214] ;  /* 0x0002140001047983 */ /* 0x000f220000100800 */
[----:B0-----:R-:W-:-:S02]  /*118b0*/  @!P1 IMAD.MOV.U32 R84, RZ, RZ, R6 ;  /* 0x000000ffff549224 */ /* 0x001fc400078e0006 */
[----:B---3--:R-:W-:Y:S01]  /*118c0*/  @!P1 IMAD.MOV.U32 R85, RZ, RZ, R83 ;  /* 0x000000ffff559224 */ /* 0x008fe200078e0053 */
[----:B--2---:R0:W-:Y:S02]  /*118d0*/  STL [R1+0xbf4], R58 ;  /* 0x000bf43a01007387 */ /* 0x0041e40000100800 */
[----:B0-----:R-:W-:Y:S02]  /*118e0*/  PRMT R58, R20, 0x3340, R127 ;  /* 0x00003340143a7816 */ /* 0x001fe4000000007f */
[----:B------:R-:W-:-:S06]  /*118f0*/  PRMT R20, RZ, 0x7610, R20 ;  /* 0x00007610ff147816 */ /* 0x000fcc0000000014 */
[----:B------:R4:W2:Y:S01]  /*11900*/  @!P1 LDG.E.U8 R20, desc[UR6][R84.64] ;  /* 0x0000000654149981 */ /* 0x0008a2000c1e1100 */
[----:B------:R-:W-:Y:S02]  /*11910*/  LOP3.LUT R15, R15, 0xffff, RZ, 0xc0, !PT ;  /* 0x0000ffff0f0f7812 */ /* 0x000fe400078ec0ff */
[----:B------:R-:W-:Y:S01]  /*11920*/  LOP3.LUT R117, R117, 0xffff, RZ, 0xc0, !PT ;  /* 0x0000ffff75757812 */ /* 0x000fe200078ec0ff */
[----:B------:R0:W-:Y:S01]  /*11930*/  STL [R1+0xb68], R58 ;  /* 0x000b683a01007387 */ /* 0x0001e20000100800 */
[----:B------:R-:W-:Y:S02]  /*11940*/  LOP3.LUT R10, R10, 0xffff, RZ, 0xc0, !PT ;  /* 0x0000ffff0a0a7812 */ /* 0x000fe400078ec0ff */
[--C-:B------:R-:W-:Y:S01]  /*11950*/  PRMT R15, R15, 0x3340, R117.reuse ;  /* 0x000033400f0f7816 */ /* 0x100fe20000000075 */
[----:B------:R-:W3:Y:S01]  /*11960*/  LDL R64, [R1+0x200] ;  /* 0x0002000001407983 */ /* 0x000ee20000100800 */
[----:B------:R-:W-:Y:S01]  /*11970*/  PRMT R117, RZ, 0x7610, R117 ;  /* 0x00007610ff757816 */ /* 0x000fe20000000075 */
[----:B----4-:R-:W-:Y:S01]  /*11980*/  @!P1 IMAD.MOV.U32 R84, RZ, RZ, R2 ;  /* 0x000000ffff549224 */ /* 0x010fe200078e0002 */
[----:B------:R-:W-:Y:S01]  /*11990*/  LOP3.LUT R126, R126, 0xffff, RZ, 0xc0, !PT ;  /* 0x0000ffff7e7e7812 */ /* 0x000fe200078ec0ff */
[----:B------:R-:W-:Y:S01]  /*119a0*/  @!P1 IMAD.MOV.U32 R85, RZ, RZ, R76 ;  /* 0x000000ffff559224 */ /* 0x000fe200078e004c */
[----:B------:R-:W4:Y:S04]  /*119b0*/  LDL R6, [R1+0x204] ;  /* 0x0002040001067983 */ /* 0x000f280000100800 */
[----:B------:R1:W3:Y:S02]  /*119c0*/  @!P1 LDG.E.U8 R117, desc[UR6][R84.64] ;  /* 0x0000000654759981 */ /* 0x0002e4000c1e1100 */
[----:B-1----:R-:W-:-:S02]  /*119d0*/  @!P1 IMAD.MOV.U32 R84, RZ, RZ, R4 ;  /* 0x000000ffff549224 */ /* 0x002fc400078e0004 */
[----:B------:R-:W-:Y:S01]  /*119e0*/  @!P1 IMAD.MOV.U32 R85, RZ, RZ, R70 ;  /* 0x000000ffff559224 */ /* 0x000fe200078e0046 */
[----:B--2---:R-:W-:Y:S04]  /*119f0*/  STL [R1+0xbf8], R20 ;  /* 0x000bf81401007387 */ /* 0x004fe80000100800 */
[----:B------:R1:W-:Y:S01]  /*11a00*/  STL [R1+0xb64], R15 ;  /* 0x000b640f01007387 */ /* 0x0003e20000100800 */
[----:B------:R-:W-:Y:S02]  /*11a10*/  LOP3.LUT R82, R82, 0xffff, RZ, 0xc0, !PT ;  /* 0x0000ffff52527812 */ /* 0x000fe400078ec0ff */
[----:B------:R-:W-:Y:S01]  /*11a20*/  LOP3.LUT R118, R118, 0xffff, RZ, 0xc0, !PT ;  /* 0x0000ffff76767812 */ /* 0x000fe200078ec0ff */
[----:B0-----:R-:W2:Y:S04]  /*11a30*/  LDL R58, [R1+0x1f0] ;  /* 0x0001f000013a7983 */ /* 0x001ea80000100800 */
[----:B------:R-:W2:Y:S01]  /*11a40*/  LDL R2, [R1+0x1f4] ;  /* 0x0001f40001027983 */ /* 0x000ea20000100800 */
[----:B-1----:R-:W-:-:S02]  /*11a50*/  PRMT R15, R10, 0x3340, R126 ;  /* 0x000033400a0f7816 */ /* 0x002fc4000000007e */
[----:B------:R-:W-:-:S06]  /*11a60*/  PRMT R10, RZ, 0x7610, R10 ;  /* 0x00007610ff0a7816 */ /* 0x000fcc000000000a */
[----:B------:R0:W4:Y:S04]  /*11a70*/  @!P1 LDG.E.U8 R10, desc[UR6][R84.64] ;  /* 0x00000006540a9981 */ /* 0x000128000c1e1100 */
[----:B---3--:R-:W-:Y:S04]  /*11a80*/  STL [R1+0xbfc], R117 ;  /* 0x000bfc7501007387 */ /* 0x008fe80000100800 */
[----:B------:R1:W-:Y:S01]  /*11a90*/  STL [R1+0xb60], R15 ;  /* 0x000b600f01007387 */ /* 0x0003e20000100800 */
[----:B------:R-:W-:Y:S01]  /*11aa0*/  @!P1 IMAD.MOV.U32 R83, RZ, RZ, R64 ;  /* 0x000000ffff539224 */ /* 0x000fe200078e0040 */
[----:B0-----:R-:W-:-:S02]  /*11ab0*/  PRMT R84, RZ, 0x7610, R84 ;  /* 0x00007610ff547816 */ /* 0x001fc40000000054 */
[----:B------:R-:W3:Y:S04]  /*11ac0*/  LDL R70, [R1+0x1e0] ;  /* 0x0001e00001467983 */ /* 0x000ee80000100800 */
[----:B------:R-:W3:Y:S04]  /*11ad0*/  LDL R4, [R1+0x1d4] ;  /* 0x0001d40001047983 */ /* 0x000ee80000100800 */
[----:B-1----:R-:W3:Y:S04]  /*11ae0*/  LDL R15, [R1+0x1e4] ;  /* 0x0001e400010f7983 */ /* 0x002ee80000100800 */
[----:B----4-:R0:W-:Y:S02]  /*11af0*/  STL [R1+0xc00], R10 ;  /* 0x000c000a01007387 */ /* 0x0101e40000100800 */
[----:B0-----:R-:W-:Y:S01]  /*11b00*/  PRMT R10, R82, 0x3340, R118 ;  /* 0x00003340520a7816 */ /* 0x001fe20000000076 */
[----:B------:R-:W-:-:S05]  /*11b10*/  @!P1 IMAD.MOV.U32 R82, RZ, RZ, R6 ;  /* 0x000000ffff529224 */ /* 0x000fca00078e0006 */
[----:B------:R2:W4:Y:S01]  /*11b20*/  @!P1 LDG.E.U8 R84, desc[UR6][R82.64] ;  /* 0x0000000652549981 */ /* 0x000522000c1e1100 */
[----:B------:R-:W-:Y:S02]  /*11b30*/  LOP3.LUT R74, R74, 0xffff, RZ, 0xc0, !PT ;  /* 0x0000ffff4a4a7812 */ /* 0x000fe400078ec0ff */
[----:B------:R-:W-:Y:S01]  /*11b40*/  LOP3.LUT R125, R125, 0xffff, RZ, 0xc0, !PT ;  /* 0x0000ffff7d7d7812 */ /* 0x000fe200078ec0ff */
[----:B------:R0:W-:Y:S01]  /*11b50*/  STL [R1+0xb5c], R10 ;  /* 0x000b5c0a01007387 */ /* 0x0001e20000100800 */
[----:B------:R-:W-:Y:S02]  /*11b60*/  LOP3.LUT R68, R68, 0xffff, RZ, 0xc0, !PT ;  /* 0x0000ffff44447812 */ /* 0x000fe400078ec0ff */
[----:B------:R-:W-:Y:S01]  /*11b70*/  LOP3.LUT R119, R119, 0xffff, RZ, 0xc0, !PT ;  /* 0x0000ffff77777812 */ /* 0x000fe200078ec0ff */
[----:B------:R-:W4:Y:S01]  /*11b80*/  LDL R6, [R1+0x1d0] ;  /* 0x0001d00001067983 */ /* 0x000f220000100800 */
[----:B--2---:R-:W-:Y:S02]  /*11b90*/  @!P1 IMAD.MOV.U32 R82, RZ, RZ, R2 ;  /* 0x000000ffff529224 */ /* 0x004fe400078e0002 */
[----:B------:R-:W-:Y:S01]  /*11ba0*/  @!P1 IMAD.MOV.U32 R83, RZ, RZ, R58 ;  /* 0x000000ffff539224 */ /* 0x000fe200078e003a */
[----:B------:R-:W2:Y:S01]  /*11bb0*/  LDL R64, [R1+0x1c0] ;  /* 0x0001c00001407983 */ /* 0x000ea20000100800 */
[----:B0-----:R-:W-:-:S02]  /*11bc0*/  PRMT R10, R74, 0x3340, R125 ;  /* 0x000033404a0a7816 */ /* 0x001fc4000000007d */
[----:B------:R-:W-:Y:S01]  /*11bd0*/  PRMT R74, RZ, 0x7610, R74 ;  /* 0x00007610ff4a7816 */ /* 0x000fe2000000004a */
[----:B------:R-:W2:Y:S05]  /*11be0*/  LDL R20, [R1+0x1c4] ;  /* 0x0001c40001147983 */ /* 0x000eaa0000100800 */
[----:B------:R3:W2:Y:S02]  /*11bf0*/  @!P1 LDG.E.U8 R74, desc[UR6][R82.64] ;  /* 0x00000006524a9981 */ /* 0x0006a4000c1e1100 */
[----:B---3--:R-:W-:Y:S02]  /*11c00*/  @!P1 IMAD.MOV.U32 R82, RZ, RZ, R15 ;  /* 0x000000ffff529224 */ /* 0x008fe400078e000f */
[----:B------:R-:W-:Y:S01]  /*11c10*/  @!P1 IMAD.MOV.U32 R83, RZ, RZ, R70 ;  /* 0x000000ffff539224 */ /* 0x000fe200078e0046 */
[----:B----4-:R-:W-:Y:S04]  /*11c20*/  STL [R1+0xc04], R84 ;  /* 0x000c045401007387 */ /* 0x010fe80000100800 */
[----:B------:R0:W-:Y:S01]  /*11c30*/  STL [R1+0xb58], R10 ;  /* 0x000b580a01007387 */ /* 0x0001e20000100800 */
[----:B------:R-:W-:-:S02]  /*11c40*/  LOP3.LUT R62, R62, 0xffff, RZ, 0xc0, !PT ;  /* 0x0000ffff3e3e7812 */ /* 0x000fc400078ec0ff */
[----:B------:R-:W-:Y:S01]  /*11c50*/  LOP3.LUT R124, R124, 0xffff, RZ, 0xc0, !PT ;  /* 0x0000ffff7c7c7812 */ /* 0x000fe200078ec0ff */
[----:B------:R-:W3:Y:S04]  /*11c60*/  LDL R58, [R1+0x1b0] ;  /* 0x0001b000013a7983 */ /* 0x000ee80000100800 */
[----:B------:R-:W4:Y:S01]  /*11c70*/  LDL R2, [R1+0x1b4] ;  /* 0x0001b40001027983 */ /* 0x000f220000100800 */
[----:B0-----:R-:W-:Y:S02]  /*11c80*/  PRMT R10, R68, 0x3340, R119 ;  /* 0x00003340440a7816 */ /* 0x001fe40000000077 */
[----:B------:R-:W-:-:S06]  /*11c90*/  PRMT R68, RZ, 0x7610, R68 ;  /* 0x00007610ff447816 */ /* 0x000fcc0000000044 */
[----:B------:R0:W3:Y:S04]  /*11ca0*/  @!P1 LDG.E.U8 R68, desc[UR6][R82.64] ;  /* 0x0000000652449981 */ /* 0x0000e8000c1e1100 */
[----:B--2---:R-:W-:Y:S04]  /*11cb0*/  STL [R1+0xc08], R74 ;  /* 0x000c084a01007387 */ /* 0x004fe80000100800 */
[----:B------:R1:W-:Y:S04]  /*11cc0*/  STL [R1+0xb54], R10 ;  /* 0x000b540a01007387 */ /* 0x0003e80000100800 */
[----:B------:R-:W2:Y:S01]  /*11cd0*/  LDL R15, [R1+0x1a0] ;  /* 0x0001a000010f7983 */ /* 0x000ea20000100800 */
[----:B0-----:R-:W-:-:S03]  /*11ce0*/  @!P1 IMAD.MOV.U32 R82, RZ, RZ, R4 ;  /* 0x000000ffff529224 */ /* 0x001fc600078e0004 */
[----:B-1----:R-:W2:Y:S01]  /*11cf0*/  LDL R10, [R1+0x1a4] ;  /* 0x0001a400010a7983 */ /* 0x002ea20000100800 */
[----:B------:R-:W-:-:S03]  /*11d00*/  @!P1 IMAD.MOV.U32 R83, RZ, RZ, R6 ;  /* 0x000000ffff539224 */ /* 0x000fc600078e0006 */
[----:B---3--:R0:W-:Y:S02]  /*11d10*/  STL [R1+0xc0c], R68 ;  /* 0x000c0c4401007387 */ /* 0x0081e40000100800 */
[----:B0-----:R-:W-:Y:S02]  /*11d20*/  PRMT R68, R62, 0x3340, R124 ;  /* 0x000033403e447816 */ /* 0x001fe4000000007c */
[----:B------:R-:W-:-:S06]  /*11d30*/  PRMT R62, RZ, 0x7610, R62 ;  /* 0x00007610ff3e7816 */ /* 0x000fcc000000003e */
[----:B------:R0:W3:Y:S01]  /*11d40*/  @!P1 LDG.E.U8 R62, desc[UR6][R82.64] ;  /* 0x00000006523e9981 */ /* 0x0000e2000c1e1100 */
[----:B------:R-:W-:Y:S02]  /*11d50*/  LOP3.LUT R56, R56, 0xffff, RZ, 0xc0, !PT ;  /* 0x0000ffff38387812 */ /* 0x000fe400078ec0ff */
[----:B------:R-:W-:Y:S01]  /*11d60*/  LOP3.LUT R120, R120, 0xffff, RZ, 0xc0, !PT ;  /* 0x0000ffff78787812 */ /* 0x000fe200078ec0ff */
[----:B------:R-:W-:Y:S04]  /*11d70*/  STL [R1+0xb50], R68 ;  /* 0x000b504401007387 */ /* 0x000fe80000100800 */
[----:B------:R-:W2:Y:S04]  /*11d80*/  LDL R6, [R1+0x190] ;  /* 0x0001900001067983 */ /* 0x000ea80000100800 */
[----:B------:R-:W2:Y:S01]  /*11d90*/  LDL R4, [R1+0x194] ;  /* 0x0001940001047983 */ /* 0x000ea20000100800 */
[----:B0-----:R-:W-:-:S02]  /*11da0*/  @!P1 IMAD.MOV.U32 R82, RZ, RZ, R20 ;  /* 0x000000ffff529224 */ /* 0x001fc400078e0014 */
[----:B------:R-:W-:Y:S01]  /*11db0*/  @!P1 IMAD.MOV.U32 R83, RZ, RZ, R64 ;  /* 0x000000ffff539224 */ /* 0x000fe200078e0040 */
        /* <DEDUP_REMOVED lines=9> */
[----:B----4-:R-:W-:-:S02]  /*11e50*/  @!P1 IMAD.MOV.U32 R82, RZ, RZ, R2 ;  /* 0x000000ffff529224 */ /* 0x010fc400078e0002 */
        /* <DEDUP_REMOVED lines=8> */
[----:B------:R-:W4:Y:S01]  /*11ee0*/  LDL R62, [R1+0x170] ;  /* 0x00017000013e7983 */ /* 0x000f220000100800 */
[----:B0-----:R-:W-:-:S03]  /*11ef0*/  PRMT R82, RZ, 0x7610, R82 ;  /* 0x00007610ff527816 */ /* 0x001fc60000000052 */
[----:B------:R-:W4:Y:S04]  /*11f00*/  LDL R2, [R1+0x174] ;  /* 0x0001740001027983 */ /* 0x000f280000100800 */
[----:B---3--:R0:W-:Y:S02]  /*11f10*/  STL [R1+0xc18], R19 ;  /* 0x000c181301007387 */ /* 0x0081e40000100800 */
[----:B0-----:R-:W-:Y:S01]  /*11f20*/  PRMT R19, R14, 0x3340, R114 ;  /* 0x000033400e137816 */ /* 0x001fe20000000072 */
[----:B--2---:R-:W-:-:S05]  /*11f30*/  @!P1 IMAD.MOV.U32 R14, RZ, RZ, R10 ;  /* 0x000000ffff0e9224 */ /* 0x004fca00078e000a */
[----:B------:R0:W2:Y:S01]  /*11f40*/  @!P1 LDG.E.U8 R82, desc[UR6][R14.64] ;  /* 0x000000060e529981 */ /* 0x0000a2000c1e1100 */
[----:B------:R-:W-:Y:S01]  /*11f50*/  PRMT R83, RZ, 0x7610, R83 ;  /* 0x00007610ff537816 */ /* 0x000fe20000000053 */
[----:B0-----:R-:W-:Y:S02]  /*11f60*/  @!P1 IMAD.MOV.U32 R14, RZ, RZ, R4 ;  /* 0x000000ffff0e9224 */ /* 0x001fe400078e0004 */
[----:B------:R-:W-:Y:S01]  /*11f70*/  @!P1 IMAD.MOV.U32 R15, RZ, RZ, R6 ;  /* 0x000000ffff0f9224 */ /* 0x000fe200078e0006 */
[----:B------:R-:W-:-:S04]  /*11f80*/  LOP3.LUT R9, R9, 0xffff, RZ, 0xc0, !PT ;  /* 0x0000ffff09097812 */ /* 0x000fc800078ec0ff */
[----:B------:R0:W3:Y:S01]  /*11f90*/  @!P1 LDG.E.U8 R83, desc[UR6][R14.64] ;  /* 0x000000060e539981 */ /* 0x0000e2000c1e1100 */
[----:B------:R-:W-:Y:S02]  /*11fa0*/  LOP3.LUT R122, R122, 0xffff, RZ, 0xc0, !PT ;  /* 0x0000ffff7a7a7812 */ /* 0x000fe400078ec0ff */
[----:B------:R-:W-:Y:S02]  /*11fb0*/  LOP3.LUT R81, R81, 0xffff, RZ, 0xc0, !PT ;  /* 0x0000ffff51517812 */ /* 0x000fe400078ec0ff */
[----:B------:R-:W-:Y:S01]  /*11fc0*/  PRMT R9, R9, 0x3340, R122 ;  /* 0x0000334009097816 */ /* 0x000fe2000000007a */
[----:B------:R-:W-:Y:S01]  /*11fd0*/  STL [R1+0xb44], R19 ;  /* 0x000b441301007387 */ /* 0x000fe20000100800 */
[----:B------:R-:W-:-:S03]  /*11fe0*/  LOP3.LUT R115, R115, 0xffff, RZ, 0xc0, !PT ;  /* 0x0000ffff73737812 */ /* 0x000fc600078ec0ff */
[----:B------:R-:W4:Y:S04]  /*11ff0*/  LDL R58, [R1+0x160] ;  /* 0x00016000013a7983 */ /* 0x000f280000100800 */
[----:B------:R-:W4:Y:S01]  /*12000*/  LDL R10, [R1+0x164] ;  /* 0x00016400010a7983 */ /* 0x000f220000100800 */
[----:B0-----:R-:W-:Y:S02]  /*12010*/  @!P1 IMAD.MOV.U32 R14, RZ, RZ, R20 ;  /* 0x000000ffff0e9224 */ /* 0x001fe400078e0014 */
[----:B------:R-:W-:Y:S01]  /*12020*/  @!P1 IMAD.MOV.U32 R15, RZ, RZ, R64 ;  /* 0x000000ffff0f9224 */ /* 0x000fe200078e0040 */
[----:B--2---:R-:W-:Y:S04]  /*12030*/  STL [R1+0xc1c], R82 ;  /* 0x000c1c5201007387 */ /* 0x004fe80000100800 */
[----:B------:R0:W-:Y:S01]  /*12040*/  STL [R1+0xb40], R9 ;  /* 0x000b400901007387 */ /* 0x0001e20000100800 */
[----:B------:R-:W-:-:S02]  /*12050*/  LOP3.LUT R73, R73, 0xffff, RZ, 0xc0, !PT ;  /* 0x0000ffff49497812 */ /* 0x000fc400078ec0ff */
[----:B------:R-:W-:Y:S01]  /*12060*/  LOP3.LUT R121, R121, 0xffff, RZ, 0xc0, !PT ;  /* 0x0000ffff79797812 */ /* 0x000fe200078ec0ff */
[----:B------:R-:W2:Y:S04]  /*12070*/  LDL R6, [R1+0x150] ;  /* 0x0001500001067983 */ /* 0x000ea80000100800 */
[----:B------:R-:W2:Y:S01]  /*12080*/  LDL R4, [R1+0x154] ;  /* 0x0001540001047983 */ /* 0x000ea20000100800 */
[----:B0-----:R-:W-:Y:S02]  /*12090*/  PRMT R9, R81, 0x3340, R115 ;  /* 0x0000334051097816 */ /* 0x001fe40000000073 */
[----:B------:R-:W-:-:S06]  /*120a0*/  PRMT R81, RZ, 0x7610, R81 ;  /* 0x00007610ff517816 */ /* 0x000fcc0000000051 */
[----:B------:R4:W2:Y:S04]  /*120b0*/  @!P1 LDG.E.U8 R81, desc[UR6][R14.64] ;  /* 0x000000060e519981 */ /* 0x0008a8000c1e1100 */
[----:B---3--:R-:W-:Y:S04]  /*120c0*/  STL [R1+0xc20], R83 ;  /* 0x000c205301007387 */ /* 0x008fe80000100800 */
[----:B------:R0:W-:Y:S01]  /*120d0*/  STL [R1+0xb38], R9 ;  /* 0x000b380901007387 */ /* 0x0001e20000100800 */
[----:B----4-:R-:W-:Y:S02]  /*120e0*/  @!P1 IMAD.MOV.U32 R14, RZ, RZ, R2 ;  /* 0x000000ffff0e9224 */ /* 0x010fe400078e0002 */
[----:B------:R-:W-:Y:S01]  /*120f0*/  @!P1 IMAD.MOV.U32 R15, RZ, RZ, R62 ;  /* 0x000000ffff0f9224 */ /* 0x000fe200078e003e */
[----:B0-----:R-:W-:-:S02]  /*12100*/  PRMT R9, R73, 0x3340, R121 ;  /* 0x0000334049097816 */ /* 0x001fc40000000079 */
[----:B------:R-:W-:-:S06]  /*12110*/  PRMT R73, RZ, 0x7610, R73 ;  /* 0x00007610ff497816 */ /* 0x000fcc0000000049 */
[----:B------:R0:W3:Y:S01]  /*12120*/  @!P1 LDG.E.U8 R73, desc[UR6][R14.64] ;  /* 0x000000060e499981 */ /* 0x0000e2000c1e1100 */
[----:B------:R-:W-:Y:S02]  /*12130*/  LOP3.LUT R67, R67, 0xffff, RZ, 0xc0, !PT ;  /* 0x0000ffff43437812 */ /* 0x000fe400078ec0ff */
[----:B------:R-:W-:Y:S01]  /*12140*/  LOP3.LUT R116, R116, 0xffff, RZ, 0xc0, !PT ;  /* 0x0000ffff74747812 */ /* 0x000fe200078ec0ff */
[----:B0-----:R-:W-:Y:S02]  /*12150*/  @!P1 IMAD.MOV.U32 R14, RZ, RZ, R10 ;  /* 0x000000ffff0e9224 */ /* 0x001fe400078e000a */
[----:B------:R-:W-:Y:S01]  /*12160*/  @!P1 IMAD.MOV.U32 R15, RZ, RZ, R58 ;  /* 0x000000ffff0f9224 */ /* 0x000fe200078e003a */
[----:B--2---:R-:W-:Y:S04]  /*12170*/  STL [R1+0xc24], R81 ;  /* 0x000c245101007387 */ /* 0x004fe80000100800 */
[----:B------:R-:W2:Y:S04]  /*12180*/  LDL R56, [R1+0x140] ;  /* 0x0001400001387983 */ /* 0x000ea80000100800 */
[----:B------:R-:W4:Y:S04]  /*12190*/  LDL R20, [R1+0x144] ;  /* 0x0001440001147983 */ /* 0x000f280000100800 */
[----:B------:R0:W-:Y:S01]  /*121a0*/  STL [R1+0xb30], R9 ;  /* 0x000b300901007387 */ /* 0x0001e20000100800 */
[----:B------:R-:W-:-:S02]  /*121b0*/  LOP3.LUT R61, R61, 0xffff, RZ, 0xc0, !PT ;  /* 0x0000ffff3d3d7812 */ /* 0x000fc400078ec0ff */
[----:B------:R-:W-:Y:S01]  /*121c0*/  LOP3.LUT R112, R112, 0xffff, RZ, 0xc0, !PT ;  /* 0x0000ffff70707812 */ /* 0x000fe200078ec0ff */
[----:B------:R-:W2:Y:S04]  /*121d0*/  LDL R19, [R1+0x130] ;  /* 0x0001300001137983 */ /* 0x000ea80000100800 */
[----:B------:R-:W2:Y:S01]  /*121e0*/  LDL R2, [R1+0x134] ;  /* 0x0001340001027983 */ /* 0x000ea20000100800 */
[----:B0-----:R-:W-:Y:S02]  /*121f0*/  PRMT R9, R67, 0x3340, R116 ;  /* 0x0000334043097816 */ /* 0x001fe40000000074 */
[----:B------:R-:W-:-:S06]  /*12200*/  PRMT R67, RZ, 0x7610, R67 ;  /* 0x00007610ff437816 */ /* 0x000fcc0000000043 */
[----:B------:R0:W4:Y:S04]  /*12210*/  @!P1 LDG.E.U8 R67, desc[UR6][R14.64] ;  /* 0x000000060e439981 */ /* 0x000128000c1e1100 */
[----:B---3--:R-:W-:Y:S04]  /*12220*/  STL [R1+0xc28], R73 ;  /* 0x000c284901007387 */ /* 0x008fe80000100800 */
[----:B------:R1:W-:Y:S01]  /*12230*/  STL [R1+0xb3c], R9 ;  /* 0x000b3c0901007387 */ /* 0x0003e20000100800 */
[----:B0-----:R-:W-:Y:S02]  /*12240*/  @!P1 IMAD.MOV.U32 R14, RZ, RZ, R4 ;  /* 0x000000ffff0e9224 */ /* 0x001fe400078e0004 */
[----:B------:R-:W-:Y:S01]  /*12250*/  @!P1 IMAD.MOV.U32 R15, RZ, RZ, R6 ;  /* 0x000000ffff0f9224 */ /* 0x000fe200078e0006 */
[----:B------:R-:W3:Y:S04]  /*12260*/  LDL R62, [R1+0x120] ;  /* 0x00012000013e7983 */ /* 0x000ee80000100800 */
[----:B------:R-:W3:Y:S01]  /*12270*/  LDL R58, [R1+0x124] ;  /* 0x00012400013a7983 */ /* 0x000ee20000100800 */
[----:B-1----:R-:W-:-:S02]  /*12280*/  PRMT R9, R61, 0x3340, R112 ;  /* 0x000033403d097816 */ /* 0x002fc40000000070 */
[----:B------:R-:W-:-:S06]  /*12290*/  PRMT R61, RZ, 0x7610, R61 ;  /* 0x00007610ff3d7816 */ /* 0x000fcc000000003d */
[----:B------:R0:W3:Y:S04]  /*122a0*/  @!P1 LDG.E.U8 R61, desc[UR6][R14.64] ;  /* 0x000000060e3d9981 */ /* 0x0000e8000c1e1100 */
[----:B----4-:R-:W-:Y:S04]  /*122b0*/  STL [R1+0xc2c], R67 ;  /* 0x000c2c4301007387 */ /* 0x010fe80000100800 */
[----:B------:R1:W-:Y:S04]  /*122c0*/  STL [R1+0xb34], R9 ;  /* 0x000b340901007387 */ /* 0x0003e80000100800 */
[----:B------:R-:W4:Y:S04]  /*122d0*/  LDL R10, [R1+0x110] ;  /* 0x00011000010a7983 */ /* 0x000f280000100800 */
[----:B------:R-:W4:Y:S04]  /*122e0*/  LDL R6, [R1+0x100] ;  /* 0x0001000001067983 */ /* 0x000f280000100800 */
[----:B-1----:R-:W4:Y:S04]  /*122f0*/  LDL R9, [R1+0x114] ;  /* 0x0001140001097983 */ /* 0x002f280000100800 */
[----:B------:R-:W4:Y:S01]  /*12300*/  LDL R4, [R1+0x104] ;  /* 0x0001040001047983 */ /* 0x000f220000100800 */
[----:B------:R-:W-:-:S02]  /*12310*/  LOP3.LUT R23, R23, 0xffff, RZ, 0xc0, !PT ;  /* 0x0000ffff17177812 */ /* 0x000fc400078ec0ff */
[----:B------:R-:W-:Y:S01]  /*12320*/  LOP3.LUT R113, R113, 0xffff, RZ, 0xc0, !PT ;  /* 0x0000ffff71717812 */ /* 0x000fe200078ec0ff */
[----:B0-----:R-:W-:Y:S01]  /*12330*/  @!P1 IMAD.MOV.U32 R14, RZ, RZ, R20 ;  /* 0x000000ffff0e9224 */ /* 0x001fe200078e0014 */
[----:B------:R-:W-:Y:S02]  /*12340*/  LOP3.LUT R18, R18, 0xffff, RZ, 0xc0, !PT ;  /* 0x0000ffff12127812 */ /* 0x000fe400078ec0ff */
[----:B------:R-:W-:Y:S01]  /*12350*/  PRMT R67, R23, 0x3340, R113 ;  /* 0x0000334017437816 */ /* 0x000fe20000000071 */
[----:B--2---:R-:W-:Y:S01]  /*12360*/  @!P1 IMAD.MOV.U32 R15, RZ, RZ, R56 ;  /* 0x000000ffff0f9224 */ /* 0x004fe200078e0038 */
[----:B------:R-:W-:Y:S02]  /*12370*/  PRMT R23, RZ, 0x7610, R23 ;  /* 0x00007610ff177816 */ /* 0x000fe40000000017 */
[----:B------:R-:W-:Y:S01]  /*12380*/  LOP3.LUT R111, R111, 0xffff, RZ, 0xc0, !PT ;  /* 0x0000ffff6f6f7812 */ /* 0x000fe200078ec0ff */
[----:B---3--:R0:W-:Y:S01]  /*12390*/  STL [R1+0xc30], R61 ;  /* 0x000c303d01007387 */ /* 0x0081e20000100800 */
[----:B------:R-:W-:-:S02]  /*123a0*/  LOP3.LUT R13, R13, 0xffff, RZ, 0xc0, !PT ;  /* 0x0000ffff0d0d7812 */ /* 0x000fc400078ec0ff */
[----:B------:R-:W-:Y:S01]  /*123b0*/  LOP3.LUT R99, R99, 0xffff, RZ, 0xc0, !PT ;  /* 0x0000ffff63637812 */ /* 0x000fe200078ec0ff */
[----:B------:R1:W2:Y:S04]  /*123c0*/  @!P1 LDG.E.U8 R23, desc[UR6][R14.64] ;  /* 0x000000060e179981 */ /* 0x0002a8000c1e1100 */
[----:B------:R-:W3:Y:S01]  /*123d0*/  LDL R56, [R1+0xf0] ;  /* 0x0000f00001387983 */ /* 0x000ee20000100800 */
[----:B0-----:R-:W-:Y:S02]  /*123e0*/  PRMT R61, R18, 0x3340, R111 ;  /* 0x00003340123d7816 */ /* 0x001fe4000000006f */
[----:B------:R-:W-:Y:S01]  /*123f0*/  PRMT R18, RZ, 0x7610, R18 ;  /* 0x00007610ff127816 */ /* 0x000fe20000000012 */
[----:B------:R-:W2:Y:S01]  /*12400*/  LDL R20, [R1+0xf4] ;  /* 0x0000f40001147983 */ /* 0x000ea20000100800 */
[----:B-1----:R-:W-:-:S02]  /*12410*/  @!P1 IMAD.MOV.U32 R14, RZ, RZ, R2 ;  /* 0x000000ffff0e9224 */ /* 0x002fc400078e0002 */
[----:B------:R-:W-:Y:S01]  /*12420*/  @!P1 IMAD.MOV.U32 R15, RZ, RZ, R19 ;  /* 0x000000ffff0f9224 */ /* 0x000fe200078e0013 */
[----:B------:R-:W-:Y:S01]  /*12430*/  PRMT R81, R13, 0x3340, R99 ;  /* 0x000033400d517816 */ /* 0x000fe20000000063 */
[----:B------:R-:W3:Y:S01]  /*12440*/  LDL R19, [R1+0xe0] ;  /* 0x0000e00001137983 */ /* 0x000ee20000100800 */
[----:B------:R-:W-:-:S03]  /*12450*/  PRMT R13, RZ, 0x7610, R13 ;  /* 0x00007610ff0d7816 */ /* 0x000fc6000000000d */
[----:B------:R0:W3:Y:S01]  /*12460*/  @!P1 LDG.E.U8 R18, desc[UR6][R14.64] ;  /* 0x000000060e129981 */ /* 0x0000e2000c1e1100 */
[----:B------:R-:W-:Y:S02]  /*12470*/  LOP3.LUT R8, R8, 0xffff, RZ, 0xc0, !PT ;  /* 0x0000ffff08087812 */ /* 0x000fe400078ec0ff */
[----:B------:R-:W-:Y:S01]  /*12480*/  LOP3.LUT R110, R110, 0xffff, RZ, 0xc0, !PT ;  /* 0x0000ffff6e6e7812 */ /* 0x000fe200078ec0ff */
[----:B------:R-:W3:Y:S01]  /*12490*/  LDL R2, [R1+0xe4] ;  /* 0x0000e40001027983 */ /* 0x000ee20000100800 */
[----:B------:R-:W-:Y:S02]  /*124a0*/  LOP3.LUT R72, R72, 0xffff, RZ, 0xc0, !PT ;  /* 0x0000ffff48487812 */ /* 0x000fe400078ec0ff */
[----:B------:R-:W-:Y:S01]  /*124b0*/  LOP3.LUT R109, R109, 0xffff, RZ, 0xc0, !PT ;  /* 0x0000ffff6d6d7812 */ /* 0x000fe200078ec0ff */
[----:B------:R-:W3:Y:S01]  /*124c0*/  LDL R76, [R1+0xb0] ;  /* 0x0000b000014c7983 */ /* 0x000ee20000100800 */
[----:B0-----:R-:W-:Y:S02]  /*124d0*/  @!P1 IMAD.MOV.U32 R14, RZ, RZ, R58 ;  /* 0x000000ffff0e9224 */ /* 0x001fe400078e003a */
[----:B------:R-:W-:Y:S01]  /*124e0*/  @!P1 IMAD.MOV.U32 R15, RZ, RZ, R62 ;  /* 0x000000ffff0f9224 */ /* 0x000fe200078e003e */
[----:B------:R-:W-:Y:S01]  /*124f0*/  PRMT R73, R8, 0x3340, R110 ;  /* 0x0000334008497816 */ /* 0x000fe2000000006e */
[----:B------:R-:W3:Y:S04]  /*12500*/  LDL R62, [R1+0xd0] ;  /* 0x0000d000013e7983 */ /* 0x000ee80000100800 */
[----:B------:R0:W3:Y:S01]  /*12510*/  @!P1 LDG.E.U8 R13, desc[UR6][R14.64] ;  /* 0x000000060e0d9981 */ /* 0x0000e2000c1e1100 */
[----:B------:R-:W-:-:S02]  /*12520*/  PRMT R83, R72, 0x3340, R109 ;  /* 0x0000334048537816 */ /* 0x000fc4000000006d */
[----:B------:R-:W-:Y:S01]  /*12530*/  LOP3.LUT R66, R66, 0xffff, RZ, 0xc0, !PT ;  /* 0x0000ffff42427812 */ /* 0x000fe200078ec0ff */
[----:B------:R-:W3:Y:S01]  /*12540*/  LDL R58, [R1+0xb4] ;  /* 0x0000b400013a7983 */ /* 0x000ee20000100800 */
[----:B------:R-:W-:Y:S02]  /*12550*/  LOP3.LUT R101, R101, 0xffff, RZ, 0xc0, !PT ;  /* 0x0000ffff65657812 */ /* 0x000fe400078ec0ff */
[----:B------:R-:W-:Y:S01]  /*12560*/  LOP3.LUT R60, R60, 0xffff, RZ, 0xc0, !PT ;  /* 0x0000ffff3c3c7812 */ /* 0x000fe200078ec0ff */
[----:B------:R-:W3:Y:S01]  /*12570*/  LDL R74, [R1+0xa4] ;  /* 0x0000a400014a7983 */ /* 0x000ee20000100800 */
[----:B0-----:R-:W-:Y:S02]  /*12580*/  PRMT R14, RZ, 0x7610, R14 ;  /* 0x00007610ff0e7816 */ /* 0x001fe4000000000e */
[----:B------:R-:W-:Y:S01]  /*12590*/  LOP3.LUT R108, R108, 0xffff, RZ, 0xc0, !PT ;  /* 0x0000ffff6c6c7812 */ /* 0x000fe200078ec0ff */
[----:B------:R-:W3:Y:S04]  /*125a0*/  LDL R70, [R1+0x288] ;  /* 0x0002880001467983 */ /* 0x000ee80000100800 */
[----:B------:R-:W3:Y:S01]  /*125b0*/  LDL R64, [R1+0x28c] ;  /* 0x00028c0001407983 */ /* 0x000ee20000100800 */
[----:B----4-:R-:W-:-:S02]  /*125c0*/  @!P1 IMAD.MOV.U32 R8, RZ, RZ, R9 ;  /* 0x000000ffff089224 */ /* 0x010fc400078e0009 */
[----:B------:R-:W-:Y:S02]  /*125d0*/  @!P1 IMAD.MOV.U32 R9, RZ, RZ, R10 ;  /* 0x000000ffff099224 */ /* 0x000fe400078e000a */
[----:B------:R-:W4:Y:S04]  /*125e0*/  LDL R10, [R1+0xd4] ;  /* 0x0000d400010a7983 */ /* 0x000f280000100800 */
[----:B------:R0:W4:Y:S02]  /*125f0*/  @!P1 LDG.E.U8 R14, desc[UR6][R8.64] ;  /* 0x00000006080e9981 */ /* 0x000124000c1e1100 */
[----:B0-----:R-:W-:Y:S02]  /*12600*/  @!P1 IMAD.MOV.U32 R9, RZ, RZ, R6 ;  /* 0x000000ffff099224 */ /* 0x001fe400078e0006 */
[----:B------:R-:W4:Y:S01]  /*12610*/  LDL R6, [R1+0xc0] ;  /* 0x0000c00001067983 */ /* 0x000f220000100800 */
[----:B------:R-:W-:-:S03]  /*12620*/  @!P1 IMAD.MOV.U32 R8, RZ, RZ, R4 ;  /* 0x000000ffff089224 */ /* 0x000fc600078e0004 */
[----:B------:R-:W4:Y:S01]  /*12630*/  LDL R4, [R1+0xc4] ;  /* 0x0000c40001047983 */ /* 0x000f220000100800 */
[----:B------:R-:W-:Y:S02]  /*12640*/  PRMT R15, RZ, 0x7610, R15 ;  /* 0x00007610ff0f7816 */ /* 0x000fe4000000000f */
[----:B------:R-:W-:-:S04]  /*12650*/  PRMT R72, RZ, 0x7610, R72 ;  /* 0x00007610ff487816 */ /* 0x000fc80000000048 */
[----:B------:R2:W4:Y:S02]  /*12660*/  @!P1 LDG.E.U8 R15, desc[UR6][R8.64] ;  /* 0x00000006080f9981 */ /* 0x000524000c1e1100 */
[----:B--2---:R-:W-:Y:S02]  /*12670*/  @!P1 IMAD.MOV.U32 R8, RZ, RZ, R20 ;  /* 0x000000ffff089224 */ /* 0x004fe400078e0014 */
[----:B---3--:R-:W-:Y:S01]  /*12680*/  @!P1 IMAD.MOV.U32 R9, RZ, RZ, R56 ;  /* 0x000000ffff099224 */ /* 0x008fe200078e0038 */
[----:B------:R-:W-:Y:S01]  /*12690*/  PRMT R56, R66, 0x3340, R101 ;  /* 0x0000334042387816 */ /* 0x000fe20000000065 */
[----:B------:R-:W2:Y:S01]  /*126a0*/  LDL R20, [R1+0x298] ;  /* 0x0002980001147983 */ /* 0x000ea20000100800 */
[----:B------:R-:W-:-:S03]  /*126b0*/  PRMT R66, RZ, 0x7610, R66 ;  /* 0x00007610ff427816 */ /* 0x000fc60000000042 */
[----:B------:R0:W3:Y:S02]  /*126c0*/  @!P1 LDG.E.U8 R72, desc[UR6][R8.64] ;  /* 0x0000000608489981 */ /* 0x0000e4000c1e1100 */
[----:B0-----:R-:W-:Y:S02]  /*126d0*/  @!P1 IMAD.MOV.U32 R8, RZ, RZ, R2 ;  /* 0x000000ffff089224 */ /* 0x001fe400078e0002 */
[----:B------:R-:W-:Y:S01]  /*126e0*/  @!P1 IMAD.MOV.U32 R9, RZ, RZ, R19 ;  /* 0x000000ffff099224 */ /* 0x000fe200078e0013 */
[----:B------:R-:W-:Y:S01]  /*126f0*/  PRMT R19, R60, 0x3340, R108 ;  /* 0x000033403c137816 */ /* 0x000fe2000000006c */
[----:B------:R-:W2:Y:S01]  /*12700*/  LDL R2, [R1+0x29c] ;  /* 0x00029c0001027983 */ /* 0x000ea20000100800 */
[----:B------:R-:W-:-:S03]  /*12710*/  PRMT R60, RZ, 0x7610, R60 ;  /* 0x00007610ff3c7816 */ /* 0x000fc6000000003c */
[----:B------:R0:W3:Y:S02]  /*12720*/  @!P1 LDG.E.U8 R66, desc[UR6][R8.64] ;  /* 0x0000000608429981 */ /* 0x0000e4000c1e1100 */
[----:B0-----:R-:W-:Y:S02]  /*12730*/  @!P1 IMAD.MOV.U32 R9, RZ, RZ, R62 ;  /* 0x000000ffff099224 */ /* 0x001fe400078e003e */
[----:B----4-:R-:W-:Y:S02]  /*12740*/  @!P1 IMAD.MOV.U32 R8, RZ, RZ, R10 ;  /* 0x000000ffff089224 */ /* 0x010fe400078e000a */
[----:B------:R-:W4:Y:S04]  /*12750*/  LDL R10, [R1+0x278] ;  /* 0x00027800010a7983 */ /* 0x000f280000100800 */
[----:B------:R0:W3:Y:S02]  /*12760*/  @!P1 LDG.E.U8 R60, desc[UR6][R8.64] ;  /* 0x00000006083c9981 */ /* 0x0000e4000c1e1100 */
[----:B0-----:R-:W-:-:S02]  /*12770*/  @!P1 IMAD.MOV.U32 R9, RZ, RZ, R6 ;  /* 0x000000ffff099224 */ /* 0x001fc400078e0006 */
[----:B------:R-:W0:Y:S01]  /*12780*/  S2R R6, SR_TID.X ;  /* 0x0000000000067919 */ /* 0x000e220000002100 */
[----:B------:R-:W-:Y:S02]  /*12790*/  @!P1 IMAD.MOV.U32 R8, RZ, RZ, R4 ;  /* 0x000000ffff089224 */ /* 0x000fe400078e0004 */
[----:B------:R-:W3:Y:S01]  /*127a0*/  LDL R4, [R1+0x27c] ;  /* 0x00027c0001047983 */ /* 0x000ee20000100800 */
[----:B0-----:R-:W-:-:S04]  /*127b0*/  LOP3.LUT R6, R6, 0x7f, RZ, 0xc0, !PT ;  /* 0x0000007f06067812 */ /* 0x001fc800078ec0ff */
[----:B------:R-:W-:Y:S02]  /*127c0*/  ISETP.GE.AND P0, PT, R6, R12, PT ;  /* 0x0000000c0600720c */ /* 0x000fe40003f06270 */
[----:B------:R-:W3:Y:S01]  /*127d0*/  LDL R6, [R1+0x26c] ;  /* 0x00026c0001067983 */ /* 0x000ee20000100800 */
[----:B------:R-:W-:Y:S02]  /*127e0*/  LOP3.LUT R22, R22, 0xffff, RZ, 0xc0, !PT ;  /* 0x0000ffff16167812 */ /* 0x000fe400078ec0ff */
[----:B------:R-:W-:Y:S02]  /*127f0*/  LOP3.LUT R92, R92, 0xffff, RZ, 0xc0, !PT ;  /* 0x0000ffff5c5c7812 */ /* 0x000fe400078ec0ff */
[----:B------:R-:W-:Y:S02]  /*12800*/  LOP3.LUT R17, R17, 0xffff, RZ, 0xc0, !PT ;  /* 0x0000ffff11117812 */ /* 0x000fe400078ec0ff */
[----:B------:R-:W-:Y:S02]  /*12810*/  PRMT R68, R22, 0x3340, R92 ;  /* 0x0000334016447816 */ /* 0x000fe4000000005c */
[----:B------:R-:W-:-:S02]  /*12820*/  PRMT R22, RZ, 0x7610, R22 ;  /* 0x00007610ff167816 */ /* 0x000fc40000000016 */
[----:B------:R-:W-:-:S04]  /*12830*/  LOP3.LUT R107, R107, 0xffff, RZ, 0xc0, !PT ;  /* 0x0000ffff6b6b7812 */ /* 0x000fc800078ec0ff */
[----:B------:R-:W-:Y:S01]  /*12840*/  PRMT R62, R17, 0x3340, R107 ;  /* 0x00003340113e7816 */ /* 0x000fe2000000006b */
[----:B------:R0:W3:Y:S01]  /*12850*/  @!P1 LDG.E.U8 R22, desc[UR6][R8.64] ;  /* 0x0000000608169981 */ /* 0x0000e2000c1e1100 */
[----:B------:R-:W-:Y:S02]  /*12860*/  PRMT R17, RZ, 0x7610, R17 ;  /* 0x00007610ff117816 */ /* 0x000fe40000000011 */
[----:B------:R-:W-:Y:S01]  /*12870*/  PRMT R12, RZ, 0x7610, R12 ;  /* 0x00007610ff0c7816 */ /* 0x000fe2000000000c */
[----:B0-----:R-:W-:Y:S02]  /*12880*/  @!P1 IMAD.MOV.U32 R8, RZ, RZ, R58 ;  /* 0x000000ffff089224 */ /* 0x001fe400078e003a */
[----:B------:R-:W-:Y:S01]  /*12890*/  @!P1 IMAD.MOV.U32 R9, RZ, RZ, R76 ;  /* 0x000000ffff099224 */ /* 0x000fe200078e004c */
[----:B------:R-:W3:Y:S04]  /*128a0*/  LDL R58, [R1+0x268] ;  /* 0x00026800013a7983 */ /* 0x000ee80000100800 */
[----:B------:R0:W3:Y:S04]  /*128b0*/  @!P1 LDG.E.U8 R17, desc[UR6][R8.64] ;  /* 0x0000000608119981 */ /* 0x0000e8000c1e1100 */
[----:B------:R1:W-:Y:S01]  /*128c0*/  STL [R1+0xbc8], R0 ;  /* 0x000bc80001007387 */ /* 0x0003e20000100800 */
[----:B------:R-:W-:-:S02]  /*128d0*/  LOP3.LUT R80, R80, 0xffff, RZ, 0xc0, !PT ;  /* 0x0000ffff50507812 */ /* 0x000fc400078ec0ff */
[----:B------:R-:W-:Y:S01]  /*128e0*/  LOP3.LUT R100, R100, 0xffff, RZ, 0xc0, !PT ;  /* 0x0000ffff64647812 */ /* 0x000fe200078ec0ff */
[----:B------:R-:W3:Y:S01]  /*128f0*/  LDL R99, [R1+0x238] ;  /* 0x0002380001637983 */ /* 0x000ee20000100800 */
[----:B0-----:R-:W-:Y:S02]  /*12900*/  @!P1 IMAD.MOV.U32 R8, RZ, RZ, R74 ;  /* 0x000000ffff089224 */ /* 0x001fe400078e004a */
[----:B------:R-:W-:Y:S01]  /*12910*/  @!P1 IMAD.MOV.U32 R9, RZ, RZ, R0 ;  /* 0x000000ffff099224 */ /* 0x000fe200078e0000 */
[----:B------:R-:W-:Y:S01]  /*12920*/  LOP3.LUT R79, R79, 0xffff, RZ, 0xc0, !PT ;  /* 0x0000ffff4f4f7812 */ /* 0x000fe200078ec0ff */
[----:B-1----:R-:W3:Y:S04]  /*12930*/  LDL R0, [R1+0x24c] ;  /* 0x00024c0001007983 */ /* 0x002ee80000100800 */
[----:B------:R2:W3:Y:S01]  /*12940*/  @!P1 LDG.E.U8 R12, desc[UR6][R8.64] ;  /* 0x00000006080c9981 */ /* 0x0004e2000c1e1100 */
[----:B------:R-:W-:-:S02]  /*12950*/  LOP3.LUT R7, R7, 0xffff, RZ, 0xc0, !PT ;  /* 0x0000ffff07077812 */ /* 0x000fc400078ec0ff */
[----:B------:R-:W-:Y:S01]  /*12960*/  LOP3.LUT R77, R77, 0xffff, RZ, 0xc0, !PT ;  /* 0x0000ffff4d4d7812 */ /* 0x000fe200078ec0ff */
[----:B------:R-:W3:Y:S01]  /*12970*/  LDL R76, [R1+0x218] ;  /* 0x00021800014c7983 */ /* 0x000ee20000100800 */
[----:B------:R-:W-:Y:S02]  /*12980*/  LOP3.LUT R96, R96, 0xffff, RZ, 0xc0, !PT ;  /* 0x0000ffff60607812 */ /* 0x000fe400078ec0ff */
[----:B------:R-:W-:Y:S01]  /*12990*/  LOP3.LUT R95, R95, 0xffff, RZ, 0xc0, !PT ;  /* 0x0000ffff5f5f7812 */ /* 0x000fe200078ec0ff */
[----:B------:R-:W3:Y:S01]  /*129a0*/  LDL R92, [R1+0x208] ;  /* 0x00020800015c7983 */ /* 0x000ee20000100800 */
[----:B--2---:R-:W-:Y:S02]  /*129b0*/  @!P0 IMAD.MOV.U32 R8, RZ, RZ, R2 ;  /* 0x000000ffff088224 */ /* 0x004fe400078e0002 */
[----:B------:R-:W-:Y:S01]  /*129c0*/  @!P0 IMAD.MOV.U32 R9, RZ, RZ, R20 ;  /* 0x000000ffff098224 */ /* 0x000fe200078e0014 */
[----:B------:R-:W2:Y:S04]  /*129d0*/  LDL R2, [R1+0x25c] ;  /* 0x00025c0001027983 */ /* 0x000ea80000100800 */
[----:B------:R-:W2:Y:S01]  /*129e0*/  LDL R20, [R1+0x258] ;  /* 0x0002580001147983 */ /* 0x000ea20000100800 */
[----:B------:R-:W-:-:S02]  /*129f0*/  PRMT R82, R80, 0x3340, R100 ;  /* 0x0000334050527816 */ /* 0x000fc40000000064 */
[----:B------:R-:W-:-:S06]  /*12a00*/  PRMT R80, RZ, 0x7610, R80 ;  /* 0x00007610ff507816 */ /* 0x000fcc0000000050 */
[----:B------:R0:W2:Y:S01]  /*12a10*/  @!P0 LDG.E.U8 R80, desc[UR6][R8.64] ;  /* 0x0000000608508981 */ /* 0x0000a2000c1e1100 */
[--C-:B------:R-:W-:Y:S02]  /*12a20*/  PRMT R74, R79, 0x3340, R7.reuse ;  /* 0x000033404f4a7816 */ /* 0x100fe40000000007 */
[----:B------:R-:W-:Y:S01]  /*12a30*/  PRMT R7, RZ, 0x7610, R7 ;  /* 0x00007610ff077816 */ /* 0x000fe20000000007 */
[----:B0-----:R-:W-:Y:S02]  /*12a40*/  @!P0 IMAD.MOV.U32 R9, RZ, RZ, R70 ;  /* 0x000000ffff098224 */ /* 0x001fe400078e0046 */
[----:B------:R-:W2:Y:S01]  /*12a50*/  LDL R70, [R1+0x248] ;  /* 0x0002480001467983 */ /* 0x000ea20000100800 */
[----:B------:R-:W-:Y:S01]  /*12a60*/  @!P0 IMAD.MOV.U32 R8, RZ, RZ, R64 ;  /* 0x000000ffff088224 */ /* 0x000fe200078e0040 */
[----:B------:R-:W-:Y:S02]  /*12a70*/  LOP3.LUT R86, R86, 0xffff, RZ, 0xc0, !PT ;  /* 0x0000ffff56567812 */ /* 0x000fe400078ec0ff */
[----:B------:R-:W2:Y:S01]  /*12a80*/  LDL R64, [R1+0x23c] ;  /* 0x00023c0001407983 */ /* 0x000ea20000100800 */
[----:B------:R-:W-:-:S02]  /*12a90*/  PRMT R117, R77, 0x3340, R96 ;  /* 0x000033404d757816 */ /* 0x000fc40000000060 */
[----:B------:R-:W-:Y:S01]  /*12aa0*/  PRMT R77, RZ, 0x7610, R77 ;  /* 0x00007610ff4d7816 */ /* 0x000fe2000000004d */
[----:B------:R4:W2:Y:S01]  /*12ab0*/  @!P0 LDG.E.U8 R7, desc[UR6][R8.64] ;  /* 0x0000000608078981 */ /* 0x0008a2000c1e1100 */
[----:B------:R-:W-:-:S03]  /*12ac0*/  PRMT R84, R95, 0x3340, R86 ;  /* 0x000033405f547816 */ /* 0x000fc60000000056 */
[----:B------:R-:W2:Y:S01]  /*12ad0*/  LDL R95, [R1+0x228] ;  /* 0x00022800015f7983 */ /* 0x000ea20000100800 */
[----:B------:R-:W-:Y:S02]  /*12ae0*/  LOP3.LUT R71, R71, 0xffff, RZ, 0xc0, !PT ;  /* 0x0000ffff47477812 */ /* 0x000fe400078ec0ff */
[----:B------:R-:W-:Y:S01]  /*12af0*/  LOP3.LUT R106, R106, 0xffff, RZ, 0xc0, !PT ;  /* 0x0000ffff6a6a7812 */ /* 0x000fe200078ec0ff */
[----:B------:R-:W2:Y:S01]  /*12b00*/  LDL R96, [R1+0x1f8] ;  /* 0x0001f80001607983 */ /* 0x000ea20000100800 */
[----:B----4-:R-:W-:Y:S02]  /*12b10*/  @!P0 IMAD.MOV.U32 R9, RZ, RZ, R10 ;  /* 0x000000ffff098224 */ /* 0x010fe400078e000a */
[----:B---3--:R-:W-:Y:S02]  /*12b20*/  @!P0 IMAD.MOV.U32 R8, RZ, RZ, R4 ;  /* 0x000000ffff088224 */ /* 0x008fe400078e0004 */
[----:B------:R-:W3:Y:S04]  /*12b30*/  LDL R4, [R1+0x22c] ;  /* 0x00022c0001047983 */ /* 0x000ee80000100800 */
[----:B------:R0:W4:Y:S02]  /*12b40*/  @!P0 LDG.E.U8 R77, desc[UR6][R8.64] ;  /* 0x00000006084d8981 */ /* 0x000124000c1e1100 */
[----:B0-----:R-:W-:-:S02]  /*12b50*/  @!P0 IMAD.MOV.U32 R8, RZ, RZ, R6 ;  /* 0x000000ffff088224 */ /* 0x001fc400078e0006 */
[----:B------:R-:W4:Y:S01]  /*12b60*/  LDL R6, [R1+0x21c] ;  /* 0x00021c0001067983 */ /* 0x000f220000100800 */
[----:B------:R-:W-:Y:S02]  /*12b70*/  PRMT R10, R71, 0x3340, R106 ;  /* 0x00003340470a7816 */ /* 0x000fe4000000006a */
[----:B------:R-:W-:Y:S02]  /*12b80*/  PRMT R71, RZ, 0x7610, R71 ;  /* 0x00007610ff477816 */ /* 0x000fe40000000047 */
[----:B------:R-:W-:Y:S02]  /*12b90*/  LOP3.LUT R65, R65, 0xffff, RZ, 0xc0, !PT ;  /* 0x0000ffff41417812 */ /* 0x000fe400078ec0ff */
[----:B------:R-:W-:Y:S01]  /*12ba0*/  LOP3.LUT R97, R97, 0xffff, RZ, 0xc0, !PT ;  /* 0x0000ffff61617812 */ /* 0x000fe200078ec0ff */
[----:B------:R-:W-:-:S03]  /*12bb0*/  @!P0 IMAD.MOV.U32 R9, RZ, RZ, R58 ;  /* 0x000000ffff098224 */ /* 0x000fc600078e003a */
[----:B------:R-:W-:Y:S02]  /*12bc0*/  PRMT R58, R65, 0x3340, R97 ;  /* 0x00003340413a7816 */ /* 0x000fe40000000061 */
[----:B------:R-:W-:Y:S01]  /*12bd0*/  PRMT R65, RZ, 0x7610, R65 ;  /* 0x00007610ff417816 */ /* 0x000fe20000000041 */
[----:B------:R-:W4:Y:S04]  /*12be0*/  LDL R97, [R1+0x1c8] ;  /* 0x0001c80001617983 */ /* 0x000f280000100800 */
[----:B------:R2:W4:Y:S01]  /*12bf0*/  @!P0 LDG.E.U8 R71, desc[UR6][R8.64] ;  /* 0x0000000608478981 */ /* 0x000522000c1e1100 */
[----:B------:R-:W-:Y:S02]  /*12c00*/  LOP3.LUT R59, R59, 0xffff, RZ, 0xc0, !PT ;  /* 0x0000ffff3b3b7812 */ /* 0x000fe400078ec0ff */
[----:B------:R-:W-:-:S02]  /*12c10*/  LOP3.LUT R105, R105, 0xffff, RZ, 0xc0, !PT ;  /* 0x0000ffff69697812 */ /* 0x000fc400078ec0ff */
[----:B------:R-:W-:Y:S02]  /*12c20*/  LOP3.LUT R21, R21, 0xffff, RZ, 0xc0, !PT ;  /* 0x0000ffff15157812 */ /* 0x000fe400078ec0ff */
[----:B------:R-:W-:Y:S01]  /*12c30*/  LOP3.LUT R98, R98, 0xffff, RZ, 0xc0, !PT ;  /* 0x0000ffff62627812 */ /* 0x000fe200078ec0ff */
[----:B--2---:R-:W-:Y:S02]  /*12c40*/  @!P0 IMAD.MOV.U32 R8, RZ, RZ, R2 ;  /* 0x000000ffff088224 */ /* 0x004fe400078e0002 */
[----:B------:R-:W2:Y:S01]  /*12c50*/  LDL R2, [R1+0x20c] ;  /* 0x00020c0001027983 */ /* 0x000ea20000100800 */
[----:B------:R-:W-:-:S05]  /*12c60*/  @!P0 IMAD.MOV.U32 R9, RZ, RZ, R20 ;  /* 0x000000ffff098224 */ /* 0x000fca00078e0014 */
[----:B------:R0:W2:Y:S02]  /*12c70*/  @!P0 LDG.E.U8 R65, desc[UR6][R8.64] ;  /* 0x0000000608418981 */ /* 0x0000a4000c1e1100 */
[----:B0-----:R-:W-:Y:S02]  /*12c80*/  @!P0 IMAD.MOV.U32 R8, RZ, RZ, R0 ;  /* 0x000000ffff088224 */ /* 0x001fe400078e0000 */
[----:B------:R-:W2:Y:S01]  /*12c90*/  LDL R0, [R1+0x1fc] ;  /* 0x0001fc0001007983 */ /* 0x000ea20000100800 */
[----:B------:R-:W-:Y:S02]  /*12ca0*/  PRMT R20, R59, 0x3340, R105 ;  /* 0x000033403b147816 */ /* 0x000fe40000000069 */
[----:B------:R-:W-:Y:S01]  /*12cb0*/  PRMT R59, RZ, 0x7610, R59 ;  /* 0x00007610ff3b7816 */ /* 0x000fe2000000003b */
[----:B------:R-:W-:Y:S01]  /*12cc0*/  @!P0 IMAD.MOV.U32 R9, RZ, RZ, R70 ;  /* 0x000000ffff098224 */ /* 0x000fe200078e0046 */
[----:B------:R-:W-:Y:S02]  /*12cd0*/  PRMT R70, R21, 0x3340, R98 ;  /* 0x0000334015467816 */ /* 0x000fe40000000062 */
[----:B------:R-:W-:Y:S01]  /*12ce0*/  PRMT R21, RZ, 0x7610, R21 ;  /* 0x00007610ff157816 */ /* 0x000fe20000000015 */
[----:B------:R-:W2:Y:S01]  /*12cf0*/  LDL R98, [R1+0x1d8] ;  /* 0x0001d80001627983 */ /* 0x000ea20000100800 */
[----:B------:R-:W-:-:S02]  /*12d00*/  LOP3.LUT R16, R16, 0xffff, RZ, 0xc0, !PT ;  /* 0x0000ffff10107812 */ /* 0x000fc400078ec0ff */
[----:B------:R-:W-:Y:S01]  /*12d10*/  LOP3.LUT R104, R104, 0xffff, RZ, 0xc0, !PT ;  /* 0x0000ffff68687812 */ /* 0x000fe200078ec0ff */
[----:B------:R0:W2:Y:S01]  /*12d20*/  @!P0 LDG.E.U8 R59, desc[UR6][R8.64] ;  /* 0x00000006083b8981 */ /* 0x0000a2000c1e1100 */
[----:B------:R-:W-:Y:S02]  /*12d30*/  LOP3.LUT R11, R11, 0xffff, RZ, 0xc0, !PT ;  /* 0x0000ffff0b0b7812 */ /* 0x000fe400078ec0ff */
[----:B------:R-:W-:Y:S01]  /*12d40*/  LOP3.LUT R90, R90, 0xffff, RZ, 0xc0, !PT ;  /* 0x0000ffff5a5a7812 */ /* 0x000fe200078ec0ff */
[----:B0-----:R-:W-:Y:S02]  /*12d50*/  @!P0 IMAD.MOV.U32 R8, RZ, RZ, R64 ;  /* 0x000000ffff088224 */ /* 0x001fe400078e0040 */
[----:B------:R-:W-:Y:S01]  /*12d60*/  @!P0 IMAD.MOV.U32 R9, RZ, RZ, R99 ;  /* 0x000000ffff098224 */ /* 0x000fe200078e0063 */
[----:B------:R-:W-:Y:S02]  /*12d70*/  PRMT R64, R16, 0x3340, R104 ;  /* 0x0000334010407816 */ /* 0x000fe40000000068 */
[----:B------:R-:W-:-:S02]  /*12d80*/  PRMT R16, RZ, 0x7610, R16 ;  /* 0x00007610ff107816 */ /* 0x000fc40000000010 */
[----:B------:R0:W2:Y:S01]  /*12d90*/  @!P0 LDG.E.U8 R21, desc[UR6][R8.64] ;  /* 0x0000000608158981 */ /* 0x0000a2000c1e1100 */
[----:B------:R-:W-:Y:S02]  /*12da0*/  PRMT R131, R11, 0x3340, R90 ;  /* 0x000033400b837816 */ /* 0x000fe4000000005a */
[----:B------:R-:W-:Y:S01]  /*12db0*/  PRMT R11, RZ, 0x7610, R11 ;  /* 0x00007610ff0b7816 */ /* 0x000fe2000000000b */
[----:B0-----:R-:W-:Y:S02]  /*12dc0*/  @!P0 IMAD.MOV.U32 R9, RZ, RZ, R95 ;  /* 0x000000ffff098224 */ /* 0x001fe400078e005f */
[----:B------:R-:W2:Y:S01]  /*12dd0*/  LDL R95, [R1+0x1e8] ;  /* 0x0001e800015f7983 */ /* 0x000ea20000100800 */
[----:B---3--:R-:W-:-:S03]  /*12de0*/  @!P0 IMAD.MOV.U32 R8, RZ, RZ, R4 ;  /* 0x000000ffff088224 */ /* 0x008fc600078e0004 */
[----:B------:R-:W3:Y:S04]  /*12df0*/  LDL R4, [R1+0x1ec] ;  /* 0x0001ec0001047983 */ /* 0x000ee80000100800 */
[----:B------:R0:W3:Y:S02]  /*12e00*/  @!P0 LDG.E.U8 R16, desc[UR6][R8.64] ;  /* 0x0000000608108981 */ /* 0x0000e4000c1e1100 */
[----:B0-----:R-:W-:Y:S02]  /*12e10*/  @!P0 IMAD.MOV.U32 R9, RZ, RZ, R76 ;  /* 0x000000ffff098224 */ /* 0x001fe400078e004c */
[----:B----4-:R-:W-:Y:S02]  /*12e20*/  @!P0 IMAD.MOV.U32 R8, RZ, RZ, R6 ;  /* 0x000000ffff088224 */ /* 0x010fe400078e0006 */
[----:B------:R-:W4:Y:S04]  /*12e30*/  LDL R6, [R1+0x1dc] ;  /* 0x0001dc0001067983 */ /* 0x000f280000100800 */
[----:B------:R0:W4:Y:S02]  /*12e40*/  @!P0 LDG.E.U8 R11, desc[UR6][R8.64] ;  /* 0x00000006080b8981 */ /* 0x000124000c1e1100 */
[----:B0-----:R-:W-:-:S02]  /*12e50*/  @!P0 IMAD.MOV.U32 R9, RZ, RZ, R92 ;  /* 0x000000ffff098224 */ /* 0x001fc400078e005c */
[----:B------:R-:W4:Y:S01]  /*12e60*/  LDL R92, [R1+0x1cc] ;  /* 0x0001cc00015c7983 */ /* 0x000f220000100800 */
[----:B------:R-:W-:Y:S02]  /*12e70*/  LOP3.LUT R78, R78, 0xffff, RZ, 0xc0, !PT ;  /* 0x0000ffff4e4e7812 */ /* 0x000fe400078ec0ff */
[----:B------:R-:W-:-:S04]  /*12e80*/  LOP3.LUT R103, R103, 0xffff, RZ, 0xc0, !PT ;  /* 0x0000ffff67677812 */ /* 0x000fc800078ec0ff */
[----:B------:R-:W-:Y:S02]  /*12e90*/  PRMT R76, R78, 0x3340, R103 ;  /* 0x000033404e4c7816 */ /* 0x000fe40000000067 */
[----:B------:R-:W-:Y:S02]  /*12ea0*/  PRMT R78, RZ, 0x7610, R78 ;  /* 0x00007610ff4e7816 */ /* 0x000fe4000000004e */
[----:B------:R-:W-:Y:S02]  /*12eb0*/  LOP3.LUT R75, R75, 0xffff, RZ, 0xc0, !PT ;  /* 0x0000ffff4b4b7812 */ /* 0x000fe400078ec0ff */
[----:B------:R-:W-:Y:S02]  /*12ec0*/  LOP3.LUT R91, R91, 0xffff, RZ, 0xc0, !PT ;  /* 0x0000ffff5b5b7812 */ /* 0x000fe400078ec0ff */
[----:B------:R-:W-:Y:S02]  /*12ed0*/  LOP3.LUT R69, R69, 0xffff, RZ, 0xc0, !PT ;  /* 0x0000ffff45457812 */ /* 0x000fe400078ec0ff */
[----:B------:R-:W-:Y:S01]  /*12ee0*/  LOP3.LUT R102, R102, 0xffff, RZ, 0xc0, !PT ;  /* 0x0000ffff66667812 */ /* 0x000fe200078ec0ff */
[----:B--2---:R-:W-:-:S05]  /*12ef0*/  @!P0 IMAD.MOV.U32 R8, RZ, RZ, R2 ;  /* 0x000000ffff088224 */ /* 0x004fca00078e0002 */
[----:B------:R0:W2:Y:S02]  /*12f00*/  @!P0 LDG.E.U8 R78, desc[UR6][R8.64] ;  /* 0x00000006084e8981 */ /* 0x0000a4000c1e1100 */
[----:B0-----:R-:W-:Y:S02]  /*12f10*/  @!P0 IMAD.MOV.U32 R8, RZ, RZ, R0 ;  /* 0x000000ffff088224 */ /* 0x001fe400078e0000 */
[----:B------:R-:W2:Y:S01]  /*12f20*/  LDL R0, [R1+0x1bc] ;  /* 0x0001bc0001007983 */ /* 0x000ea20000100800 */
[----:B------:R-:W-:-:S03]  /*12f30*/  @!P0 IMAD.MOV.U32 R9, RZ, RZ, R96 ;  /* 0x000000ffff098224 */ /* 0x000fc600078e0060 */
[----:B------:R-:W2:Y:S01]  /*12f40*/  LDL R96, [R1+0x1b8] ;  /* 0x0001b80001607983 */ /* 0x000ea20000100800 */
[----:B------:R-:W-:Y:S02]  /*12f50*/  PRMT R2, R75, 0x3340, R91 ;  /* 0x000033404b027816 */ /* 0x000fe4000000005b */
[----:B------:R-:W-:Y:S01]  /*12f60*/  PRMT R75, RZ, 0x7610, R75 ;  /* 0x00007610ff4b7816 */ /* 0x000fe2000000004b */
[----:B------:R-:W2:Y:S01]  /*12f70*/  LDL.LU R140, [R1+0x9c] ;  /* 0x00009c00018c7983 */ /* 0x000ea20000300800 */
[----:B------:R-:W-:Y:S02]  /*12f80*/  PRMT R133, R69, 0x3340, R102 ;  /* 0x0000334045857816 */ /* 0x000fe40000000066 */
[----:B------:R-:W-:Y:S01]  /*12f90*/  PRMT R69, RZ, 0x7610, R69 ;  /* 0x00007610ff457816 */ /* 0x000fe20000000045 */
[----:B------:R-:W2:Y:S01]  /*12fa0*/  LDL R90, [R1+0x1ac] ;  /* 0x0001ac00015a7983 */ /* 0x000ea20000100800 */
[----:B------:R-:W-:Y:S02]  /*12fb0*/  LOP3.LUT R63, R63, 0xffff, RZ, 0xc0, !PT ;  /* 0x0000ffff3f3f7812 */ /* 0x000fe400078ec0ff */
[----:B------:R-:W-:Y:S01]  /*12fc0*/  LOP3.LUT R94, R94, 0xffff, RZ, 0xc0, !PT ;  /* 0x0000ffff5e5e7812 */ /* 0x000fe200078ec0ff */
[----:B------:R0:W2:Y:S01]  /*12fd0*/  @!P0 LDG.E.U8 R75, desc[UR6][R8.64] ;  /* 0x00000006084b8981 */ /* 0x0000a2000c1e1100 */
[----:B------:R-:W-:-:S02]  /*12fe0*/  LOP3.LUT R57, R57, 0xffff, RZ, 0xc0, !PT ;  /* 0x0000ffff39397812 */ /* 0x000fc400078ec0ff */
[----:B------:R-:W-:Y:S02]  /*12ff0*/  LOP3.LUT R88, R88, 0xffff, RZ, 0xc0, !PT ;  /* 0x0000ffff58587812 */ /* 0x000fe400078ec0ff */
[----:B------:R-:W-:Y:S01]  /*13000*/  LOP3.LUT R89, R89, 0xffff, RZ, 0xc0, !PT ;  /* 0x0000ffff59597812 */ /* 0x000fe200078ec0ff */
[----:B0-----:R-:W-:Y:S02]  /*13010*/  @!P0 IMAD.MOV.U32 R9, RZ, RZ, R95 ;  /* 0x000000ffff098224 */ /* 0x001fe400078e005f */
[----:B------:R-:W2:Y:S04]  /*13020*/  LDL R95, [R1+0x1a8] ;  /* 0x0001a800015f7983 */ /* 0x000ea80000100800 */
[----:B------:R-:W2:Y:S04]  /*13030*/  LDL.LU R137, [R1+0x98] ;  /* 0x0000980001897983 */ /* 0x000ea80000300800 */
[----:B------:R-:W2:Y:S04]  /*13040*/  LDL.LU R143, [R1+0x94] ;  /* 0x00009400018f7983 */ /* 0x000ea80000300800 */
[----:B------:R-:W2:Y:S01]  /*13050*/  LDL R91, [R1+0x19c] ;  /* 0x00019c00015b7983 */ /* 0x000ea20000100800 */
[----:B---3--:R-:W-:Y:S01]  /*13060*/  @!P0 IMAD.MOV.U32 R8, RZ, RZ, R4 ;  /* 0x000000ffff088224 */ /* 0x008fe200078e0004 */
[----:B------:R-:W-:-:S02]  /*13070*/  PRMT R4, R63, 0x3340, R94 ;  /* 0x000033403f047816 */ /* 0x000fc4000000005e */
[----:B------:R-:W-:Y:S02]  /*13080*/  PRMT R63, RZ, 0x7610, R63 ;  /* 0x00007610ff3f7816 */ /* 0x000fe4000000003f */
[----:B------:R0:W3:Y:S02]  /*13090*/  @!P0 LDG.E.U8 R69, desc[UR6][R8.64] ;  /* 0x0000000608458981 */ /* 0x0000e4000c1e1100 */
[----:B0-----:R-:W-:Y:S02]  /*130a0*/  @!P0 IMAD.MOV.U32 R9, RZ, RZ, R98 ;  /* 0x000000ffff098224 */ /* 0x001fe400078e0062 */
[----:B----4-:R-:W-:Y:S01]  /*130b0*/  @!P0 IMAD.MOV.U32 R8, RZ, RZ, R6 ;  /* 0x000000ffff088224 */ /* 0x010fe200078e0006 */
[----:B------:R-:W-:Y:S02]  /*130c0*/  PRMT R6, R57, 0x3340, R88 ;  /* 0x0000334039067816 */ /* 0x000fe40000000058 */
[----:B------:R-:W-:Y:S02]  /*130d0*/  PRMT R57, RZ, 0x7610, R57 ;  /* 0x00007610ff397816 */ /* 0x000fe40000000039 */
[----:B------:R0:W4:Y:S02]  /*130e0*/  @!P0 LDG.E.U8 R63, desc[UR6][R8.64] ;  /* 0x00000006083f8981 */ /* 0x000124000c1e1100 */
[----:B0-----:R-:W-:-:S02]  /*130f0*/  @!P0 IMAD.MOV.U32 R9, RZ, RZ, R97 ;  /* 0x000000ffff098224 */ /* 0x001fc400078e0061 */
[----:B------:R-:W-:Y:S02]  /*13100*/  @!P0 IMAD.MOV.U32 R8, RZ, RZ, R92 ;  /* 0x000000ffff088224 */ /* 0x000fe400078e005c */
[----:B------:R-:W3:Y:S04]  /*13110*/  LDL R92, [R1+0x198] ;  /* 0x00019800015c7983 */ /* 0x000ee80000100800 */
[----:B------:R0:W4:Y:S04]  /*13120*/  @!P0 LDG.E.U8 R57, desc[UR6][R8.64] ;  /* 0x0000000608398981 */ /* 0x000128000c1e1100 */
[----:B------:R-:W4:Y:S04]  /*13130*/  LDL.LU R135, [R1+0x84] ;  /* 0x0000840001877983 */ /* 0x000f280000300800 */
[----:B------:R-:W4:Y:S01]  /*13140*/  LDL.LU R141, [R1+0x80] ;  /* 0x00008000018d7983 */ /* 0x000f220000300800 */
[----:B0-----:R-:W-:-:S04]  /*13150*/  LOP3.LUT R8, R5, 0xffff, RZ, 0xc0, !PT ;  /* 0x0000ffff05087812 */ /* 0x001fc800078ec0ff */
[----:B------:R-:W-:Y:S02]  /*13160*/  PRMT R5, R8, 0x3340, R89 ;  /* 0x0000334008057816 */ /* 0x000fe40000000059 */
[----:B------:R-:W4:Y:S01]  /*13170*/  LDL R89, [R1+0x188] ;  /* 0x0001880001597983 */ /* 0x000f220000100800 */
[----:B------:R-:W-:Y:S02]  /*13180*/  PRMT R79, RZ, 0x7610, R79 ;  /* 0x00007610ff4f7816 */ /* 0x000fe4000000004f */
[----:B------:R-:W-:Y:S02]  /*13190*/  PRMT R85, RZ, 0x7610, R85 ;  /* 0x00007610ff557816 */ /* 0x000fe40000000055 */
[----:B------:R-:W-:Y:S01]  /*131a0*/  PRMT R86, RZ, 0x7610, R86 ;  /* 0x00007610ff567816 */ /* 0x000fe20000000056 */
[----:B--2---:R-:W-:Y:S02]  /*131b0*/  @!P0 IMAD.MOV.U32 R8, RZ, RZ, R0 ;  /* 0x000000ffff088224 */ /* 0x004fe400078e0000 */
[----:B------:R-:W2:Y:S01]  /*131c0*/  LDL R0, [R1+0x18c] ;  /* 0x00018c0001007983 */ /* 0x000ea20000100800 */
[----:B------:R-:W-:-:S03]  /*131d0*/  @!P0 IMAD.MOV.U32 R9, RZ, RZ, R96 ;  /* 0x000000ffff098224 */ /* 0x000fc600078e0060 */
[----:B------:R-:W2:Y:S04]  /*131e0*/  LDL.LU R129, [R1+0x7c] ;  /* 0x00007c0001817983 */ /* 0x000ea80000300800 */
[----:B------:R0:W2:Y:S02]  /*131f0*/  @!P0 LDG.E.U8 R79, desc[UR6][R8.64] ;  /* 0x00000006084f8981 */ /* 0x0000a4000c1e1100 */
[----:B0-----:R-:W-:Y:S02]  /*13200*/  LOP3.LUT R8, R140, 0xffff, RZ, 0xc0, !PT ;  /* 0x0000ffff8c087812 */ /* 0x001fe400078ec0ff */
[----:B------:R-:W2:Y:S01]  /*13210*/  LDL.LU R140, [R1+0x78] ;  /* 0x00007800018c7983 */ /* 0x000ea20000300800 */
[----:B------:R-:W-:-:S03]  /*13220*/  LOP3.LUT R9, R3, 0xffff, RZ, 0xc0, !PT ;  /* 0x0000ffff03097812 */ /* 0x000fc600078ec0ff */
[----:B------:R-:W2:Y:S01]  /*13230*/  LDL R88, [R1+0x17c] ;  /* 0x00017c0001587983 */ /* 0x000ea20000100800 */
[----:B------:R-:W-:Y:S01]  /*13240*/  PRMT R3, R8, 0x3340, R9 ;  /* 0x0000334008037816 */ /* 0x000fe20000000009 */
[----:B------:R-:W-:Y:S02]  /*13250*/  @!P0 IMAD.MOV.U32 R8, RZ, RZ, R90 ;  /* 0x000000ffff088224 */ /* 0x000fe400078e005a */
[----:B------:R-:W2:Y:S04]  /*13260*/  LDL R90, [R1+0x178] ;  /* 0x00017800015a7983 */ /* 0x000ea80000100800 */
[----:B------:R-:W2:Y:S01]  /*13270*/  LDL.LU R134, [R1+0x90] ;  /* 0x0000900001867983 */ /* 0x000ea20000300800 */
[----:B------:R-:W-:-:S05]  /*13280*/  @!P0 IMAD.MOV.U32 R9, RZ, RZ, R95 ;  /* 0x000000ffff098224 */ /* 0x000fca00078e005f */
[----:B------:R0:W2:Y:S02]  /*13290*/  @!P0 LDG.E.U8 R85, desc[UR6][R8.64] ;  /* 0x0000000608558981 */ /* 0x0000a4000c1e1100 */
[----:B0-----:R-:W-:Y:S02]  /*132a0*/  LOP3.LUT R8, R137, 0xffff, RZ, 0xc0, !PT ;  /* 0x0000ffff89087812 */ /* 0x001fe400078ec0ff */
[----:B------:R-:W-:Y:S01]  /*132b0*/  LOP3.LUT R9, R143, 0xffff, RZ, 0xc0, !PT ;  /* 0x0000ffff8f097812 */ /* 0x000fe200078ec0ff */
[----:B------:R-:W2:Y:S03]  /*132c0*/  LDL.LU R137, [R1+0x64] ;  /* 0x0000640001897983 */ /* 0x000ea60000300800 */
[----:B------:R-:W-:Y:S01]  /*132d0*/  PRMT R143, R8, 0x3340, R9 ;  /* 0x00003340088f7816 */ /* 0x000fe20000000009 */
[----:B------:R-:W2:Y:S01]  /*132e0*/  LDL.LU R132, [R1+0x74] ;  /* 0x0000740001847983 */ /* 0x000ea20000300800 */
[----:B------:R-:W-:-:S03]  /*132f0*/  @!P0 IMAD.MOV.U32 R8, RZ, RZ, R91 ;  /* 0x000000ffff088224 */ /* 0x000fc600078e005b */
[----:B------:R-:W2:Y:S01]  /*13300*/  LDL R91, [R1+0x16c] ;  /* 0x00016c00015b7983 */ /* 0x000ea20000100800 */
[----:B---3--:R-:W-:-:S03]  /*13310*/  @!P0 IMAD.MOV.U32 R9, RZ, RZ, R92 ;  /* 0x000000ffff098224 */ /* 0x008fc600078e005c */
[----:B------:R-:W3:Y:S04]  /*13320*/  LDL R92, [R1+0x168] ;  /* 0x00016800015c7983 */ /* 0x000ee80000100800 */
[----:B------:R4:W3:Y:S04]  /*13330*/  @!P0 LDG.E.U8 R86, desc[UR6][R8.64] ;  /* 0x0000000608568981 */ /* 0x0008e8000c1e1100 */
[----:B------:R-:W3:Y:S01]  /*13340*/  LDL.LU R136, [R1+0x60] ;  /* 0x0000600001887983 */ /* 0x000ee20000300800 */
[----:B----4-:R-:W-:Y:S02]  /*13350*/  LOP3.LUT R8, R135, 0xffff, RZ, 0xc0, !PT ;  /* 0x0000ffff87087812 */ /* 0x010fe400078ec0ff */
[----:B------:R-:W-:-:S04]  /*13360*/  LOP3.LUT R9, R141, 0xffff, RZ, 0xc0, !PT ;  /* 0x0000ffff8d097812 */ /* 0x000fc800078ec0ff */
[----:B------:R-:W-:Y:S01]  /*13370*/  PRMT R141, R8, 0x3340, R9 ;  /* 0x00003340088d7816 */ /* 0x000fe20000000009 */
[----:B------:R-:W-:Y:S02]  /*13380*/  @!P0 IMAD.MOV.U32 R9, RZ, RZ, R89 ;  /* 0x000000ffff098224 */ /* 0x000fe400078e0059 */
[----:B------:R-:W4:Y:S01]  /*13390*/  LDL R89, [R1+0x158] ;  /* 0x0001580001597983 */ /* 0x000f220000100800 */
[----:B------:R-:W-:Y:S02]  /*133a0*/  PRMT R108, RZ, 0x7610, R108 ;  /* 0x00007610ff6c7816 */ /* 0x000fe4000000006c */
[----:B------:R-:W-:Y:S02]  /*133b0*/  PRMT R109, RZ, 0x7610, R109 ;  /* 0x00007610ff6d7816 */ /* 0x000fe4000000006d */
[----:B------:R-:W-:Y:S01]  /*133c0*/  PRMT R110, RZ, 0x7610, R110 ;  /* 0x00007610ff6e7816 */ /* 0x000fe2000000006e */
[----:B--2---:R-:W-:Y:S02]  /*133d0*/  @!P0 IMAD.MOV.U32 R8, RZ, RZ, R0 ;  /* 0x000000ffff088224 */ /* 0x004fe400078e0000 */
[----:B------:R-:W2:Y:S04]  /*133e0*/  LDL R0, [R1+0x15c] ;  /* 0x00015c0001007983 */ /* 0x000ea80000100800 */
[----:B------:R-:W2:Y:S04]  /*133f0*/  LDL.LU R128, [R1+0x70] ;  /* 0x0000700001807983 */ /* 0x000ea80000300800 */
[----:B------:R0:W2:Y:S04]  /*13400*/  @!P0 LDG.E.U8 R108, desc[UR6][R8.64] ;  /* 0x00000006086c8981 */ /* 0x0000a8000c1e1100 */
[----:B------:R-:W2:Y:S01]  /*13410*/  LDL.LU R135, [R1+0x6c] ;  /* 0x00006c0001877983 */ /* 0x000ea20000300800 */
[----:B0-----:R-:W-:-:S02]  /*13420*/  LOP3.LUT R8, R129, 0xffff, RZ, 0xc0, !PT ;  /* 0x0000ffff81087812 */ /* 0x001fc400078ec0ff */
[----:B------:R-:W-:-:S04]  /*13430*/  LOP3.LUT R9, R140, 0xffff, RZ, 0xc0, !PT ;  /* 0x0000ffff8c097812 */ /* 0x000fc800078ec0ff */
[----:B------:R-:W-:Y:S01]  /*13440*/  PRMT R140, R8, 0x3340, R9 ;  /* 0x00003340088c7816 */ /* 0x000fe20000000009 */
[----:B------:R-:W-:Y:S02]  /*13450*/  @!P0 IMAD.MOV.U32 R8, RZ, RZ, R88 ;  /* 0x000000ffff088224 */ /* 0x000fe400078e0058 */
[----:B------:R-:W2:Y:S01]  /*13460*/  LDL R88, [R1+0x14c] ;  /* 0x00014c0001587983 */ /* 0x000ea20000100800 */
[----:B------:R-:W-:-:S03]  /*13470*/  @!P0 IMAD.MOV.U32 R9, RZ, RZ, R90 ;  /* 0x000000ffff098224 */ /* 0x000fc600078e005a */
[----:B------:R-:W2:Y:S04]  /*13480*/  LDL R90, [R1+0x148] ;  /* 0x00014800015a7983 */ /* 0x000ea80000100800 */
[----:B------:R0:W2:Y:S04]  /*13490*/  @!P0 LDG.E.U8 R109, desc[UR6][R8.64] ;  /* 0x00000006086d8981 */ /* 0x0000a8000c1e1100 */
[----:B------:R-:W2:Y:S01]  /*134a0*/  LDL.LU R127, [R1+0x5c] ;  /* 0x00005c00017f7983 */ /* 0x000ea20000300800 */
[----:B0-----:R-:W-:-:S03]  /*134b0*/  LOP3.LUT R8, R134, 0xffff, RZ, 0xc0, !PT ;  /* 0x0000ffff86087812 */ /* 0x001fc600078ec0ff */
[----:B------:R-:W2:Y:S04]  /*134c0*/  LDL.LU R134, [R1+0x58] ;  /* 0x0000580001867983 */ /* 0x000ea80000300800 */
[----:B------:R-:W2:Y:S01]  /*134d0*/  LDL.LU R126, [R1+0x54] ;  /* 0x00005400017e7983 */ /* 0x000ea20000300800 */
[----:B------:R-:W-:-:S04]  /*134e0*/  LOP3.LUT R9, R137, 0xffff, RZ, 0xc0, !PT ;  /* 0x0000ffff89097812 */ /* 0x000fc800078ec0ff */
[----:B------:R-:W-:Y:S01]  /*134f0*/  PRMT R137, R8, 0x3340, R9 ;  /* 0x0000334008897816 */ /* 0x000fe20000000009 */
[----:B------:R-:W-:Y:S02]  /*13500*/  @!P0 IMAD.MOV.U32 R8, RZ, RZ, R91 ;  /* 0x000000ffff088224 */ /* 0x000fe400078e005b */
[----:B---3--:R-:W-:-:S05]  /*13510*/  @!P0 IMAD.MOV.U32 R9, RZ, RZ, R92 ;  /* 0x000000ffff098224 */ /* 0x008fca00078e005c */
[----:B------:R0:W3:Y:S02]  /*13520*/  @!P0 LDG.E.U8 R110, desc[UR6][R8.64] ;  /* 0x00000006086e8981 */ /* 0x0000e4000c1e1100 */
[----:B0-----:R-:W-:Y:S02]  /*13530*/  LOP3.LUT R8, R132, 0xffff, RZ, 0xc0, !PT ;  /* 0x0000ffff84087812 */ /* 0x001fe400078ec0ff */
[----:B------:R-:W-:Y:S01]  /*13540*/  LOP3.LUT R9, R136, 0xffff, RZ, 0xc0, !PT ;  /* 0x0000ffff88097812 */ /* 0x000fe200078ec0ff */
[----:B------:R-:W3:Y:S03]  /*13550*/  LDL.LU R132, [R1+0x50] ;  /* 0x0000500001847983 */ /* 0x000ee60000300800 */
[----:B------:R-:W-:Y:S01]  /*13560*/  PRMT R136, R8, 0x3340, R9 ;  /* 0x0000334008887816 */ /* 0x000fe20000000009 */
[----:B----4-:R-:W-:Y:S02]  /*13570*/  @!P0 IMAD.MOV.U32 R9, RZ, RZ, R89 ;  /* 0x000000ffff098224 */ /* 0x010fe400078e0059 */
[----:B------:R-:W4:Y:S01]  /*13580*/  LDL R89, [R1+0x138] ;  /* 0x0001380001597983 */ /* 0x000f220000100800 */
[----:B------:R-:W-:-:S02]  /*13590*/  PRMT R111, RZ, 0x7610, R111 ;  /* 0x00007610ff6f7816 */ /* 0x000fc4000000006f */
[----:B------:R-:W-:Y:S01]  /*135a0*/  PRMT R112, RZ, 0x7610, R112 ;  /* 0x00007610ff707816 */ /* 0x000fe20000000070 */
[----:B--2---:R-:W-:Y:S02]  /*135b0*/  @!P0 IMAD.MOV.U32 R8, RZ, RZ, R0 ;  /* 0x000000ffff088224 */ /* 0x004fe400078e0000 */
[----:B------:R-:W2:Y:S04]  /*135c0*/  LDL R0, [R1+0x13c] ;  /* 0x00013c0001007983 */ /* 0x000ea80000100800 */
[----:B------:R-:W3:Y:S04]  /*135d0*/  LDL.LU R99, [R1+0x68] ;  /* 0x0000680001637983 */ /* 0x000ee80000300800 */
[----:B------:R-:W3:Y:S04]  /*135e0*/  LDL.LU R129, [R1+0x3c] ;  /* 0x00003c0001817983 */ /* 0x000ee80000300800 */
[----:B------:R0:W3:Y:S04]  /*135f0*/  @!P0 LDG.E.U8 R111, desc[UR6][R8.64] ;  /* 0x00000006086f8981 */ /* 0x0000e8000c1e1100 */
[----:B------:R-:W3:Y:S01]  /*13600*/  LDL.LU R125, [R1+0x4c] ;  /* 0x00004c00017d7983 */ /* 0x000ee20000300800 */
[----:B0-----:R-:W-:-:S03]  /*13610*/  LOP3.LUT R8, R128, 0xffff, RZ, 0xc0, !PT ;  /* 0x0000ffff80087812 */ /* 0x001fc600078ec0ff */
[----:B------:R-:W3:Y:S04]  /*13620*/  LDL.LU R128, [R1+0x38] ;  /* 0x0000380001807983 */ /* 0x000ee80000300800 */
[----:B------:R-:W3:Y:S04]  /*13630*/  LDL R92, [R1+0x128] ;  /* 0x00012800015c7983 */ /* 0x000ee80000100800 */
[----:B------:R-:W3:Y:S01]  /*13640*/  LDL R91, [R1+0x12c] ;  /* 0x00012c00015b7983 */ /* 0x000ee20000100800 */
[----:B------:R-:W-:-:S04]  /*13650*/  LOP3.LUT R9, R135, 0xffff, RZ, 0xc0, !PT ;  /* 0x0000ffff87097812 */ /* 0x000fc800078ec0ff */
[----:B------:R-:W-:Y:S01]  /*13660*/  PRMT R135, R8, 0x3340, R9 ;  /* 0x0000334008877816 */ /* 0x000fe20000000009 */
[----:B------:R-:W-:Y:S02]  /*13670*/  @!P0 IMAD.MOV.U32 R8, RZ, RZ, R88 ;  /* 0x000000ffff088224 */ /* 0x000fe400078e0058 */
[----:B------:R-:W3:Y:S01]  /*13680*/  LDL R88, [R1+0x11c] ;  /* 0x00011c0001587983 */ /* 0x000ee20000100800 */
[----:B------:R-:W-:-:S03]  /*13690*/  @!P0 IMAD.MOV.U32 R9, RZ, RZ, R90 ;  /* 0x000000ffff098224 */ /* 0x000fc600078e005a */
[----:B------:R-:W3:Y:S04]  /*136a0*/  LDL R90, [R1+0x118] ;  /* 0x00011800015a7983 */ /* 0x000ee80000100800 */
[----:B------:R0:W3:Y:S04]  /*136b0*/  @!P0 LDG.E.U8 R112, desc[UR6][R8.64] ;  /* 0x0000000608708981 */ /* 0x0000e8000c1e1100 */
[----:B------:R-:W3:Y:S01]  /*136c0*/  LDL.LU R124, [R1+0x48] ;  /* 0x00004800017c7983 */ /* 0x000ee20000300800 */
[----:B0-----:R-:W-:Y:S02]  /*136d0*/  LOP3.LUT R8, R127, 0xffff, RZ, 0xc0, !PT ;  /* 0x0000ffff7f087812 */ /* 0x001fe400078ec0ff */
[----:B------:R-:W-:Y:S01]  /*136e0*/  LOP3.LUT R9, R134, 0xffff, RZ, 0xc0, !PT ;  /* 0x0000ffff86097812 */ /* 0x000fe200078ec0ff */
[----:B------:R-:W3:Y:S03]  /*136f0*/  LDL.LU R127, [R1+0x44] ;  /* 0x00004400017f7983 */ /* 0x000ee60000300800 */
[----:B------:R-:W-:Y:S01]  /*13700*/  PRMT R134, R8, 0x3340, R9 ;  /* 0x0000334008867816 */ /* 0x000fe20000000009 */
[----:B----4-:R-:W-:-:S02]  /*13710*/  @!P0 IMAD.MOV.U32 R9, RZ, RZ, R89 ;  /* 0x000000ffff098224 */ /* 0x010fc400078e0059 */
[----:B------:R-:W4:Y:S01]  /*13720*/  LDL R89, [R1+0x108] ;  /* 0x0001080001597983 */ /* 0x000f220000100800 */
[----:B------:R-:W-:Y:S02]  /*13730*/  PRMT R113, RZ, 0x7610, R113 ;  /* 0x00007610ff717816 */ /* 0x000fe40000000071 */
[----:B------:R-:W-:Y:S02]  /*13740*/  PRMT R114, RZ, 0x7610, R114 ;  /* 0x00007610ff727816 */ /* 0x000fe40000000072 */
[----:B------:R-:W-:Y:S01]  /*13750*/  PRMT R115, RZ, 0x7610, R115 ;  /* 0x00007610ff737816 */ /* 0x000fe20000000073 */
[----:B--2---:R-:W-:Y:S02]  /*13760*/  @!P0 IMAD.MOV.U32 R8, RZ, RZ, R0 ;  /* 0x000000ffff088224 */ /* 0x004fe400078e0000 */
[----:B------:R-:W2:Y:S04]  /*13770*/  LDL R0, [R1+0x10c] ;  /* 0x00010c0001007983 */ /* 0x000ea80000100800 */
[----:B------:R0:W2:Y:S04]  /*13780*/  @!P0 LDG.E.U8 R113, desc[UR6][R8.64] ;  /* 0x0000000608718981 */ /* 0x0000a8000c1e1100 */
[----:B------:R-:W2:Y:S01]  /*13790*/  LDL.LU R100, [R1+0x34] ;  /* 0x0000340001647983 */ /* 0x000ea20000300800 */
[----:B0-----:R-:W-:-:S02]  /*137a0*/  LOP3.LUT R8, R126, 0xffff, RZ, 0xc0, !PT ;  /* 0x0000ffff7e087812 */ /* 0x001fc400078ec0ff */
[----:B---3--:R-:W-:Y:S01]  /*137b0*/  LOP3.LUT R9, R132, 0xffff, RZ, 0xc0, !PT ;  /* 0x0000ffff84097812 */ /* 0x008fe200078ec0ff */
[----:B------:R-:W3:Y:S03]  /*137c0*/  LDL.LU R126, [R1+0x30] ;  /* 0x00003000017e7983 */ /* 0x000ee60000300800 */
[----:B------:R-:W-:Y:S01]  /*137d0*/  PRMT R132, R8, 0x3340, R9 ;  /* 0x0000334008847816 */ /* 0x000fe20000000009 */
[----:B------:R-:W-:Y:S02]  /*137e0*/  @!P0 IMAD.MOV.U32 R9, RZ, RZ, R92 ;  /* 0x000000ffff098224 */ /* 0x000fe400078e005c */
[----:B------:R-:W-:Y:S02]  /*137f0*/  @!P0 IMAD.MOV.U32 R8, RZ, RZ, R91 ;  /* 0x000000ffff088224 */ /* 0x000fe400078e005b */
[----:B------:R-:W3:Y:S04]  /*13800*/  LDL R91, [R1+0xf8] ;  /* 0x0000f800015b7983 */ /* 0x000ee80000100800 */
[----:B------:R0:W3:Y:S02]  /*13810*/  @!P0 LDG.E.U8 R114, desc[UR6][R8.64] ;  /* 0x0000000608728981 */ /* 0x0000e4000c1e1100 */
[----:B0-----:R-:W-:-:S02]  /*13820*/  LOP3.LUT R8, R99, 0xffff, RZ, 0xc0, !PT ;  /* 0x0000ffff63087812 */ /* 0x001fc400078ec0ff */
[----:B------:R-:W-:-:S04]  /*13830*/  LOP3.LUT R9, R129, 0xffff, RZ, 0xc0, !PT ;  /* 0x0000ffff81097812 */ /* 0x000fc800078ec0ff */
[----:B------:R-:W-:Y:S01]  /*13840*/  PRMT R129, R8, 0x3340, R9 ;  /* 0x0000334008817816 */ /* 0x000fe20000000009 */
[----:B------:R-:W-:Y:S02]  /*13850*/  @!P0 IMAD.MOV.U32 R8, RZ, RZ, R88 ;  /* 0x000000ffff088224 */ /* 0x000fe400078e0058 */
[----:B------:R-:W3:Y:S01]  /*13860*/  LDL R88, [R1+0xfc] ;  /* 0x0000fc0001587983 */ /* 0x000ee20000100800 */
[----:B------:R-:W-:-:S03]  /*13870*/  @!P0 IMAD.MOV.U32 R9, RZ, RZ, R90 ;  /* 0x000000ffff098224 */ /* 0x000fc600078e005a */
[----:B------:R-:W3:Y:S04]  /*13880*/  LDL.LU R99, [R1+0x2c] ;  /* 0x00002c0001637983 */ /* 0x000ee80000300800 */
[----:B------:R0:W3:Y:S04]  /*13890*/  @!P0 LDG.E.U8 R115, desc[UR6][R8.64] ;  /* 0x0000000608738981 */ /* 0x0000e8000c1e1100 */
[----:B------:R-:W3:Y:S01]  /*138a0*/  LDL R90, [R1+0xe8] ;  /* 0x0000e800015a7983 */ /* 0x000ee20000100800 */
[----:B0-----:R-:W-:Y:S02]  /*138b0*/  LOP3.LUT R8, R125, 0xffff, RZ, 0xc0, !PT ;  /* 0x0000ffff7d087812 */ /* 0x001fe400078ec0ff */
[----:B------:R-:W-:-:S04]  /*138c0*/  LOP3.LUT R9, R128, 0xffff, RZ, 0xc0, !PT ;  /* 0x0000ffff80097812 */ /* 0x000fc800078ec0ff */
[----:B------:R-:W-:Y:S01]  /*138d0*/  PRMT R128, R8, 0x3340, R9 ;  /* 0x0000334008807816 */ /* 0x000fe20000000009 */
[----:B----4-:R-:W-:Y:S02]  /*138e0*/  @!P0 IMAD.MOV.U32 R9, RZ, RZ, R89 ;  /* 0x000000ffff098224 */ /* 0x010fe400078e0059 */
[----:B------:R-:W4:Y:S01]  /*138f0*/  LDL R89, [R1+0xec] ;  /* 0x0000ec0001597983 */ /* 0x000f220000100800 */
[----:B------:R-:W-:-:S03]  /*13900*/  PRMT R116, RZ, 0x7610, R116 ;  /* 0x00007610ff747816 */ /* 0x000fc60000000074 */
[----:B------:R-:W4:Y:S01]  /*13910*/  LDL.LU R125, [R1+0x28] ;  /* 0x00002800017d7983 */ /* 0x000f220000300800 */
[----:B------:R-:W-:Y:S01]  /*13920*/  PRMT R118, RZ, 0x7610, R118 ;  /* 0x00007610ff767816 */ /* 0x000fe20000000076 */
[----:B--2---:R-:W-:Y:S02]  /*13930*/  @!P0 IMAD.MOV.U32 R8, RZ, RZ, R0 ;  /* 0x000000ffff088224 */ /* 0x004fe400078e0000 */
[----:B------:R-:W2:Y:S04]  /*13940*/  LDL.LU R0, [R1+0x40] ;  /* 0x0000400001007983 */ /* 0x000ea80000300800 */
[----:B------:R0:W2:Y:S04]  /*13950*/  @!P0 LDG.E.U8 R116, desc[UR6][R8.64] ;  /* 0x0000000608748981 */ /* 0x0000a8000c1e1100 */
[----:B------:R-:W2:Y:S04]  /*13960*/  LDL.LU R96, [R1+0x18] ;  /* 0x0000180001607983 */ /* 0x000ea80000300800 */
[----:B------:R-:W2:Y:S01]  /*13970*/  LDL.LU R97, [R1+0x24] ;  /* 0x0000240001617983 */ /* 0x000ea20000300800 */
[----:B0-----:R-:W-:-:S02]  /*13980*/  LOP3.LUT R8, R124, 0xffff, RZ, 0xc0, !PT ;  /* 0x0000ffff7c087812 */ /* 0x001fc400078ec0ff */
[----:B------:R-:W-:Y:S01]  /*13990*/  LOP3.LUT R9, R127, 0xffff, RZ, 0xc0, !PT ;  /* 0x0000ffff7f097812 */ /* 0x000fe200078ec0ff */
[----:B------:R-:W2:Y:S03]  /*139a0*/  LDL.LU R124, [R1+0x14] ;  /* 0x00001400017c7983 */ /* 0x000ea60000300800 */
[----:B------:R-:W-:Y:S01]  /*139b0*/  PRMT R127, R8, 0x3340, R9 ;  /* 0x00003340087f7816 */ /* 0x000fe20000000009 */
[----:B------:R-:W2:Y:S01]  /*139c0*/  LDL R98, [R1+0xd8] ;  /* 0x0000d80001627983 */ /* 0x000ea20000100800 */
[----:B---3--:R-:W-:Y:S02]  /*139d0*/  @!P0 IMAD.MOV.U32 R9, RZ, RZ, R91 ;  /* 0x000000ffff098224 */ /* 0x008fe400078e005b */
[----:B------:R-:W-:Y:S02]  /*139e0*/  @!P0 IMAD.MOV.U32 R8, RZ, RZ, R88 ;  /* 0x000000ffff088224 */ /* 0x000fe400078e0058 */
[----:B------:R-:W3:Y:S04]  /*139f0*/  LDL R88, [R1+0xdc] ;  /* 0x0000dc0001587983 */ /* 0x000ee80000100800 */
[----:B------:R0:W3:Y:S04]  /*13a00*/  @!P0 LDG.E.U8 R118, desc[UR6][R8.64] ;  /* 0x0000000608768981 */ /* 0x0000e8000c1e1100 */
[----:B------:R-:W3:Y:S01]  /*13a10*/  LDL.LU R106, [R1+0x20] ;  /* 0x00002000016a7983 */ /* 0x000ee20000300800 */
[----:B------:R-:W-:-:S03]  /*13a20*/  PRMT R119, RZ, 0x7610, R119 ;  /* 0x00007610ff777816 */ /* 0x000fc60000000077 */
[----:B------:R-:W3:Y:S01]  /*13a30*/  LDL.LU R95, [R1+0x1c] ;  /* 0x00001c00015f7983 */ /* 0x000ee20000300800 */
[----:B0-----:R-:W-:Y:S02]  /*13a40*/  LOP3.LUT R8, R100, 0xffff, RZ, 0xc0, !PT ;  /* 0x0000ffff64087812 */ /* 0x001fe400078ec0ff */
[----:B------:R-:W-:Y:S01]  /*13a50*/  LOP3.LUT R9, R126, 0xffff, RZ, 0xc0, !PT ;  /* 0x0000ffff7e097812 */ /* 0x000fe200078ec0ff */
[----:B------:R-:W3:Y:S04]  /*13a60*/  LDL R94, [R1+0xc8] ;  /* 0x0000c800015e7983 */ /* 0x000ee80000100800 */
[----:B------:R-:W3:Y:S01]  /*13a70*/  LDL R91, [R1+0xcc] ;  /* 0x0000cc00015b7983 */ /* 0x000ee20000100800 */
[----:B------:R-:W-:Y:S01]  /*13a80*/  PRMT R126, R8, 0x3340, R9 ;  /* 0x00003340087e7816 */ /* 0x000fe20000000009 */
[----:B------:R-:W-:-:S02]  /*13a90*/  @!P0 IMAD.MOV.U32 R9, RZ, RZ, R90 ;  /* 0x000000ffff098224 */ /* 0x000fc400078e005a */
[----:B------:R-:W3:Y:S04]  /*13aa0*/  LDL.LU R107, [R1+0x10] ;  /* 0x00001000016b7983 */ /* 0x000ee80000300800 */
[----:B------:R-:W3:Y:S04]  /*13ab0*/  LDL.LU R92, [R1+0xc] ;  /* 0x00000c00015c7983 */ /* 0x000ee80000300800 */
[----:B------:R-:W3:Y:S04]  /*13ac0*/  LDL.LU R101, [R1+0x8] ;  /* 0x0000080001657983 */ /* 0x000ee80000300800 */
[----:B------:R-:W3:Y:S01]  /*13ad0*/  LDL.LU R100, [R1+0x4] ;  /* 0x0000040001647983 */ /* 0x000ee20000300800 */
[----:B----4-:R-:W-:-:S03]  /*13ae0*/  @!P0 IMAD.MOV.U32 R8, RZ, RZ, R89 ;  /* 0x000000ffff088224 */ /* 0x010fc600078e0059 */
[----:B------:R-:W4:Y:S04]  /*13af0*/  LDL R89, [R1+0xbc] ;  /* 0x0000bc0001597983 */ /* 0x000f280000100800 */
[----:B------:R0:W4:Y:S02]  /*13b00*/  @!P0 LDG.E.U8 R119, desc[UR6][R8.64] ;  /* 0x0000000608778981 */ /* 0x000124000c1e1100 */
[----:B0-----:R-:W-:Y:S02]  /*13b10*/  LOP3.LUT R8, R99, 0xffff, RZ, 0xc0, !PT ;  /* 0x0000ffff63087812 */ /* 0x001fe400078ec0ff */
[----:B------:R-:W4:Y:S04]  /*13b20*/  LDL.LU R99, [R1] ;  /* 0x0000000001637983 */ /* 0x000f280000300800 */
[----:B------:R-:W4:Y:S01]  /*13b30*/  LDL R90, [R1+0xb8] ;  /* 0x0000b800015a7983 */ /* 0x000f220000100800 */
[----:B------:R-:W-:-:S02]  /*13b40*/  LOP3.LUT R9, R125, 0xffff, RZ, 0xc0, !PT ;  /* 0x0000ffff7d097812 */ /* 0x000fc400078ec0ff */
[----:B------:R-:W-:Y:S02]  /*13b50*/  PRMT R120, RZ, 0x7610, R120 ;  /* 0x00007610ff787816 */ /* 0x000fe40000000078 */
[----:B------:R-:W-:Y:S02]  /*13b60*/  PRMT R125, R8, 0x3340, R9 ;  /* 0x00003340087d7816 */ /* 0x000fe40000000009 */
[----:B------:R-:W-:Y:S01]  /*13b70*/  PRMT R121, RZ, 0x7610, R121 ;  /* 0x00007610ff797816 */ /* 0x000fe20000000079 */
[----:B--2---:R-:W-:Y:S02]  /*13b80*/  @!P0 IMAD.MOV.U32 R9, RZ, RZ, R98 ;  /* 0x000000ffff098224 */ /* 0x004fe400078e0062 */
[----:B---3--:R-:W-:Y:S02]  /*13b90*/  @!P0 IMAD.MOV.U32 R8, RZ, RZ, R88 ;  /* 0x000000ffff088224 */ /* 0x008fe400078e0058 */
[----:B------:R-:W2:Y:S04]  /*13ba0*/  LDL R88, [R1+0xa8] ;  /* 0x0000a80001587983 */ /* 0x000ea80000100800 */
[----:B------:R0:W3:Y:S02]  /*13bb0*/  @!P0 LDG.E.U8 R120, desc[UR6][R8.64] ;  /* 0x0000000608788981 */ /* 0x0000e4000c1e1100 */
[----:B0-----:R-:W-:-:S02]  /*13bc0*/  LOP3.LUT R8, R0, 0xffff, RZ, 0xc0, !PT ;  /* 0x0000ffff00087812 */ /* 0x001fc400078ec0ff */
[----:B------:R-:W3:Y:S01]  /*13bd0*/  LDL.LU R0, [R1+0xac] ;  /* 0x0000ac0001007983 */ /* 0x000ee20000300800 */
[----:B------:R-:W-:-:S04]  /*13be0*/  LOP3.LUT R9, R96, 0xffff, RZ, 0xc0, !PT ;  /* 0x0000ffff60097812 */ /* 0x000fc800078ec0ff */
[----:B------:R-:W-:Y:S01]  /*13bf0*/  PRMT R96, R8, 0x3340, R9 ;  /* 0x0000334008607816 */ /* 0x000fe20000000009 */
[----:B------:R-:W-:Y:S02]  /*13c00*/  @!P0 IMAD.MOV.U32 R8, RZ, RZ, R91 ;  /* 0x000000ffff088224 */ /* 0x000fe400078e005b */
[----:B------:R-:W-:Y:S01]  /*13c10*/  @!P0 IMAD.MOV.U32 R9, RZ, RZ, R94 ;  /* 0x000000ffff098224 */ /* 0x000fe200078e005e */
[----:B------:R-:W3:Y:S04]  /*13c20*/  LDL.LU R91, [R1+0xb90] ;  /* 0x000b9000015b7983 */ /* 0x000ee80000300800 */
[----:B------:R0:W3:Y:S02]  /*13c30*/  @!P0 LDG.E.U8 R121, desc[UR6][R8.64] ;  /* 0x0000000608798981 */ /* 0x0000e4000c1e1100 */
[----:B0-----:R-:W-:-:S02]  /*13c40*/  LOP3.LUT R8, R97, 0xffff, RZ, 0xc0, !PT ;  /* 0x0000ffff61087812 */ /* 0x001fc400078ec0ff */
[----:B------:R-:W-:-:S04]  /*13c50*/  LOP3.LUT R9, R124, 0xffff, RZ, 0xc0, !PT ;  /* 0x0000ffff7c097812 */ /* 0x000fc800078ec0ff */
[----:B------:R-:W-:Y:S01]  /*13c60*/  PRMT R124, R8, 0x3340, R9 ;  /* 0x00003340087c7816 */ /* 0x000fe20000000009 */
[----:B----4-:R-:W-:Y:S02]  /*13c70*/  @!P0 IMAD.MOV.U32 R9, RZ, RZ, R90 ;  /* 0x000000ffff098224 */ /* 0x010fe400078e005a */
[----:B------:R-:W4:Y:S01]  /*13c80*/  LDL.LU R90, [R1+0xb94] ;  /* 0x000b9400015a7983 */ /* 0x000f220000300800 */
[----:B------:R-:W-:Y:S01]  /*13c90*/  PRMT R122, RZ, 0x7610, R122 ;  /* 0x00007610ff7a7816 */ /* 0x000fe2000000007a */
[----:B------:R-:W-:-:S05]  /*13ca0*/  @!P0 IMAD.MOV.U32 R8, RZ, RZ, R89 ;  /* 0x000000ffff088224 */ /* 0x000fca00078e0059 */
[----:B------:R0:W4:Y:S01]  /*13cb0*/  @!P0 LDG.E.U8 R122, desc[UR6][R8.64] ;  /* 0x00000006087a8981 */ /* 0x000122000c1e1100 */
[----:B------:R-:W-:Y:S02]  /*13cc0*/  PRMT R123, RZ, 0x7610, R123 ;  /* 0x00007610ff7b7816 */ /* 0x000fe4000000007b */
[----:B0-----:R-:W-:Y:S02]  /*13cd0*/  LOP3.LUT R8, R106, 0xffff, RZ, 0xc0, !PT ;  /* 0x0000ffff6a087812 */ /* 0x001fe400078ec0ff */
[----:B------:R-:W-:-:S04]  /*13ce0*/  LOP3.LUT R9, R95, 0xffff, RZ, 0xc0, !PT ;  /* 0x0000ffff5f097812 */ /* 0x000fc800078ec0ff */
[----:B------:R-:W-:Y:S02]  /*13cf0*/  PRMT R97, R8, 0x3340, R9 ;  /* 0x0000334008617816 */ /* 0x000fe40000000009 */
[----:B------:R-:W-:Y:S02]  /*13d00*/  LOP3.LUT R251, R251, 0xffff, RZ, 0xc0, !PT ;  /* 0x0000fffffbfb7812 */ /* 0x000fe400078ec0ff */
[----:B------:R-:W-:Y:S02]  /*13d10*/  LOP3.LUT R250, R250, 0xffff, RZ, 0xc0, !PT ;  /* 0x0000fffffafa7812 */ /* 0x000fe400078ec0ff */
[----:B------:R-:W-:Y:S02]  /*13d20*/  LOP3.LUT R249, R249, 0xffff, RZ, 0xc0, !PT ;  /* 0x0000fffff9f97812 */ /* 0x000fe400078ec0ff */
[----:B------:R-:W-:Y:S02]  /*13d30*/  LOP3.LUT R248, R248, 0xffff, RZ, 0xc0, !PT ;  /* 0x0000fffff8f87812 */ /* 0x000fe400078ec0ff */
[----:B------:R-:W-:-:S02]  /*13d40*/  LOP3.LUT R247, R247, 0xffff, RZ, 0xc0, !PT ;  /* 0x0000fffff7f77812 */ /* 0x000fc400078ec0ff */
[----:B------:R-:W-:Y:S02]  /*13d50*/  LOP3.LUT R246, R246, 0xffff, RZ, 0xc0, !PT ;  /* 0x0000fffff6f67812 */ /* 0x000fe400078ec0ff */
[----:B------:R-:W-:Y:S02]  /*13d60*/  LOP3.LUT R245, R245, 0xffff, RZ, 0xc0, !PT ;  /* 0x0000fffff5f57812 */ /* 0x000fe400078ec0ff */
[----:B------:R-:W-:Y:S02]  /*13d70*/  LOP3.LUT R244, R244, 0xffff, RZ, 0xc0, !PT ;  /* 0x0000fffff4f47812 */ /* 0x000fe400078ec0ff */
[----:B------:R-:W-:Y:S02]  /*13d80*/  LOP3.LUT R243, R243, 0xffff, RZ, 0xc0, !PT ;  /* 0x0000fffff3f37812 */ /* 0x000fe400078ec0ff */
[----:B------:R-:W-:Y:S02]  /*13d90*/  LOP3.LUT R89, R100, 0xffff, RZ, 0xc0, !PT ;  /* 0x0000ffff64597812 */ /* 0x000fe400078ec0ff */
[----:B------:R-:W-:-:S02]  /*13da0*/  PRMT R248, R249, 0x3340, R248 ;  /* 0x00003340f9f87816 */ /* 0x000fc400000000f8 */
[----:B------:R-:W-:Y:S02]  /*13db0*/  LOP3.LUT R242, R242, 0xffff, RZ, 0xc0, !PT ;  /* 0x0000fffff2f27812 */ /* 0x000fe400078ec0ff */
[----:B------:R-:W-:Y:S02]  /*13dc0*/  PRMT R100, R247, 0x3340, R246 ;  /* 0x00003340f7647816 */ /* 0x000fe400000000f6 */
[----:B------:R-:W-:Y:S02]  /*13dd0*/  LOP3.LUT R241, R241, 0xffff, RZ, 0xc0, !PT ;  /* 0x0000fffff1f17812 */ /* 0x000fe400078ec0ff */
[----:B------:R-:W-:Y:S02]  /*13de0*/  LOP3.LUT R240, R240, 0xffff, RZ, 0xc0, !PT ;  /* 0x0000fffff0f07812 */ /* 0x000fe400078ec0ff */
[----:B------:R-:W-:Y:S02]  /*13df0*/  LOP3.LUT R239, R239, 0xffff, RZ, 0xc0, !PT ;  /* 0x0000ffffefef7812 */ /* 0x000fe400078ec0ff */
[----:B------:R-:W-:-:S02]  /*13e00*/  PRMT R244, R245, 0x3340, R244 ;  /* 0x00003340f5f47816 */ /* 0x000fc400000000f4 */
[----:B------:R-:W-:Y:S01]  /*13e10*/  LOP3.LUT R238, R238, 0xffff, RZ, 0xc0, !PT ;  /* 0x0000ffffeeee7812 */ /* 0x000fe200078ec0ff */
[----:B--2---:R-:W-:Y:S02]  /*13e20*/  @!P0 IMAD.MOV.U32 R9, RZ, RZ, R88 ;  /* 0x000000ffff098224 */ /* 0x004fe400078e0058 */
[----:B---3--:R-:W-:-:S05]  /*13e30*/  @!P0 IMAD.MOV.U32 R8, RZ, RZ, R0 ;  /* 0x000000ffff088224 */ /* 0x008fca00078e0000 */
[----:B------:R0:W2:Y:S02]  /*13e40*/  @!P0 LDG.E.U8 R123, desc[UR6][R8.64] ;  /* 0x00000006087b8981 */ /* 0x0000a4000c1e1100 */
[----:B0-----:R-:W-:Y:S02]  /*13e50*/  LOP3.LUT R8, R107, 0xffff, RZ, 0xc0, !PT ;  /* 0x0000ffff6b087812 */ /* 0x001fe400078ec0ff */
[----:B------:R-:W-:Y:S02]  /*13e60*/  LOP3.LUT R9, R92, 0xffff, RZ, 0xc0, !PT ;  /* 0x0000ffff5c097812 */ /* 0x000fe400078ec0ff */
[----:B------:R-:W3:Y:S02]  /*13e70*/  LDL.LU R92, [R1+0xb54] ;  /* 0x000b5400015c7983 */ /* 0x000ee40000300800 */
[----:B------:R-:W-:Y:S02]  /*13e80*/  PRMT R9, R8, 0x3340, R9 ;  /* 0x0000334008097816 */ /* 0x000fe40000000009 */
[----:B------:R-:W-:Y:S01]  /*13e90*/  LOP3.LUT R8, R99, 0xffff, RZ, 0xc0, !PT ;  /* 0x0000ffff63087812 */ /* 0x000fe200078ec0ff */
[----:B------:R-:W2:Y:S01]  /*13ea0*/  LDL.LU R94, [R1+0xb44] ;  /* 0x000b4400015e7983 */ /* 0x000ea20000300800 */
[----:B------:R-:W-:-:S03]  /*13eb0*/  PRMT R99, R251, 0x3340, R250 ;  /* 0x00003340fb637816 */ /* 0x000fc600000000fa */
[----:B------:R-:W3:Y:S01]  /*13ec0*/  LDL.LU R95, [R1+0xb38] ;  /* 0x000b3800015f7983 */ /* 0x000ee20000300800 */
[----:B------:R-:W-:-:S03]  /*13ed0*/  LOP3.LUT R88, R101, 0xffff, RZ, 0xc0, !PT ;  /* 0x0000ffff65587812 */ /* 0x000fc600078ec0ff */
[----:B------:R-:W2:Y:S01]  /*13ee0*/  LDL R251, [R1+0xa98] ;  /* 0x000a980001fb7983 */ /* 0x000ea20000100800 */
[----:B------:R-:W-:-:S03]  /*13ef0*/  PRMT R101, R243, 0x3340, R242 ;  /* 0x00003340f3657816 */ /* 0x000fc600000000f2 */
[----:B------:R-:W3:Y:S01]  /*13f00*/  LDL.LU R249, [R1+0xb30] ;  /* 0x000b300001f97983 */ /* 0x000ee20000300800 */
[----:B------:R-:W-:-:S03]  /*13f10*/  LOP3.LUT R237, R237, 0xffff, RZ, 0xc0, !PT ;  /* 0x0000ffffeded7812 */ /* 0x000fc600078ec0ff */
[----:B------:R-:W3:Y:S01]  /*13f20*/  LDL.LU R247, [R1+0xb4c] ;  /* 0x000b4c0001f77983 */ /* 0x000ee20000300800 */
[----:B------:R-:W-:-:S03]  /*13f30*/  LOP3.LUT R236, R236, 0xffff, RZ, 0xc0, !PT ;  /* 0x0000ffffecec7812 */ /* 0x000fc600078ec0ff */
[----:B------:R-:W3:Y:S01]  /*13f40*/  LDL.LU R246, [R1+0xb40] ;  /* 0x000b400001f67983 */ /* 0x000ee20000300800 */
[----:B------:R-:W-:-:S03]  /*13f50*/  LOP3.LUT R235, R235, 0xffff, RZ, 0xc0, !PT ;  /* 0x0000ffffebeb7812 */ /* 0x000fc600078ec0ff */
[----:B------:R-:W3:Y:S01]  /*13f60*/  LDL.LU R245, [R1+0xb48] ;  /* 0x000b480001f57983 */ /* 0x000ee20000300800 */
[----:B------:R-:W-:Y:S02]  /*13f70*/  PRMT R240, R241, 0x3340, R240 ;  /* 0x00003340f1f07816 */ /* 0x000fe400000000f0 */
[----:B------:R-:W-:Y:S01]  /*13f80*/  LOP3.LUT R234, R234, 0xffff, RZ, 0xc0, !PT ;  /* 0x0000ffffeaea7812 */ /* 0x000fe200078ec0ff */
[----:B------:R-:W3:Y:S01]  /*13f90*/  LDL.LU R243, [R1+0xb5c] ;  /* 0x000b5c0001f37983 */ /* 0x000ee20000300800 */
[----:B------:R-:W-:Y:S02]  /*13fa0*/  PRMT R102, R239, 0x3340, R238 ;  /* 0x00003340ef667816 */ /* 0x000fe400000000ee */
[----:B------:R-:W-:Y:S01]  /*13fb0*/  LOP3.LUT R233, R233, 0xffff, RZ, 0xc0, !PT ;  /* 0x0000ffffe9e97812 */ /* 0x000fe200078ec0ff */
[----:B------:R-:W3:Y:S01]  /*13fc0*/  LDL.LU R242, [R1+0xb50] ;  /* 0x000b500001f27983 */ /* 0x000ee20000300800 */
[----:B------:R-:W-:-:S03]  /*13fd0*/  LOP3.LUT R232, R232, 0xffff, RZ, 0xc0, !PT ;  /* 0x0000ffffe8e87812 */ /* 0x000fc600078ec0ff */
[----:B------:R-:W3:Y:S01]  /*13fe0*/  LDL.LU R241, [R1+0xb58] ;  /* 0x000b580001f17983 */ /* 0x000ee20000300800 */
[----:B------:R-:W-:-:S03]  /*13ff0*/  PRMT R236, R237, 0x3340, R236 ;  /* 0x00003340edec7816 */ /* 0x000fc600000000ec */
        /* <DEDUP_REMOVED lines=8> */
[----:B------:R-:W3:Y:S04]  /*14080*/  LDL.LU R234, [R1+0xb68] ;  /* 0x000b680001ea7983 */ /* 0x000ee80000300800 */
[----:B------:R-:W3:Y:S04]  /*14090*/  LDL.LU R233, [R1+0xb74] ;  /* 0x000b740001e97983 */ /* 0x000ee80000300800 */
[----:B------:R-:W3:Y:S01]  /*140a0*/  LDL.LU R195, [R1+0xc48] ;  /* 0x000c480001c37983 */ /* 0x000ee20000300800 */
[----:B------:R-:W-:-:S03]  /*140b0*/  LOP3.LUT R147, R147, 0xffff, RZ, 0xc0, !PT ;  /* 0x0000ffff93937812 */ /* 0x000fc600078ec0ff */
[----:B------:R-:W3:Y:S01]  /*140c0*/  LDL.LU R194, [R1+0xc44] ;  /* 0x000c440001c27983 */ /* 0x000ee20000300800 */
[----:B------:R-:W-:Y:S02]  /*140d0*/  LOP3.LUT R146, R146, 0xffff, RZ, 0xc0, !PT ;  /* 0x0000ffff92927812 */ /* 0x000fe400078ec0ff */
[----:B------:R-:W-:Y:S02]  /*140e0*/  LOP3.LUT R145, R145, 0xffff, RZ, 0xc0, !PT ;  /* 0x0000ffff91917812 */ /* 0x000fe400078ec0ff */
[----:B------:R-:W-:Y:S02]  /*140f0*/  PRMT R146, R146, 0x3340, R147 ;  /* 0x0000334092927816 */ /* 0x000fe40000000093 */
[----:B------:R-:W-:-:S04]  /*14100*/  LOP3.LUT R144, R144, 0xffff, RZ, 0xc0, !PT ;  /* 0x0000ffff90907812 */ /* 0x000fc800078ec0ff */
[----:B------:R-:W-:Y:S02]  /*14110*/  PRMT R144, R144, 0x3340, R145 ;  /* 0x0000334090907816 */ /* 0x000fe40000000091 */
[----:B----4-:R-:W-:Y:S02]  /*14120*/  PRMT R88, R90, 0x5410, R91 ;  /* 0x000054105a587816 */ /* 0x010fe4000000005b */
[----:B------:R-:W-:Y:S02]  /*14130*/  PRMT R90, R142, 0x5410, R196 ;  /* 0x000054108e5a7816 */ /* 0x000fe400000000c4 */
[----:B------:R-:W4:Y:S01]  /*14140*/  LDL.LU R196, [R1+0xc40] ;  /* 0x000c400001c47983 */ /* 0x000f220000300800 */
[----:B------:R-:W-:-:S03]  /*14150*/  PRMT R91, R138, 0x5410, R87 ;  /* 0x000054108a5b7816 */ /* 0x000fc60000000057 */
[----:B------:R-:W4:Y:S04]  /*14160*/  LDL.LU R142, [R1+0xc3c] ;  /* 0x000c3c00018e7983 */ /* 0x000f280000300800 */
[----:B------:R-:W4:Y:S04]  /*14170*/  LDL.LU R87, [R1+0xc38] ;  /* 0x000c380001577983 */ /* 0x000f280000300800 */
[----:B------:R-:W4:Y:S04]  /*14180*/  LDL.LU R138, [R1+0xc34] ;  /* 0x000c3400018a7983 */ /* 0x000f280000300800 */
[----:B------:R-:W4:Y:S04]  /*14190*/  LDL R147, [R1+0xab4] ;  /* 0x000ab40001937983 */ /* 0x000f280000100800 */
[----:B------:R-:W4:Y:S01]  /*141a0*/  LDL R145, [R1+0xab0] ;  /* 0x000ab00001917983 */ /* 0x000f220000100800 */
[----:B------:R-:W-:-:S03]  /*141b0*/  LOP3.LUT R252, R252, 0xffff, RZ, 0xc0, !PT ;  /* 0x0000fffffcfc7812 */ /* 0x000fc600078ec0ff */
[----:B------:R-:W4:Y:S01]  /*141c0*/  LDL.LU R250, [R1+0xb34] ;  /* 0x000b340001fa7983 */ /* 0x000f220000300800 */
[----:B------:R-:W-:-:S03]  /*141d0*/  PRMT R8, R8, 0x3340, R252 ;  /* 0x0000334008087816 */ /* 0x000fc600000000fc */
[----:B------:R-:W4:Y:S01]  /*141e0*/  LDL.LU R252, [R1+0xb3c] ;  /* 0x000b3c0001fc7983 */ /* 0x000f220000300800 */
[----:B------:R-:W-:Y:S02]  /*141f0*/  PRMT R96, R125, 0x5410, R96 ;  /* 0x000054107d607816 */ /* 0x000fe40000000060 */
[----:B------:R-:W-:Y:S01]  /*14200*/  PRMT R97, R124, 0x5410, R97 ;  /* 0x000054107c617816 */ /* 0x000fe20000000061 */
[----:B------:R-:W4:Y:S01]  /*14210*/  LDL R125, [R1+0xaa8] ;  /* 0x000aa800017d7983 */ /* 0x000f220000100800 */
[----:B------:R-:W-:Y:S02]  /*14220*/  PRMT R98, R9, 0x5410, R98 ;  /* 0x0000541009627816 */ /* 0x000fe40000000062 */
[----:B------:R-:W-:Y:S01]  /*14230*/  PRMT R99, R8, 0x5410, R99 ;  /* 0x0000541008637816 */ /* 0x000fe20000000063 */
[----:B------:R-:W4:Y:S01]  /*14240*/  LDL R124, [R1+0xaa4] ;  /* 0x000aa400017c7983 */ /* 0x000f220000100800 */
[----:B------:R-:W-:Y:S02]  /*14250*/  LOP3.LUT R197, R197, 0xffff, RZ, 0xc0, !PT ;  /* 0x0000ffffc5c57812 */ /* 0x000fe400078ec0ff */
[----:B------:R-:W-:-:S02]  /*14260*/  LOP3.LUT R93, R93, 0xffff, RZ, 0xc0, !PT ;  /* 0x0000ffff5d5d7812 */ /* 0x000fc400078ec0ff */
[----:B------:R-:W-:Y:S02]  /*14270*/  LOP3.LUT R130, R130, 0xffff, RZ, 0xc0, !PT ;  /* 0x0000ffff82827812 */ /* 0x000fe400078ec0ff */
[----:B------:R-:W-:Y:S02]  /*14280*/  PRMT R197, R197, 0x3340, R93 ;  /* 0x00003340c5c57816 */ /* 0x000fe4000000005d */
[----:B------:R-:W-:Y:S02]  /*14290*/  PRMT R100, R248, 0x5410, R100 ;  /* 0x00005410f8647816 */ /* 0x000fe40000000064 */
[----:B------:R-:W-:Y:S02]  /*142a0*/  PRMT R101, R244, 0x5410, R101 ;  /* 0x00005410f4657816 */ /* 0x000fe40000000065 */
[----:B------:R-:W-:Y:S02]  /*142b0*/  PRMT R102, R240, 0x5410, R102 ;  /* 0x00005410f0667816 */ /* 0x000fe40000000066 */
[----:B------:R-:W-:-:S02]  /*142c0*/  PRMT R103, R236, 0x5410, R103 ;  /* 0x00005410ec677816 */ /* 0x000fc40000000067 */
[----:B------:R-:W-:Y:S02]  /*142d0*/  LOP3.LUT R231, R231, 0xffff, RZ, 0xc0, !PT ;  /* 0x0000ffffe7e77812 */ /* 0x000fe400078ec0ff */
        /* <DEDUP_REMOVED lines=13> */
[----:B------:R-:W-:Y:S02]  /*143b0*/  PRMT R104, R231, 0x3340, R230 ;  /* 0x00003340e7687816 */ /* 0x000fe400000000e6 */
[----:B------:R-:W-:Y:S02]  /*143c0*/  PRMT R228, R229, 0x3340, R228 ;  /* 0x00003340e5e47816 */ /* 0x000fe400000000e4 */
[----:B------:R-:W-:Y:S02]  /*143d0*/  PRMT R105, R227, 0x3340, R226 ;  /* 0x00003340e3697816 */ /* 0x000fe400000000e2 */
[----:B------:R-:W-:-:S02]  /*143e0*/  PRMT R224, R225, 0x3340, R224 ;  /* 0x00003340e1e07816 */ /* 0x000fc400000000e0 */
[----:B------:R-:W-:Y:S02]  /*143f0*/  PRMT R106, R223, 0x3340, R222 ;  /* 0x00003340df6a7816 */ /* 0x000fe400000000de */
[----:B------:R-:W-:Y:S02]  /*14400*/  PRMT R220, R221, 0x3340, R220 ;  /* 0x00003340dddc7816 */ /* 0x000fe400000000dc */
[----:B------:R-:W-:Y:S02]  /*14410*/  PRMT R107, R219, 0x3340, R218 ;  /* 0x00003340db6b7816 */ /* 0x000fe400000000da */
[----:B------:R-:W-:Y:S02]  /*14420*/  PRMT R104, R232, 0x5410, R104 ;  /* 0x00005410e8687816 */ /* 0x000fe40000000068 */
[----:B------:R-:W-:Y:S02]  /*14430*/  PRMT R105, R228, 0x5410, R105 ;  /* 0x00005410e4697816 */ /* 0x000fe40000000069 */
[----:B------:R-:W-:-:S02]  /*14440*/  PRMT R106, R224, 0x5410, R106 ;  /* 0x00005410e06a7816 */ /* 0x000fc4000000006a */
[----:B------:R-:W-:Y:S01]  /*14450*/  PRMT R107, R220, 0x5410, R107 ;  /* 0x00005410dc6b7816 */ /* 0x000fe2000000006b */
[----:B--2---:R0:W-:Y:S04]  /*14460*/  STS.128 [R251+UR4], R88 ;  /* 0x00000058fb007988 */ /* 0x0041e80008000c04 */
[----:B------:R-:W-:Y:S01]  /*14470*/  STS.128 [R251+UR4+0x4000], R96 ;  /* 0x00400060fb007988 */ /* 0x000fe20008000c04 */
[----:B---3--:R-:W-:Y:S02]  /*14480*/  PRMT R95, R95, 0x5410, R249 ;  /* 0x000054105f5f7816 */ /* 0x008fe400000000f9 */
[----:B------:R-:W-:Y:S02]  /*14490*/  PRMT R94, R94, 0x5410, R246 ;  /* 0x000054105e5e7816 */ /* 0x000fe400000000f6 */
[----:B------:R-:W-:-:S02]  /*144a0*/  PRMT R93, R247, 0x5410, R245 ;  /* 0x00005410f75d7816 */ /* 0x000fc400000000f5 */
[----:B0-----:R-:W-:Y:S02]  /*144b0*/  PRMT R91, R243, 0x5410, R241 ;  /* 0x00005410f35b7816 */ /* 0x001fe400000000f1 */
[----:B------:R-:W-:Y:S02]  /*144c0*/  PRMT R92, R92, 0x5410, R242 ;  /* 0x000054105c5c7816 */ /* 0x000fe400000000f2 */
[----:B------:R-:W-:Y:S02]  /*144d0*/  PRMT R90, R238, 0x5410, R239 ;  /* 0x00005410ee5a7816 */ /* 0x000fe400000000ef */
[----:B------:R-:W-:Y:S02]  /*144e0*/  PRMT R89, R237, 0x5410, R234 ;  /* 0x00005410ed597816 */ /* 0x000fe400000000ea */
[----:B------:R-:W-:Y:S02]  /*144f0*/  PRMT R88, R235, 0x5410, R233 ;  /* 0x00005410eb587816 */ /* 0x000fe400000000e9 */
[----:B----4-:R-:W-:-:S04]  /*14500*/  LOP3.LUT R138, R138, 0xffff, RZ, 0xc0, !PT ;  /* 0x0000ffff8a8a7812 */ /* 0x010fc800078ec0ff */
[----:B------:R-:W-:Y:S01]  /*14510*/  PRMT R130, R138, 0x3340, R130 ;  /* 0x000033408a827816 */ /* 0x000fe20000000082 */
[----:B------:R0:W-:Y:S04]  /*14520*/  STS.128 [R147+UR4], R88 ;  /* 0x0000005893007988 */ /* 0x0001e80008000c04 */
[----:B------:R-:W2:Y:S04]  /*14530*/  LDL R138, [R1+0xaac] ;  /* 0x000aac00018a7983 */ /* 0x000ea80000100800 */
[----:B------:R-:W-:Y:S01]  /*14540*/  STS.128 [R147+UR4+0x4000], R100 ;  /* 0x0040006493007988 */ /* 0x000fe20008000c04 */
[----:B0-----:R-:W-:-:S03]  /*14550*/  PRMT R89, R67, 0x5410, R61 ;  /* 0x0000541043597816 */ /* 0x001fc6000000003d */
[----:B------:R-:W3:Y:S01]  /*14560*/  LDL.LU R61, [R1+0xc30] ;  /* 0x000c3000013d7983 */ /* 0x000ee20000300800 */
[----:B------:R-:W-:-:S03]  /*14570*/  PRMT R90, R81, 0x5410, R73 ;  /* 0x00005410515a7816 */ /* 0x000fc60000000049 */
[----:B------:R-:W4:Y:S01]  /*14580*/  LDL.LU R67, [R1+0xc2c] ;  /* 0x000c2c0001437983 */ /* 0x000f220000300800 */
[----:B------:R-:W-:-:S03]  /*14590*/  PRMT R91, R82, 0x5410, R83 ;  /* 0x00005410525b7816 */ /* 0x000fc60000000053 */
[----:B------:R-:W3:Y:S04]  /*145a0*/  LDL.LU R73, [R1+0xc28] ;  /* 0x000c280001497983 */ /* 0x000ee80000300800 */
[----:B------:R-:W4:Y:S04]  /*145b0*/  LDL.LU R81, [R1+0xc24] ;  /* 0x000c240001517983 */ /* 0x000f280000300800 */
[----:B------:R0:W-:Y:S04]  /*145c0*/  STS.128 [R145+UR4], R92 ;  /* 0x0000005c91007988 */ /* 0x0001e80008000c04 */
[----:B------:R-:W3:Y:S04]  /*145d0*/  LDL.LU R83, [R1+0xc20] ;  /* 0x000c200001537983 */ /* 0x000ee80000300800 */
[----:B------:R-:W4:Y:S01]  /*145e0*/  LDL.LU R82, [R1+0xc1c] ;  /* 0x000c1c0001527983 */ /* 0x000f220000300800 */
[----:B0-----:R-:W-:-:S03]  /*145f0*/  PRMT R92, R56, 0x5410, R19 ;  /* 0x00005410385c7816 */ /* 0x001fc60000000013 */
[----:B------:R-:W4:Y:S01]  /*14600*/  LDL.LU R19, [R1+0xc18] ;  /* 0x000c180001137983 */ /* 0x000f220000300800 */
[----:B------:R-:W-:-:S03]  /*14610*/  PRMT R93, R68, 0x5410, R62 ;  /* 0x00005410445d7816 */ /* 0x000fc6000000003e */
[----:B------:R-:W4:Y:S01]  /*14620*/  LDL.LU R56, [R1+0xc14] ;  /* 0x000c140001387983 */ /* 0x000f220000300800 */
[----:B------:R-:W-:-:S03]  /*14630*/  PRMT R94, R84, 0x5410, R74 ;  /* 0x00005410545e7816 */ /* 0x000fc6000000004a */
[----:B------:R-:W4:Y:S01]  /*14640*/  LDL.LU R62, [R1+0xc10] ;  /* 0x000c1000013e7983 */ /* 0x000f220000300800 */
[----:B------:R-:W-:-:S03]  /*14650*/  PRMT R95, R117, 0x5410, R10 ;  /* 0x00005410755f7816 */ /* 0x000fc6000000000a */
[----:B------:R-:W4:Y:S04]  /*14660*/  LDL.LU R68, [R1+0xc0c] ;  /* 0x000c0c0001447983 */ /* 0x000f280000300800 */
[----:B------:R-:W4:Y:S04]  /*14670*/  LDL.LU R74, [R1+0xc08] ;  /* 0x000c0800014a7983 */ /* 0x000f280000300800 */
[----:B------:R-:W4:Y:S04]  /*14680*/  LDL.LU R84, [R1+0xc04] ;  /* 0x000c040001547983 */ /* 0x000f280000300800 */
[----:B------:R0:W-:Y:S04]  /*14690*/  STS.128 [R145+UR4+0x4000], R104 ;  /* 0x0040006891007988 */ /* 0x0001e80008000c04 */
[----:B------:R-:W3:Y:S04]  /*146a0*/  LDL.LU R10, [R1+0xc00] ;  /* 0x000c0000010a7983 */ /* 0x000ee80000300800 */
[----:B------:R-:W4:Y:S01]  /*146b0*/  LDL.LU R117, [R1+0xbfc] ;  /* 0x000bfc0001757983 */ /* 0x000f220000300800 */
[----:B0-----:R-:W-:-:S03]  /*146c0*/  PRMT R104, R58, 0x5410, R20 ;  /* 0x000054103a687816 */ /* 0x001fc60000000014 */
[----:B------:R-:W4:Y:S01]  /*146d0*/  LDL.LU R20, [R1+0xbf8] ;  /* 0x000bf80001147983 */ /* 0x000f220000300800 */
[----:B------:R-:W-:-:S03]  /*146e0*/  PRMT R105, R70, 0x5410, R64 ;  /* 0x0000541046697816 */ /* 0x000fc60000000040 */
[----:B------:R-:W4:Y:S01]  /*146f0*/  LDL.LU R58, [R1+0xbf4] ;  /* 0x000bf400013a7983 */ /* 0x000f220000300800 */
[----:B------:R-:W-:-:S03]  /*14700*/  PRMT R106, R131, 0x5410, R76 ;  /* 0x00005410836a7816 */ /* 0x000fc6000000004c */
[----:B------:R-:W4:Y:S04]  /*14710*/  LDL.LU R64, [R1+0xbf0] ;  /* 0x000bf00001407983 */ /* 0x000f280000300800 */
[----:B------:R-:W4:Y:S04]  /*14720*/  LDL.LU R70, [R1+0xbec] ;  /* 0x000bec0001467983 */ /* 0x000f280000300800 */
[----:B------:R-:W4:Y:S04]  /*14730*/  LDL.LU R76, [R1+0xbe8] ;  /* 0x000be800014c7983 */ /* 0x000f280000300800 */
[----:B------:R-:W4:Y:S04]  /*14740*/  LDL.LU R131, [R1+0xbe4] ;  /* 0x000be40001837983 */ /* 0x000f280000300800 */
[----:B------:R-:W3:Y:S01]  /*14750*/  LDL R9, [R1+0xaa0] ;  /* 0x000aa00001097983 */ /* 0x000ee20000100800 */
[----:B------:R-:W-:-:S03]  /*14760*/  PRMT R107, R2, 0x5410, R133 ;  /* 0x00005410026b7816 */ /* 0x000fc60000000085 */
[----:B------:R-:W4:Y:S04]  /*14770*/  LDL.LU R133, [R1+0xbe0] ;  /* 0x000be00001857983 */ /* 0x000f280000300800 */
[----:B------:R-:W4:Y:S04]  /*14780*/  LDL.LU R2, [R1+0xbdc] ;  /* 0x000bdc0001027983 */ /* 0x000f280000300800 */
[----:B------:R-:W4:Y:S01]  /*14790*/  LDL R8, [R1+0xa9c] ;  /* 0x000a9c0001087983 */ /* 0x000f220000100800 */
[----:B------:R-:W-:Y:S02]  /*147a0*/  PRMT R88, R252, 0x5410, R250 ;  /* 0x00005410fc587816 */ /* 0x000fe400000000fa */
[----:B------:R-:W0:Y:S01]  /*147b0*/  S2R R250, SR_TID.X ;  /* 0x0000000000fa7919 */ /* 0x000e220000002100 */
        /* <DEDUP_REMOVED lines=31> */
[----:B------:R-:W-:Y:S02]  /*149b0*/  PRMT R206, R207, 0x3340, R206 ;  /* 0x00003340cfce7816 */ /* 0x000fe400000000ce */
[----:B------:R-:W-:Y:S02]  /*149c0*/  PRMT R204, R205, 0x3340, R204 ;  /* 0x00003340cdcc7816 */ /* 0x000fe400000000cc */
[----:B------:R-:W-:Y:S01]  /*149d0*/  PRMT R202, R203, 0x3340, R202 ;  /* 0x00003340cbca7816 */ /* 0x000fe200000000ca */
[----:B------:R-:W1:Y:S01]  /*149e0*/  S2R R252, SR_TID.X ;  /* 0x0000000000fc7919 */ /* 0x000e620000002100 */
[----:B------:R-:W-:Y:S02]  /*149f0*/  PRMT R200, R201, 0x3340, R200 ;  /* 0x00003340c9c87816 */ /* 0x000fe400000000c8 */
[----:B------:R-:W-:Y:S02]  /*14a00*/  PRMT R198, R199, 0x3340, R198 ;  /* 0x00003340c7c67816 */ /* 0x000fe400000000c6 */
[----:B------:R-:W-:-:S02]  /*14a10*/  PRMT R148, R148, 0x3340, R149 ;  /* 0x0000334094947816 */ /* 0x000fc40000000095 */
[----:B------:R-:W-:Y:S02]  /*14a20*/  PRMT R150, R150, 0x3340, R151 ;  /* 0x0000334096967816 */ /* 0x000fe40000000097 */
[----:B------:R-:W-:Y:S02]  /*14a30*/  PRMT R152, R152, 0x3340, R153 ;  /* 0x0000334098987816 */ /* 0x000fe40000000099 */
        /* <DEDUP_REMOVED lines=47> */
[----:B------:R-:W-:Y:S01]  /*14d30*/  PRMT R103, R150, 0x5410, R152 ;  /* 0x0000541096677816 */ /* 0x000fe20000000098 */
[----:B--2---:R2:W-:Y:S01]  /*14d40*/  STS.128 [R138+UR4], R88 ;  /* 0x000000588a007988 */ /* 0x0045e20008000c04 */
[----:B------:R-:W-:Y:S02]  /*14d50*/  PRMT R170, R170, 0x3340, R171 ;  /* 0x00003340aaaa7816 */ /* 0x000fe400000000ab */
[----:B------:R-:W-:Y:S01]  /*14d60*/  PRMT R172, R172, 0x3340, R173 ;  /* 0x00003340acac7816 */ /* 0x000fe200000000ad */
[----:B------:R0:W-:Y:S01]  /*14d70*/  STS.128 [R138+UR4+0x4000], R96 ;  /* 0x004000608a007988 */ /* 0x0001e20008000c04 */
[----:B------:R-:W-:Y:S02]  /*14d80*/  PRMT R174, R174, 0x3340, R175 ;  /* 0x00003340aeae7816 */ /* 0x000fe400000000af */
[----:B------:R-:W-:-:S02]  /*14d90*/  PRMT R176, R176, 0x3340, R177 ;  /* 0x00003340b0b07816 */ /* 0x000fc400000000b1 */
[----:B------:R-:W-:Y:S02]  /*14da0*/  PRMT R178, R178, 0x3340, R179 ;  /* 0x00003340b2b27816 */ /* 0x000fe400000000b3 */
[----:B------:R-:W-:Y:S02]  /*14db0*/  PRMT R180, R180, 0x3340, R181 ;  /* 0x00003340b4b47816 */ /* 0x000fe400000000b5 */
[----:B------:R-:W-:Y:S02]  /*14dc0*/  PRMT R182, R182, 0x3340, R183 ;  /* 0x00003340b6b67816 */ /* 0x000fe400000000b7 */
[----:B------:R-:W-:Y:S01]  /*14dd0*/  PRMT R184, R184, 0x3340, R185 ;  /* 0x00003340b8b87816 */ /* 0x000fe200000000b9 */
[----:B------:R-:W-:Y:S01]  /*14de0*/  STS.128 [R125+UR4], R92 ;  /* 0x0000005c7d007988 */ /* 0x000fe20008000c04 */
[----:B--2---:R-:W-:Y:S02]  /*14df0*/  PRMT R88, R4, 0x5410, R6 ;  /* 0x0000541004587816 */ /* 0x004fe40000000006 */
[----:B------:R-:W-:Y:S01]  /*14e00*/  PRMT R89, R5, 0x5410, R3 ;  /* 0x0000541005597816 */ /* 0x000fe20000000003 */
[----:B------:R2:W-:Y:S01]  /*14e10*/  STS.128 [R125+UR4+0x4000], R100 ;  /* 0x004000647d007988 */ /* 0x0005e20008000c04 */
[----:B0-----:R-:W-:-:S02]  /*14e20*/  PRMT R96, R154, 0x5410, R156 ;  /* 0x000054109a607816 */ /* 0x001fc4000000009c */
[----:B------:R-:W-:Y:S02]  /*14e30*/  PRMT R97, R158, 0x5410, R160 ;  /* 0x000054109e617816 */ /* 0x000fe400000000a0 */
[----:B------:R-:W-:Y:S02]  /*14e40*/  PRMT R98, R162, 0x5410, R164 ;  /* 0x00005410a2627816 */ /* 0x000fe400000000a4 */
[----:B------:R-:W-:Y:S02]  /*14e50*/  PRMT R99, R166, 0x5410, R168 ;  /* 0x00005410a6637816 */ /* 0x000fe400000000a8 */
[----:B------:R-:W-:Y:S02]  /*14e60*/  PRMT R90, R143, 0x5410, R141 ;  /* 0x000054108f5a7816 */ /* 0x000fe4000000008d */
[----:B------:R-:W-:Y:S01]  /*14e70*/  PRMT R91, R140, 0x5410, R137 ;  /* 0x000054108c5b7816 */ /* 0x000fe20000000089 */
[----:B------:R-:W-:Y:S01]  /*14e80*/  STS.128 [R124+UR4], R104 ;  /* 0x000000687c007988 */ /* 0x000fe20008000c04 */
[----:B------:R-:W-:-:S02]  /*14e90*/  LOP3.LUT R250, R250, 0x7f, RZ, 0xc0, !PT ;  /* 0x0000007ffafa7812 */ /* 0x000fc400078ec0ff */
[----:B--2---:R-:W-:Y:S01]  /*14ea0*/  PRMT R100, R170, 0x5410, R172 ;  /* 0x00005410aa647816 */ /* 0x004fe200000000ac */
[----:B------:R-:W-:Y:S01]  /*14eb0*/  UMOV UR37, 0x40000040 ;  /* 0x4000004000257882 */ /* 0x000fe20000000000 */
[----:B------:R-:W-:Y:S01]  /*14ec0*/  PRMT R101, R174, 0x5410, R176 ;  /* 0x00005410ae657816 */ /* 0x000fe200000000b0 */
[----:B------:R-:W2:Y:S01]  /*14ed0*/  LDL.LU R6, [R1+0xbd8] ;  /* 0x000bd80001067983 */ /* 0x000ea20000300800 */
[----:B------:R-:W-:Y:S02]  /*14ee0*/  PRMT R102, R178, 0x5410, R180 ;  /* 0x00005410b2667816 */ /* 0x000fe400000000b4 */
[----:B------:R-:W-:Y:S01]  /*14ef0*/  PRMT R103, R182, 0x5410, R184 ;  /* 0x00005410b6677816 */ /* 0x000fe200000000b8 */
[----:B------:R-:W-:Y:S01]  /*14f00*/  STS.128 [R124+UR4+0x4000], R96 ;  /* 0x004000607c007988 */ /* 0x000fe20008000c04 */
[----:B------:R-:W-:Y:S02]  /*14f10*/  LOP3.LUT R186, R186, 0xffff, RZ, 0xc0, !PT ;  /* 0x0000ffffbaba7812 */ /* 0x000fe400078ec0ff */
[----:B------:R-:W-:Y:S01]  /*14f20*/  LOP3.LUT R187, R187, 0xffff, RZ, 0xc0, !PT ;  /* 0x0000ffffbbbb7812 */ /* 0x000fe200078ec0ff */
[----:B------:R-:W2:Y:S01]  /*14f30*/  LDL.LU R4, [R1+0xbd4] ;  /* 0x000bd40001047983 */ /* 0x000ea20000300800 */
[----:B------:R-:W-:-:S02]  /*14f40*/  LOP3.LUT R188, R188, 0xffff, RZ, 0xc0, !PT ;  /* 0x0000ffffbcbc7812 */ /* 0x000fc400078ec0ff */
[----:B------:R-:W-:Y:S01]  /*14f50*/  LOP3.LUT R189, R189, 0xffff, RZ, 0xc0, !PT ;  /* 0x0000ffffbdbd7812 */ /* 0x000fe200078ec0ff */
[----:B------:R-:W2:Y:S01]  /*14f60*/  LDL.LU R3, [R1+0xbd0] ;  /* 0x000bd00001037983 */ /* 0x000ea20000300800 */
[----:B------:R-:W-:Y:S02]  /*14f70*/  LOP3.LUT R190, R190, 0xffff, RZ, 0xc0, !PT ;  /* 0x0000ffffbebe7812 */ /* 0x000fe400078ec0ff */
[----:B------:R-:W-:Y:S01]  /*14f80*/  LOP3.LUT R191, R191, 0xffff, RZ, 0xc0, !PT ;  /* 0x0000ffffbfbf7812 */ /* 0x000fe200078ec0ff */
[----:B------:R-:W2:Y:S01]  /*14f90*/  LDL.LU R5, [R1+0xbcc] ;  /* 0x000bcc0001057983 */ /* 0x000ea20000300800 */
        /* <DEDUP_REMOVED lines=10> */
[----:B------:R-:W-:Y:S02]  /*15040*/  LOP3.LUT R87, R87, 0xffff, RZ, 0xc0, !PT ;  /* 0x0000ffff57577812 */ /* 0x000fe400078ec0ff */
        /* <DEDUP_REMOVED lines=10> */
[----:B------:R-:W-:Y:S01]  /*150f0*/  PRMT R95, R127, 0x5410, R126 ;  /* 0x000054107f5f7816 */ /* 0x000fe2000000007e */
[----:B---3--:R-:W-:Y:S04]  /*15100*/  STS.128 [R9+UR4], R88 ;  /* 0x0000005809007988 */ /* 0x008fe80008000c04 */
[----:B------:R0:W-:Y:S02]  /*15110*/  STS.128 [R9+UR4+0x4000], R100 ;  /* 0x0040006409007988 */ /* 0x0001e40008000c04 */
[----:B0-----:R-:W-:-:S02]  /*15120*/  LOP3.LUT R9, R250, 0x10, RZ, 0x3c, !PT ;  /* 0x00000010fa097812 */ /* 0x001fc400078e3cff */
[----:B------:R-:W0:Y:S01]  /*15130*/  S2R R250, SR_TID.X ;  /* 0x0000000000fa7919 */ /* 0x000e220000002100 */
[----:B------:R-:W-:Y:S02]  /*15140*/  PRMT R104, R186, 0x5410, R188 ;  /* 0x00005410ba687816 */ /* 0x000fe400000000bc */
[----:B------:R-:W-:Y:S02]  /*15150*/  PRMT R105, R190, 0x5410, R192 ;  /* 0x00005410be697816 */ /* 0x000fe400000000c0 */
[----:B------:R-:W-:Y:S02]  /*15160*/  PRMT R106, R194, 0x5410, R142 ;  /* 0x00005410c26a7816 */ /* 0x000fe4000000008e */
[----:B------:R-:W-:Y:S02]  /*15170*/  PRMT R107, R87, 0x5410, R130 ;  /* 0x00005410576b7816 */ /* 0x000fe40000000082 */
[----:B-1----:R-:W-:Y:S01]  /*15180*/  LOP3.LUT R252, R252, 0x7f, RZ, 0xc0, !PT ;  /* 0x0000007ffcfc7812 */ /* 0x002fe200078ec0ff */
[----:B----4-:R-:W-:Y:S04]  /*15190*/  STS.128 [R8+UR4], R92 ;  /* 0x0000005c08007988 */ /* 0x010fe80008000c04 */
[----:B------:R1:W-:Y:S04]  /*151a0*/  STS.128 [R8+UR4+0x4000], R104 ;  /* 0x0040006808007988 */ /* 0x0003e80008000c04 */
[----:B------:R-:W-:Y:S04]  /*151b0*/  STS.U8 [R252+UR4+0x9000], R133 ;  /* 0x00900085fc007988 */ /* 0x000fe80008000004 */
[----:B------:R-:W-:Y:S04]  /*151c0*/  STS.U8 [R252+UR4+0x9400], R10 ;  /* 0x0094000afc007988 */ /* 0x000fe80008000004 */
[----:B------:R-:W-:Y:S04]  /*151d0*/  STS.U8 [R252+UR4+0x9800], R83 ;  /* 0x00980053fc007988 */ /* 0x000fe80008000004 */
[----:B------:R-:W-:Y:S04]  /*151e0*/  STS.U8 [R252+UR4+0x9c00], R14 ;  /* 0x009c000efc007988 */ /* 0x000fe80008000004 */
[----:B------:R-:W-:Y:S04]  /*151f0*/  STS.U8 [R252+UR4+0x8000], R80 ;  /* 0x00800050fc007988 */ /* 0x000fe80008000004 */
[----:B------:R-:W-:Y:S04]  /*15200*/  STS.U8 [R252+UR4+0x8400], R11 ;  /* 0x0084000bfc007988 */ /* 0x000fe80008000004 */
[----:B------:R-:W-:Y:S04]  /*15210*/  STS.U8 [R252+UR4+0x8800], R86 ;  /* 0x00880056fc007988 */ /* 0x000fe80008000004 */
[----:B------:R-:W-:Y:S01]  /*15220*/  STS.U8 [R252+UR4+0x8c00], R115 ;  /* 0x008c0073fc007988 */ /* 0x000fe20008000004 */
[----:B0-----:R-:W-:-:S03]  /*15230*/  LOP3.LUT R250, R250, 0x7f, RZ, 0xc0, !PT ;  /* 0x0000007ffafa7812 */ /* 0x001fc600078ec0ff */
[----:B------:R-:W-:Y:S04]  /*15240*/  STS.U8 [R9+UR4+0x8080], R7 ;  /* 0x0080800709007988 */ /* 0x000fe80008000004 */
[----:B------:R-:W-:Y:S04]  /*15250*/  STS.U8 [R9+UR4+0x9080], R131 ;  /* 0x0090808309007988 */ /* 0x000fe80008000004 */
[----:B------:R-:W-:Y:S04]  /*15260*/  STS.U8 [R9+UR4+0x8480], R78 ;  /* 0x0084804e09007988 */ /* 0x000fe80008000004 */
[----:B------:R-:W-:Y:S04]  /*15270*/  STS.U8 [R9+UR4+0x9480], R84 ;  /* 0x0094805409007988 */ /* 0x000fe80008000004 */
[----:B------:R-:W-:Y:S01]  /*15280*/  STS.U8 [R9+UR4+0x8880], R108 ;  /* 0x0088806c09007988 */ /* 0x000fe20008000004 */
[----:B-1----:R-:W-:-:S03]  /*15290*/  LOP3.LUT R8, R250, 0x20, RZ, 0x3c, !PT ;  /* 0x00000020fa087812 */ /* 0x002fc600078e3cff */
[----:B------:R-:W-:Y:S04]  /*152a0*/  STS.U8 [R9+UR4+0x9880], R81 ;  /* 0x0098805109007988 */ /* 0x000fe80008000004 */
[----:B------:R-:W-:Y:S04]  /*152b0*/  STS.U8 [R9+UR4+0x9c80], R15 ;  /* 0x009c800f09007988 */ /* 0x000fe80008000004 */
[----:B------:R0:W-:Y:S02]  /*152c0*/  STS.U8 [R9+UR4+0x8c80], R116 ;  /* 0x008c807409007988 */ /* 0x0001e40008000004 */
[----:B0-----:R-:W-:-:S02]  /*152d0*/  LOP3.LUT R9, R250, 0x30, RZ, 0x3c, !PT ;  /* 0x00000030fa097812 */ /* 0x001fc400078e3cff */
[----:B------:R-:W0:Y:S01]  /*152e0*/  S2R R250, SR_TID.X ;  /* 0x0000000000fa7919 */ /* 0x000e220000002100 */
[----:B------:R-:W-:Y:S04]  /*152f0*/  STS.U8 [R8+UR4+0x8100], R77 ;  /* 0x0081004d08007988 */ /* 0x000fe80008000004 */
[----:B------:R-:W-:Y:S04]  /*15300*/  STS.U8 [R8+UR4+0x9100], R76 ;  /* 0x0091004c08007988 */ /* 0x000fe80008000004 */
[----:B------:R-:W-:Y:S04]  /*15310*/  STS.U8 [R8+UR4+0x8500], R75 ;  /* 0x0085004b08007988 */ /* 0x000fe80008000004 */
[----:B------:R-:W-:Y:S04]  /*15320*/  STS.U8 [R8+UR4+0x9500], R74 ;  /* 0x0095004a08007988 */ /* 0x000fe80008000004 */
[----:B------:R-:W-:Y:S04]  /*15330*/  STS.U8 [R8+UR4+0x8900], R109 ;  /* 0x0089006d08007988 */ /* 0x000fe80008000004 */
[----:B------:R-:W-:Y:S04]  /*15340*/  STS.U8 [R8+UR4+0x9900], R73 ;  /* 0x0099004908007988 */ /* 0x000fe80008000004 */
[----:B------:R-:W-:Y:S04]  /*15350*/  STS.U8 [R8+UR4+0x9d00], R72 ;  /* 0x009d004808007988 */ /* 0x000fe80008000004 */
[----:B------:R1:W-:Y:S01]  /*15360*/  STS.U8 [R8+UR4+0x8d00], R118 ;  /* 0x008d007608007988 */ /* 0x0003e20008000004 */
[----:B0-----:R-:W-:-:S03]  /*15370*/  LOP3.LUT R250, R250, 0x7f, RZ, 0xc0, !PT ;  /* 0x0000007ffafa7812 */ /* 0x001fc600078ec0ff */
[----:B------:R-:W-:Y:S04]  /*15380*/  STS.U8 [R9+UR4+0x8180], R71 ;  /* 0x0081804709007988 */ /* 0x000fe80008000004 */
[----:B------:R-:W-:Y:S01]  /*15390*/  STS.U8 [R9+UR4+0x9180], R70 ;  /* 0x0091804609007988 */ /* 0x000fe20008000004 */
[----:B-1----:R-:W-:-:S03]  /*153a0*/  LOP3.LUT R8, R250, 0x40, RZ, 0x3c, !PT ;  /* 0x00000040fa087812 */ /* 0x002fc600078e3cff */
[----:B------:R-:W-:Y:S04]  /*153b0*/  STS.U8 [R9+UR4+0x8580], R69 ;  /* 0x0085804509007988 */ /* 0x000fe80008000004 */
[----:B------:R-:W-:Y:S04]  /*153c0*/  STS.U8 [R9+UR4+0x9580], R68 ;  /* 0x0095804409007988 */ /* 0x000fe80008000004 */
[----:B------:R-:W-:Y:S04]  /*153d0*/  STS.U8 [R9+UR4+0x8980], R110 ;  /* 0x0089806e09007988 */ /* 0x000fe80008000004 */
[----:B------:R-:W-:Y:S04]  /*153e0*/  STS.U8 [R9+UR4+0x9980], R67 ;  /* 0x0099804309007988 */ /* 0x000fe80008000004 */
[----:B------:R-:W-:Y:S04]  /*153f0*/  STS.U8 [R9+UR4+0x9d80], R66 ;  /* 0x009d804209007988 */ /* 0x000fe80008000004 */
[----:B------:R0:W-:Y:S04]  /*15400*/  STS.U8 [R9+UR4+0x8d80], R119 ;  /* 0x008d807709007988 */ /* 0x0001e80008000004 */
[----:B------:R-:W-:Y:S04]  /*15410*/  STS.U8 [R8+UR4+0x8200], R65 ;  /* 0x0082004108007988 */ /* 0x000fe80008000004 */
[----:B------:R-:W-:Y:S01]  /*15420*/  STS.U8 [R8+UR4+0x9200], R64 ;  /* 0x0092004008007988 */ /* 0x000fe20008000004 */
[----:B0-----:R-:W-:-:S03]  /*15430*/  LOP3.LUT R9, R250, 0x50, RZ, 0x3c, !PT ;  /* 0x00000050fa097812 */ /* 0x001fc600078e3cff */
        /* <DEDUP_REMOVED lines=14> */
[----:B------:R-:W-:Y:S01]  /*15520*/  STS.U8 [R9+UR4+0x8e80], R121 ;  /* 0x008e807909007988 */ /* 0x000fe20008000004 */
[----:B------:R-:W-:-:S03]  /*15530*/  LOP3.LUT R7, R252, 0x70, RZ, 0x3c, !PT ;  /* 0x00000070fc077812 */ /* 0x000fc600078e3cff */
[----:B------:R-:W-:Y:S04]  /*15540*/  STS.U8 [R8+UR4+0x8300], R21 ;  /* 0x0083001508007988 */ /* 0x000fe80008000004 */
        /* <DEDUP_REMOVED lines=15> */
[----:B------:R1:W-:Y:S06]  /*15640*/  MEMBAR.ALL.CTA ;  /* 0x0000000000007992 */ /* 0x0003ec0000008000 */
[----:B-1----:R-:W1:Y:S04]  /*15650*/  FENCE.VIEW.ASYNC.S ;  /* 0x00000000000073c6 */ /* 0x002e680000000000 */
[----:B------:R-:W3:Y:S01]  /*15660*/  LDL.LU R250, [R1+0xac4] ;  /* 0x000ac40001fa7983 */ /* 0x000ee20000300800 */
[----:B------:R-:W-:Y:S01]  /*15670*/  UIADD3.64 UR48, UR8, 0x1fe, URZ ;  /* 0x000001fe08307897 */ /* 0x000fe2000fffe03f */
[----:B------:R-:W-:Y:S01]  /*15680*/  UMOV UR50, UR38 ;  /* 0x0000002600327c82 */ /* 0x000fe20008000000 */
[----:B------:R-:W-:Y:S01]  /*15690*/  UMOV UR51, UR39 ;  /* 0x0000002700337c82 */ /* 0x000fe20008000000 */
[----:B------:R-:W4:Y:S04]  /*156a0*/  LDL.LU R252, [R1+0xac0] ;  /* 0x000ac00001fc7983 */ /* 0x000f280000300800 */
[----:B0-----:R-:W4:Y:S04]  /*156b0*/  LDL R7, [R1+0xb98] ;  /* 0x000b980001077983 */ /* 0x001f280000100800 */
[----:B------:R-:W4:Y:S01]  /*156c0*/  LDL.LU R231, [R1+0xa94] ;  /* 0x000a940001e77983 */ /* 0x000f220000300800 */
[----:B------:R-:W-:-:S03]  /*156d0*/  UIADD3.64 UR52, UR8, 0x200, URZ ;  /* 0x0000020008347897 */ /* 0x000fc6000fffe03f */
[----:B------:R-:W4:Y:S01]  /*156e0*/  LDL.LU R230, [R1+0xa8c] ;  /* 0x000a8c0001e67983 */ /* 0x000f220000300800 */
[----:B-1----:R-:W-:Y:S06]  /*156f0*/  BAR.SYNC.DEFER_BLOCKING 0x0 ;  /* 0x0000000000007b1d */ /* 0x002fec0000010000 */
[----:B------:R-:W-:Y:S01]  /*15700*/  UMOV UR54, UR10 ;  /* 0x0000000a00367c82 */ /* 0x000fe20008000000 */
[----:B------:R-:W-:Y:S01]  /*15710*/  UMOV UR55, UR11 ;  /* 0x0000000b00377c82 */ /* 0x000fe20008000000 */
[----:B------:R-:W4:Y:S04]  /*15720*/  LDL.LU R233, [R1+0xa84] ;  /* 0x000a840001e97983 */ /* 0x000f280000300800 */
[----:B------:R-:W4:Y:S04]  /*15730*/  LDL.LU R235, [R1+0xa7c] ;  /* 0x000a7c0001eb7983 */ /* 0x000f280000300800 */
[----:B------:R-:W4:Y:S04]  /*15740*/  LDL.LU R234, [R1+0xa6c] ;  /* 0x000a6c0001ea7983 */ /* 0x000f280000300800 */
[----:B------:R-:W4:Y:S01]  /*15750*/  LDL.LU R237, [R1+0xa90] ;  /* 0x000a900001ed7983 */ /* 0x000f220000300800 */
[----:B------:R-:W-:-:S03]  /*15760*/  WARPGROUP.ARRIVE ;  /* 0x00000000000079c5 */ /* 0x000fc60000000000 */
[----:B------:R-:W4:Y:S03]  /*15770*/  LDL.LU R239, [R1+0xa64] ;  /* 0x000a640001ef7983 */ /* 0x000f260000300800 */
[----:B------:R-:W-:Y:S04]  /*15780*/  QGMMA.64x32x32.F32.E4M3.E4M3 R40, gdesc[UR36], R40 ;  /* 0x00600000242879f3 */ /* 0x000fe80008700828 */
        /* <DEDUP_REMOVED lines=8> */
[----:B------:R-:W-:Y:S01]  /*15810*/  QGMMA.64x32x32.F32.E4M3.E4M3 R24, gdesc[UR52], R24 ;  /* 0x00600000341879f3 */ /* 0x000fe20008700818 */
[----:B---3--:R-:W-:-:S02]  /*15820*/  R2UR UR52, R250 ;  /* 0x00000000fa3472ca */ /* 0x008fc400000e0000 */
[----:B------:R-:W3:Y:S01]  /*15830*/  LDL.LU R250, [R1+0xa88] ;  /* 0x000a880001fa7983 */ /* 0x000ee20000300800 */
[----:B------:R-:W-:Y:S01]  /*15840*/  UIADD3.64 UR56, UR8, 0x202, URZ ;  /* 0x0000020208387897 */ /* 0x000fe2000fffe03f */
[----:B------:R-:W-:Y:S01]  /*15850*/  UMOV UR58, UR14 ;  /* 0x0000000e003a7c82 */ /* 0x000fe20008000000 */
[----:B------:R-:W-:Y:S01]  /*15860*/  UMOV UR59, UR15 ;  /* 0x0000000f003b7c82 */ /* 0x000fe20008000000 */
[----:B------:R-:W3:Y:S04]  /*15870*/  LDL.LU R238, [R1+0xa5c] ;  /* 0x000a5c0001ee7983 */ /* 0x000ee80000300800 */
[----:B------:R-:W3:Y:S04]  /*15880*/  LDL.LU R241, [R1+0xa80] ;  /* 0x000a800001f17983 */ /* 0x000ee80000300800 */
[----:B------:R-:W3:Y:S04]  /*15890*/  LDL.LU R243, [R1+0xa54] ;  /* 0x000a540001f37983 */ /* 0x000ee80000300800 */
[----:B------:R-:W3:Y:S01]  /*158a0*/  LDL.LU R242, [R1+0xa78] ;  /* 0x000a780001f27983 */ /* 0x000ee20000300800 */
[----:B--2---:R-:W-:-:S03]  /*158b0*/  R2UR UR48, R249 ;  /* 0x00000000f93072ca */ /* 0x004fc600000e0000 */
[----:B------:R-:W2:Y:S04]  /*158c0*/  LDL.LU R245, [R1+0xa4c] ;  /* 0x000a4c0001f57983 */ /* 0x000ea80000300800 */
[----:B------:R-:W2:Y:S04]  /*158d0*/  LDL.LU R247, [R1+0xa70] ;  /* 0x000a700001f77983 */ /* 0x000ea80000300800 */
[----:B------:R-:W2:Y:S01]  /*158e0*/  LDL.LU R249, [R1+0xa44] ;  /* 0x000a440001f97983 */ /* 0x000ea20000300800 */
[----:B------:R-:W-:-:S03]  /*158f0*/  R2UR UR53, R251 ;  /* 0x00000000fb3572ca */ /* 0x000fc600000e0000 */
[----:B------:R-:W2:Y:S01]  /*15900*/  LDL.LU R251, [R1+0xa68] ;  /* 0x000a680001fb7983 */ /* 0x000ea20000300800 */
[----:B------:R-:W-:Y:S01]  /*15910*/  QGMMA.64x32x32.F32.E4M3.E4M3 R24, gdesc[UR56], R24 ;  /* 0x00600000381879f3 */ /* 0x000fe20008700818 */
[----:B------:R-:W-:Y:S02]  /*15920*/  R2UR UR56, R5 ;  /* 0x00000000053872ca */ /* 0x000fe400000e0000 */
[----:B------:R-:W0:Y:S01]  /*15930*/  LDC R5, c[0x0][0x238] ;  /* 0x00008e00ff057b82 */ /* 0x000e220000000800 */
[----:B----4-:R-:W-:Y:S02]  /*15940*/  R2UR UR57, R252 ;  /* 0x00000000fc3972ca */ /* 0x010fe400000e0000 */
[----:B------:R-:W4:Y:S01]  /*15950*/  LDL.LU R252, [R1+0xa3c] ;  /* 0x000a3c0001fc7983 */ /* 0x000f220000300800 */
[----:B------:R-:W-:-:S03]  /*15960*/  R2UR UR49, R246 ;  /* 0x00000000f63172ca */ /* 0x000fc600000e0000 */
[----:B------:R-:W4:Y:S01]  /*15970*/  LDL.LU R246, [R1+0xa60] ;  /* 0x000a600001f67983 */ /* 0x000f220000300800 */
[----:B0-----:R-:W-:-:S05]  /*15980*/  IMAD.SHL.U32 R5, R5, 0x100, RZ ;  /* 0x0000010005057824 */ /* 0x001fca00078e00ff */
[C---:B------:R-:W-:Y:S02]  /*15990*/  IADD3 R231, P1, R5.reuse, R231, RZ ;  /* 0x000000e705e77210 */ /* 0x040fe40007f3e0ff */
[C---:B------:R-:W-:Y:S02]  /*159a0*/  IADD3 R230, P2, R5.reuse, R230, RZ ;  /* 0x000000e605e67210 */ /* 0x040fe40007f5e0ff */
[C---:B------:R-:W-:Y:S01]  /*159b0*/  IADD3 R2, P5, R5.reuse, R2, RZ ;  /* 0x0000000205027210 */ /* 0x040fe20007fbe0ff */
[----:B------:R-:W-:Y:S01]  /*159c0*/  STL [R1+0xa94], R231 ;  /* 0x000a94e701007387 */ /* 0x000fe20000100800 */
[----:B------:R-:W-:-:S03]  /*159d0*/  IADD3 R6, P6, R5, R6, RZ ;  /* 0x0000000605067210 */ /* 0x000fc60007fde0ff */
[----:B------:R-:W-:Y:S04]  /*159e0*/  STL [R1+0xa8c], R230 ;  /* 0x000a8ce601007387 */ /* 0x000fe80000100800 */
[----:B------:R0:W-:Y:S01]  /*159f0*/  STL [R1+0xa74], R2 ;  /* 0x000a740201007387 */ /* 0x0001e20000100800 */
[C---:B------:R-:W-:Y:S02]  /*15a00*/  IADD3 R233, P3, R5.reuse, R233, RZ ;  /* 0x000000e905e97210 */ /* 0x040fe40007f7e0ff */
[C---:B------:R-:W-:Y:S02]  /*15a10*/  IADD3 R235, P4, R5.reuse, R235, RZ ;  /* 0x000000eb05eb7210 */ /* 0x040fe40007f9e0ff */
[----:B0-----:R-:W-:Y:S01]  /*15a20*/  SHF.R.S32.HI R2, RZ, 0x1f, R5 ;  /* 0x0000001fff027819 */ /* 0x001fe20000011405 */
[----:B------:R-:W-:Y:S04]  /*15a30*/  STL [R1+0xa84], R233 ;  /* 0x000a84e901007387 */ /* 0x000fe80000100800 */
[C---:B------:R-:W-:Y:S01]  /*15a40*/  IMAD.X R4, R2.reuse, 0x1, R4, P6 ;  /* 0x0000000102047824 */ /* 0x040fe200030e0604 */
[----:B------:R-:W-:Y:S01]  /*15a50*/  IADD3 R234, P6, R5, R234, RZ ;  /* 0x000000ea05ea7210 */ /* 0x000fe20007fde0ff */
[C---:B------:R-:W-:Y:S01]  /*15a60*/  IMAD.X R237, R2.reuse, 0x1, R237, P1 ;  /* 0x0000000102ed7824 */ /* 0x040fe200008e06ed */
[----:B------:R-:W-:Y:S04]  /*15a70*/  STL [R1+0xa7c], R235 ;  /* 0x000a7ceb01007387 */ /* 0x000fe80000100800 */
[----:B------:R-:W-:Y:S01]  /*15a80*/  STL [R1+0xa6c], R234 ;  /* 0x000a6cea01007387 */ /* 0x000fe20000100800 */
[----:B---3--:R-:W-:-:S05]  /*15a90*/  IMAD.X R250, R2, 0x1, R250, P2 ;  /* 0x0000000102fa7824 */ /* 0x008fca00010e06fa */
[----:B------:R0:W-:Y:S04]  /*15aa0*/  STL [R1+0xa88], R250 ;  /* 0x000a88fa01007387 */ /* 0x0001e80000100800 */
[----:B------:R-:W-:Y:S04]  /*15ab0*/  STL [R1+0xa90], R237 ;  /* 0x000a90ed01007387 */ /* 0x000fe80000100800 */
[----:B0-----:R-:W3:Y:S01]  /*15ac0*/  LDL.LU R250, [R1+0xa34] ;  /* 0x000a340001fa7983 */ /* 0x001ee20000300800 */
[C---:B------:R-:W-:Y:S01]  /*15ad0*/  IADD3 R239, P1, R5.reuse, R239, RZ ;  /* 0x000000ef05ef7210 */ /* 0x040fe20007f3e0ff */
[C---:B------:R-:W-:Y:S01]  /*15ae0*/  IMAD.X R241, R2.reuse, 0x1, R241, P3 ;  /* 0x0000000102f17824 */ /* 0x040fe200018e06f1 */
[C---:B------:R-:W-:Y:S01]  /*15af0*/  IADD3 R238, P2, R5.reuse, R238, RZ ;  /* 0x000000ee05ee7210 */ /* 0x040fe20007f5e0ff */
[----:B------:R-:W-:Y:S01]  /*15b00*/  IMAD.X R242, R2, 0x1, R242, P4 ;  /* 0x0000000102f27824 */ /* 0x000fe200020e06f2 */
[C---:B------:R-:W-:Y:S01]  /*15b10*/  IADD3 R243, P3, R5.reuse, R243, RZ ;  /* 0x000000f305f37210 */ /* 0x040fe20007f7e0ff */
[----:B------:R-:W-:Y:S01]  /*15b20*/  STL [R1+0xa64], R239 ;  /* 0x000a64ef01007387 */ /* 0x000fe20000100800 */
[----:B--2---:R-:W-:-:S03]  /*15b30*/  IADD3 R245, P4, R5, R245, RZ ;  /* 0x000000f505f57210 */ /* 0x004fc60007f9e0ff */
[----:B------:R-:W-:Y:S01]  /*15b40*/  STL [R1+0xa5c], R238 ;  /* 0x000a5cee01007387 */ /* 0x000fe20000100800 */
[----:B------:R-:W-:-:S03]  /*15b50*/  IMAD.X R247, R2, 0x1, R247, P5 ;  /* 0x0000000102f77824 */ /* 0x000fc600028e06f7 */
[----:B------:R-:W-:Y:S01]  /*15b60*/  STL [R1+0xa80], R241 ;  /* 0x000a80f101007387 */ /* 0x000fe20000100800 */
[----:B------:R-:W-:-:S03]  /*15b70*/  IADD3 R249, P5, R5, R249, RZ ;  /* 0x000000f905f97210 */ /* 0x000fc60007fbe0ff */
[----:B------:R-:W-:Y:S04]  /*15b80*/  STL [R1+0xa54], R243 ;  /* 0x000a54f301007387 */ /* 0x000fe80000100800 */
[----:B------:R-:W-:Y:S04]  /*15b90*/  STL [R1+0xa78], R242 ;  /* 0x000a78f201007387 */ /* 0x000fe80000100800 */
[----:B------:R-:W2:Y:S04]  /*15ba0*/  LDL.LU R219, [R1+0xa58] ;  /* 0x000a580001db7983 */ /* 0x000ea80000300800 */
[----:B------:R-:W-:Y:S04]  /*15bb0*/  STL [R1+0xa4c], R245 ;  /* 0x000a4cf501007387 */ /* 0x000fe80000100800 */
[----:B------:R-:W2:Y:S01]  /*15bc0*/  LDL.LU R218, [R1+0xa2c] ;  /* 0x000a2c0001da7983 */ /* 0x000ea20000300800 */
[----:B------:R-:W-:-:S03]  /*15bd0*/  IMAD.X R251, R2, 0x1, R251, P6 ;  /* 0x0000000102fb7824 */ /* 0x000fc600030e06fb */
[----:B------:R-:W-:Y:S04]  /*15be0*/  STL [R1+0xa70], R247 ;  /* 0x000a70f701007387 */ /* 0x000fe80000100800 */
[----:B------:R-:W2:Y:S04]  /*15bf0*/  LDL.LU R221, [R1+0xa50] ;  /* 0x000a500001dd7983 */ /* 0x000ea80000300800 */
[----:B------:R0:W-:Y:S01]  /*15c00*/  STL [R1+0xa44], R249 ;  /* 0x000a44f901007387 */ /* 0x0001e20000100800 */
[----:B----4-:R-:W-:-:S03]  /*15c10*/  IADD3 R252, P6, R5, R252, RZ ;  /* 0x000000fc05fc7210 */ /* 0x010fc60007fde0ff */
[----:B0-----:R-:W4:Y:S04]  /*15c20*/  LDL.LU R249, [R1+0xa24] ;  /* 0x000a240001f97983 */ /* 0x001f280000300800 */
[----:B------:R-:W4:Y:S04]  /*15c30*/  LDL.LU R223, [R1+0xa48] ;  /* 0x000a480001df7983 */ /* 0x000f280000300800 */
[----:B------:R0:W-:Y:S01]  /*15c40*/  STL [R1+0xa68], R251 ;  /* 0x000a68fb01007387 */ /* 0x0001e20000100800 */
[----:B------:R-:W-:-:S03]  /*15c50*/  IMAD.X R246, R2, 0x1, R246, P1 ;  /* 0x0000000102f67824 */ /* 0x000fc600008e06f6 */
[----:B0-----:R-:W4:Y:S04]  /*15c60*/  LDL.LU R251, [R1+0xa1c] ;  /* 0x000a1c0001fb7983 */ /* 0x001f280000300800 */
[----:B------:R-:W4:Y:S04]  /*15c70*/  LDL.LU R222, [R1+0xa40] ;  /* 0x000a400001de7983 */ /* 0x000f280000300800 */
[----:B------:R0:W-:Y:S04]  /*15c80*/  STL [R1+0xa3c], R252 ;  /* 0x000a3cfc01007387 */ /* 0x0001e80000100800 */
[----:B0-----:R-:W4:Y:S04]  /*15c90*/  LDL.LU R252, [R1+0xa14] ;  /* 0x000a140001fc7983 */ /* 0x001f280000300800 */
[----:B------:R-:W4:Y:S04]  /*15ca0*/  LDL.LU R225, [R1+0xa38] ;  /* 0x000a380001e17983 */ /* 0x000f280000300800 */
[----:B------:R-:W4:Y:S04]  /*15cb0*/  LDL.LU R227, [R1+0xa0c] ;  /* 0x000a0c0001e37983 */ /* 0x000f280000300800 */
[----:B------:R-:W4:Y:S04]  /*15cc0*/  LDL.LU R226, [R1+0xa30] ;  /* 0x000a300001e27983 */ /* 0x000f280000300800 */
[----:B------:R0:W-:Y:S04]  /*15cd0*/  STL [R1+0xa60], R246 ;  /* 0x000a60f601007387 */ /* 0x0001e80000100800 */
[----:B------:R-:W4:Y:S04]  /*15ce0*/  LDL.LU R229, [R1+0xa04] ;  /* 0x000a040001e57983 */ /* 0x000f280000300800 */
[----:B------:R-:W4:Y:S04]  /*15cf0*/  LDL.LU R231, [R1+0xa28] ;  /* 0x000a280001e77983 */ /* 0x000f280000300800 */
[----:B------:R-:W4:Y:S04]  /*15d00*/  LDL.LU R230, [R1+0x9fc] ;  /* 0x0009fc0001e67983 */ /* 0x000f280000300800 */
[----:B------:R-:W4:Y:S04]  /*15d10*/  LDL.LU R233, [R1+0xa20] ;  /* 0x000a200001e97983 */ /* 0x000f280000300800 */
[----:B------:R-:W4:Y:S04]  /*15d20*/  LDL.LU R235, [R1+0x9f4] ;  /* 0x0009f40001eb7983 */ /* 0x000f280000300800 */
[----:B------:R-:W4:Y:S04]  /*15d30*/  LDL.LU R234, [R1+0xa18] ;  /* 0x000a180001ea7983 */ /* 0x000f280000300800 */
[----:B------:R-:W4:Y:S04]  /*15d40*/  LDL.LU R237, [R1+0x9ec] ;  /* 0x0009ec0001ed7983 */ /* 0x000f280000300800 */
[----:B------:R-:W4:Y:S04]  /*15d50*/  LDL.LU R239, [R1+0xa10] ;  /* 0x000a100001ef7983 */ /* 0x000f280000300800 */
[----:B0-----:R-:W4:Y:S04]  /*15d60*/  LDL.LU R246, [R1+0x9e4] ;  /* 0x0009e40001f67983 */ /* 0x001f280000300800 */
[----:B------:R-:W4:Y:S04]  /*15d70*/  LDL.LU R238, [R1+0xa08] ;  /* 0x000a080001ee7983 */ /* 0x000f280000300800 */
[----:B------:R-:W4:Y:S04]  /*15d80*/  LDL.LU R241, [R1+0x9dc] ;  /* 0x0009dc0001f17983 */ /* 0x000f280000300800 */
[----:B------:R-:W4:Y:S01]  /*15d90*/  LDL.LU R243, [R1+0xa00] ;  /* 0x000a000001f37983 */ /* 0x000f220000300800 */
[----:B---3--:R-:W-:-:S05]  /*15da0*/  IADD3 R250, P1, R5, R250, RZ ;  /* 0x000000fa05fa7210 */ /* 0x008fca0007f3e0ff */
[----:B------:R0:W-:Y:S04]  /*15db0*/  STL [R1+0xa34], R250 ;  /* 0x000a34fa01007387 */ /* 0x0001e80000100800 */
[----:B------:R-:W3:Y:S04]  /*15dc0*/  LDL.LU R242, [R1+0x9d4] ;  /* 0x0009d40001f27983 */ /* 0x000ee80000300800 */
[----:B------:R-:W3:Y:S04]  /*15dd0*/  LDL.LU R245, [R1+0x9f8] ;  /* 0x0009f80001f57983 */ /* 0x000ee80000300800 */
[----:B------:R-:W3:Y:S04]  /*15de0*/  LDL.LU R247, [R1+0x9cc] ;  /* 0x0009cc0001f77983 */ /* 0x000ee80000300800 */
[----:B0-----:R-:W3:Y:S01]  /*15df0*/  LDL.LU R250, [R1+0x9f0] ;  /* 0x0009f00001fa7983 */ /* 0x001ee20000300800 */
[----:B--2---:R-:W-:-:S05]  /*15e00*/  IMAD.X R219, R2, 0x1, R219, P2 ;  /* 0x0000000102db7824 */ /* 0x004fca00010e06db */
[----:B------:R-:W-:Y:S01]  /*15e10*/  STL [R1+0xa58], R219 ;  /* 0x000a58db01007387 */ /* 0x000fe20000100800 */
[C---:B------:R-:W-:Y:S01]  /*15e20*/  IADD3 R218, P2, R5.reuse, R218, RZ ;  /* 0x000000da05da7210 */ /* 0x040fe20007f5e0ff */
[C---:B------:R-:W-:Y:S01]  /*15e30*/  IMAD.X R221, R2.reuse, 0x1, R221, P3 ;  /* 0x0000000102dd7824 */ /* 0x040fe200018e06dd */
[----:B----4-:R-:W-:Y:S01]  /*15e40*/  IADD3 R249, P3, R5, R249, RZ ;  /* 0x000000f905f97210 */ /* 0x010fe20007f7e0ff */
[----:B------:R-:W-:-:S04]  /*15e50*/  IMAD.X R223, R2, 0x1, R223, P4 ;  /* 0x0000000102df7824 */ /* 0x000fc800020e06df */
[----:B------:R0:W-:Y:S04]  /*15e60*/  STL [R1+0xa24], R249 ;  /* 0x000a24f901007387 */ /* 0x0001e80000100800 */
[----:B------:R-:W-:Y:S04]  /*15e70*/  STL [R1+0xa2c], R218 ;  /* 0x000a2cda01007387 */ /* 0x000fe80000100800 */
[----:B0-----:R-:W2:Y:S01]  /*15e80*/  LDL.LU R249, [R1+0x9c4] ;  /* 0x0009c40001f97983 */ /* 0x001ea20000300800 */
[----:B------:R-:W-:-:S03]  /*15e90*/  IADD3 R251, P4, R5, R251, RZ ;  /* 0x000000fb05fb7210 */ /* 0x000fc60007f9e0ff */
[----:B------:R-:W-:Y:S01]  /*15ea0*/  STL [R1+0xa50], R221 ;  /* 0x000a50dd01007387 */ /* 0x000fe20000100800 */
[----:B------:R-:W-:-:S03]  /*15eb0*/  IMAD.X R222, R2, 0x1, R222, P5 ;  /* 0x0000000102de7824 */ /* 0x000fc600028e06de */
[----:B------:R0:W-:Y:S04]  /*15ec0*/  STL [R1+0xa1c], R251 ;  /* 0x000a1cfb01007387 */ /* 0x0001e80000100800 */
[----:B0-----:R-:W4:Y:S01]  /*15ed0*/  LDL.LU R251, [R1+0x9e8] ;  /* 0x0009e80001fb7983 */ /* 0x001f220000300800 */
[----:B------:R-:W-:-:S03]  /*15ee0*/  IADD3 R252, P5, R5, R252, RZ ;  /* 0x000000fc05fc7210 */ /* 0x000fc60007fbe0ff */
[----:B------:R-:W-:Y:S01]  /*15ef0*/  STL [R1+0xa48], R223 ;  /* 0x000a48df01007387 */ /* 0x000fe20000100800 */
[----:B------:R-:W-:-:S03]  /*15f00*/  IMAD.X R225, R2, 0x1, R225, P6 ;  /* 0x0000000102e17824 */ /* 0x000fc600030e06e1 */
[----:B------:R0:W-:Y:S01]  /*15f10*/  STL [R1+0xa14], R252 ;  /* 0x000a14fc01007387 */ /* 0x0001e20000100800 */
[C---:B------:R-:W-:Y:S01]  /*15f20*/  IADD3 R227, P6, R5.reuse, R227, RZ ;  /* 0x000000e305e37210 */ /* 0x040fe20007fde0ff */
[----:B------:R-:W-:Y:S02]  /*15f30*/  IMAD.X R226, R2, 0x1, R226, P1 ;  /* 0x0000000102e27824 */ /* 0x000fe400008e06e2 */
[----:B0-----:R-:W4:Y:S04]  /*15f40*/  LDL.LU R252, [R1+0x9bc] ;  /* 0x0009bc0001fc7983 */ /* 0x001f280000300800 */
[----:B------:R-:W-:Y:S01]  /*15f50*/  STL [R1+0xa40], R222 ;  /* 0x000a40de01007387 */ /* 0x000fe20000100800 */
[----:B------:R-:W-:-:S03]  /*15f60*/  IADD3 R229, P1, R5, R229, RZ ;  /* 0x000000e505e57210 */ /* 0x000fc60007f3e0ff */
[----:B------:R-:W-:Y:S01]  /*15f70*/  STL [R1+0xa38], R225 ;  /* 0x000a38e101007387 */ /* 0x000fe20000100800 */
[----:B------:R-:W-:-:S03]  /*15f80*/  IMAD.X R231, R2, 0x1, R231, P2 ;  /* 0x0000000102e77824 */ /* 0x000fc600010e06e7 */
        /* <DEDUP_REMOVED lines=9> */
[C---:B------:R-:W-:Y:S01]  /*16020*/  IADD3 R237, P4, R5.reuse, R237, RZ ;  /* 0x000000ed05ed7210 */ /* 0x040fe20007f9e0ff */
[----:B------:R-:W-:Y:S02]  /*16030*/  IMAD.X R239, R2, 0x1, R239, P5 ;  /* 0x0000000102ef7824 */ /* 0x000fe400028e06ef */
[----:B------:R-:W-:Y:S01]  /*16040*/  STL [R1+0xa20], R233 ;  /* 0x000a20e901007387 */ /* 0x000fe20000100800 */
[----:B------:R-:W-:-:S03]  /*16050*/  IADD3 R246, P5, R5, R246, RZ ;  /* 0x000000f605f67210 */ /* 0x000fc60007fbe0ff */
[----:B------:R-:W-:Y:S01]  /*16060*/  STL [R1+0x9f4], R235 ;  /* 0x0009f4eb01007387 */ /* 0x000fe20000100800 */
[----:B------:R-:W-:-:S03]  /*16070*/  IMAD.X R238, R2, 0x1, R238, P6 ;  /* 0x0000000102ee7824 */ /* 0x000fc600030e06ee */
[----:B------:R-:W-:Y:S01]  /*16080*/  STL [R1+0xa18], R234 ;  /* 0x000a18ea01007387 */ /* 0x000fe20000100800 */
[----:B------:R-:W-:-:S03]  /*16090*/  IADD3 R241, P6, R5, R241, RZ ;  /* 0x000000f105f17210 */ /* 0x000fc60007fde0ff */
[----:B------:R0:W-:Y:S01]  /*160a0*/  STL [R1+0x9e4], R246 ;  /* 0x0009e4f601007387 */ /* 0x0001e20000100800 */
[----:B------:R-:W-:-:S03]  /*160b0*/  IMAD.X R243, R2, 0x1, R243, P1 ;  /* 0x0000000102f37824 */ /* 0x000fc600008e06f3 */
[----:B------:R-:W-:Y:S04]  /*160c0*/  STL [R1+0x9ec], R237 ;  /* 0x0009eced01007387 */ /* 0x000fe80000100800 */
[----:B0-----:R-:W4:Y:S04]  /*160d0*/  LDL.LU R246, [R1+0x9e0] ;  /* 0x0009e00001f67983 */ /* 0x001f280000300800 */
[----:B------:R-:W-:Y:S04]  /*160e0*/  STL [R1+0xa10], R239 ;  /* 0x000a10ef01007387 */ /* 0x000fe80000100800 */
[----:B------:R-:W-:Y:S04]  /*160f0*/  STL [R1+0xa08], R238 ;  /* 0x000a08ee01007387 */ /* 0x000fe80000100800 */
[----:B------:R-:W-:Y:S04]  /*16100*/  STL [R1+0x9dc], R241 ;  /* 0x0009dcf101007387 */ /* 0x000fe80000100800 */
[----:B------:R-:W-:Y:S01]  /*16110*/  STL [R1+0xa00], R243 ;  /* 0x000a00f301007387 */ /* 0x000fe20000100800 */
[----:B---3--:R-:W-:Y:S01]  /*16120*/  IADD3 R242, P1, R5, R242, RZ ;  /* 0x000000f205f27210 */ /* 0x008fe20007f3e0ff */
[----:B------:R-:W-:-:S04]  /*16130*/  IMAD.X R245, R2, 0x1, R245, P2 ;  /* 0x0000000102f57824 */ /* 0x000fc800010e06f5 */
[----:B------:R-:W-:Y:S01]  /*16140*/  STL [R1+0x9d4], R242 ;  /* 0x0009d4f201007387 */ /* 0x000fe20000100800 */
[----:B------:R-:W-:-:S03]  /*16150*/  IADD3 R247, P2, R5, R247, RZ ;  /* 0x000000f705f77210 */ /* 0x000fc60007f5e0ff */
[----:B------:R-:W3:Y:S01]  /*16160*/  LDL.LU R219, [R1+0x9b4] ;  /* 0x0009b40001db7983 */ /* 0x000ee20000300800 */
[----:B------:R-:W-:-:S03]  /*16170*/  IMAD.X R250, R2, 0x1, R250, P3 ;  /* 0x0000000102fa7824 */ /* 0x000fc600018e06fa */
[----:B------:R-:W-:Y:S04]  /*16180*/  STL [R1+0x9f8], R245 ;  /* 0x0009f8f501007387 */ /* 0x000fe80000100800 */
[----:B------:R-:W3:Y:S04]  /*16190*/  LDL.LU R218, [R1+0x9d8] ;  /* 0x0009d80001da7983 */ /* 0x000ee80000300800 */
[----:B------:R-:W-:Y:S04]  /*161a0*/  STL [R1+0x9cc], R247 ;  /* 0x0009ccf701007387 */ /* 0x000fe80000100800 */
[----:B------:R-:W3:Y:S04]  /*161b0*/  LDL.LU R221, [R1+0x9ac] ;  /* 0x0009ac0001dd7983 */ /* 0x000ee80000300800 */
[----:B------:R0:W-:Y:S04]  /*161c0*/  STL [R1+0x9f0], R250 ;  /* 0x0009f0fa01007387 */ /* 0x0001e80000100800 */
[----:B0-----:R-:W3:Y:S04]  /*161d0*/  LDL.LU R250, [R1+0x9d0] ;  /* 0x0009d00001fa7983 */ /* 0x001ee80000300800 */
[----:B------:R-:W3:Y:S01]  /*161e0*/  LDL.LU R223, [R1+0x9a4] ;  /* 0x0009a40001df7983 */ /* 0x000ee20000300800 */
[----:B--2---:R-:W-:-:S05]  /*161f0*/  IADD3 R249, P3, R5, R249, RZ ;  /* 0x000000f905f97210 */ /* 0x004fca0007f7e0ff */
[----:B------:R0:W-:Y:S04]  /*16200*/  STL [R1+0x9c4], R249 ;  /* 0x0009c4f901007387 */ /* 0x0001e80000100800 */
[----:B0-----:R-:W2:Y:S01]  /*16210*/  LDL.LU R249, [R1+0x9c8] ;  /* 0x0009c80001f97983 */ /* 0x001ea20000300800 */
[----:B----4-:R-:W-:-:S03]  /*16220*/  IMAD.X R251, R2, 0x1, R251, P4 ;  /* 0x0000000102fb7824 */ /* 0x010fc600020e06fb */
[----:B------:R-:W4:Y:S04]  /*16230*/  LDL.LU R222, [R1+0x99c] ;  /* 0x00099c0001de7983 */ /* 0x000f280000300800 */
[----:B------:R0:W-:Y:S04]  /*16240*/  STL [R1+0x9e8], R251 ;  /* 0x0009e8fb01007387 */ /* 0x0001e80000100800 */
[----:B0-----:R-:W4:Y:S01]  /*16250*/  LDL.LU R251, [R1+0x9c0] ;  /* 0x0009c00001fb7983 */ /* 0x001f220000300800 */
[----:B------:R-:W-:-:S03]  /*16260*/  IADD3 R252, P4, R5, R252, RZ ;  /* 0x000000fc05fc7210 */ /* 0x000fc60007f9e0ff */
        /* <DEDUP_REMOVED lines=13> */
[----:B------:R-:W4:Y:S01]  /*16340*/  LDL.LU R238, [R1+0x964] ;  /* 0x0009640001ee7983 */ /* 0x000f220000300800 */
[----:B------:R-:W-:-:S03]  /*16350*/  IMAD.X R246, R2, 0x1, R246, P5 ;  /* 0x0000000102f67824 */ /* 0x000fc600028e06f6 */
[----:B------:R-:W4:Y:S04]  /*16360*/  LDL.LU R241, [R1+0x988] ;  /* 0x0009880001f17983 */ /* 0x000f280000300800 */
[----:B------:R-:W4:Y:S04]  /*16370*/  LDL.LU R243, [R1+0x95c] ;  /* 0x00095c0001f37983 */ /* 0x000f280000300800 */
[----:B------:R0:W-:Y:S04]  /*16380*/  STL [R1+0x9e0], R246 ;  /* 0x0009e0f601007387 */ /* 0x0001e80000100800 */
[----:B------:R-:W4:Y:S04]  /*16390*/  LDL.LU R242, [R1+0x980] ;  /* 0x0009800001f27983 */ /* 0x000f280000300800 */
[----:B------:R-:W4:Y:S04]  /*163a0*/  LDL.LU R245, [R1+0x954] ;  /* 0x0009540001f57983 */ /* 0x000f280000300800 */
[----:B------:R-:W4:Y:S04]  /*163b0*/  LDL.LU R247, [R1+0x978] ;  /* 0x0009780001f77983 */ /* 0x000f280000300800 */
[----:B0-----:R-:W4:Y:S01]  /*163c0*/  LDL.LU R246, [R1+0x94c] ;  /* 0x00094c0001f67983 */ /* 0x001f220000300800 */
[----:B---3--:R-:W-:-:S05]  /*163d0*/  IADD3 R219, P5, R5, R219, RZ ;  /* 0x000000db05db7210 */ /* 0x008fca0007fbe0ff */
[----:B------:R-:W-:Y:S01]  /*163e0*/  STL [R1+0x9b4], R219 ;  /* 0x0009b4db01007387 */ /* 0x000fe20000100800 */
[C---:B------:R-:W-:Y:S02]  /*163f0*/  IMAD.X R218, R2.reuse, 0x1, R218, P6 ;  /* 0x0000000102da7824 */ /* 0x040fe400030e06da */
[----:B------:R-:W-:-:S05]  /*16400*/  IMAD.X R250, R2, 0x1, R250, P1 ;  /* 0x0000000102fa7824 */ /* 0x000fca00008e06fa */
[----:B------:R0:W-:Y:S04]  /*16410*/  STL [R1+0x9d0], R250 ;  /* 0x0009d0fa01007387 */ /* 0x0001e80000100800 */
[----:B------:R-:W-:Y:S04]  /*16420*/  STL [R1+0x9d8], R218 ;  /* 0x0009d8da01007387 */ /* 0x000fe80000100800 */
[----:B0-----:R-:W3:Y:S01]  /*16430*/  LDL.LU R250, [R1+0x970] ;  /* 0x0009700001fa7983 */ /* 0x001ee20000300800 */
[C---:B------:R-:W-:Y:S02]  /*16440*/  IADD3 R221, P6, R5.reuse, R221, RZ ;  /* 0x000000dd05dd7210 */ /* 0x040fe40007fde0ff */
[----:B------:R-:W-:-:S03]  /*16450*/  IADD3 R223, P1, R5, R223, RZ ;  /* 0x000000df05df7210 */ /* 0x000fc60007f3e0ff */
[----:B------:R-:W-:Y:S01]  /*16460*/  STL [R1+0x9ac], R221 ;  /* 0x0009acdd01007387 */ /* 0x000fe20000100800 */
[----:B--2---:R-:W-:-:S05]  /*16470*/  IMAD.X R249, R2, 0x1, R249, P2 ;  /* 0x0000000102f97824 */ /* 0x004fca00010e06f9 */
[----:B------:R0:W-:Y:S01]  /*16480*/  STL [R1+0x9c8], R249 ;  /* 0x0009c8f901007387 */ /* 0x0001e20000100800 */
[----:B----4-:R-:W-:-:S03]  /*16490*/  IADD3 R222, P2, R5, R222, RZ ;  /* 0x000000de05de7210 */ /* 0x010fc60007f5e0ff */
[----:B0-----:R-:W2:Y:S01]  /*164a0*/  LDL.LU R249, [R1+0x944] ;  /* 0x0009440001f97983 */ /* 0x001ea20000300800 */
[----:B------:R-:W-:-:S03]  /*164b0*/  IMAD.X R251, R2, 0x1, R251, P3 ;  /* 0x0000000102fb7824 */ /* 0x000fc600018e06fb */
[----:B------:R-:W-:Y:S01]  /*164c0*/  STL [R1+0x9a4], R223 ;  /* 0x0009a4df01007387 */ /* 0x000fe20000100800 */
[----:B------:R-:W-:-:S03]  /*164d0*/  IADD3 R225, P3, R5, R225, RZ ;  /* 0x000000e105e17210 */ /* 0x000fc60007f7e0ff */
[----:B------:R0:W-:Y:S01]  /*164e0*/  STL [R1+0x9c0], R251 ;  /* 0x0009c0fb01007387 */ /* 0x0001e20000100800 */
[C---:B------:R-:W-:Y:S01]  /*164f0*/  IMAD.X R227, R2.reuse, 0x1, R227, P4 ;  /* 0x0000000102e37824 */ /* 0x040fe200020e06e3 */
[----:B------:R-:W-:Y:S02]  /*16500*/  IADD3 R226, P4, R5, R226, RZ ;  /* 0x000000e205e27210 */ /* 0x000fe40007f9e0ff */
[----:B0-----:R-:W4:Y:S04]  /*16510*/  LDL.LU R251, [R1+0x968] ;  /* 0x0009680001fb7983 */ /* 0x001f280000300800 */
        /* <DEDUP_REMOVED lines=21> */
[----:B------:R0:W-:Y:S01]  /*16670*/  STL [R1+0x990], R252 ;  /* 0x000990fc01007387 */ /* 0x0001e20000100800 */
[----:B------:R-:W-:-:S03]  /*16680*/  IADD3 R243, P4, R5, R243, RZ ;  /* 0x000000f305f37210 */ /* 0x000fc60007f9e0ff */
[----:B------:R-:W-:Y:S04]  /*16690*/  STL [R1+0x998], R237 ;  /* 0x000998ed01007387 */ /* 0x000fe80000100800 */
[----:B0-----:R-:W4:Y:S01]  /*166a0*/  LDL.LU R252, [R1+0x93c] ;  /* 0x00093c0001fc7983 */ /* 0x001f220000300800 */
[----:B------:R-:W-:-:S03]  /*166b0*/  IMAD.X R242, R2, 0x1, R242, P5 ;  /* 0x0000000102f27824 */ /* 0x000fc600028e06f2 */
[----:B------:R-:W-:Y:S01]  /*166c0*/  STL [R1+0x96c], R239 ;  /* 0x00096cef01007387 */ /* 0x000fe20000100800 */
[----:B------:R-:W-:-:S03]  /*166d0*/  IADD3 R245, P5, R5, R245, RZ ;  /* 0x000000f505f57210 */ /* 0x000fc60007fbe0ff */
[----:B------:R-:W-:Y:S01]  /*166e0*/  STL [R1+0x964], R238 ;  /* 0x000964ee01007387 */ /* 0x000fe20000100800 */
[----:B------:R-:W-:-:S03]  /*166f0*/  IMAD.X R247, R2, 0x1, R247, P6 ;  /* 0x0000000102f77824 */ /* 0x000fc600030e06f7 */
[----:B------:R-:W-:Y:S01]  /*16700*/  STL [R1+0x988], R241 ;  /* 0x000988f101007387 */ /* 0x000fe20000100800 */
[----:B------:R-:W-:-:S03]  /*16710*/  IADD3 R246, P6, R5, R246, RZ ;  /* 0x000000f605f67210 */ /* 0x000fc60007fde0ff */
[----:B------:R-:W-:Y:S04]  /*16720*/  STL [R1+0x95c], R243 ;  /* 0x00095cf301007387 */ /* 0x000fe80000100800 */
[----:B------:R-:W-:Y:S04]  /*16730*/  STL [R1+0x980], R242 ;  /* 0x000980f201007387 */ /* 0x000fe80000100800 */
[----:B------:R-:W4:Y:S04]  /*16740*/  LDL.LU R219, [R1+0x960] ;  /* 0x0009600001db7983 */ /* 0x000f280000300800 */
[----:B------:R-:W-:Y:S04]  /*16750*/  STL [R1+0x954], R245 ;  /* 0x000954f501007387 */ /* 0x000fe80000100800 */
[----:B------:R-:W4:Y:S04]  /*16760*/  LDL.LU R218, [R1+0x934] ;  /* 0x0009340001da7983 */ /* 0x000f280000300800 */
[----:B------:R-:W-:Y:S04]  /*16770*/  STL [R1+0x978], R247 ;  /* 0x000978f701007387 */ /* 0x000fe80000100800 */
[----:B------:R-:W4:Y:S04]  /*16780*/  LDL.LU R221, [R1+0x958] ;  /* 0x0009580001dd7983 */ /* 0x000f280000300800 */
[----:B------:R0:W-:Y:S04]  /*16790*/  STL [R1+0x94c], R246 ;  /* 0x00094cf601007387 */ /* 0x0001e80000100800 */
[----:B0-----:R-:W4:Y:S04]  /*167a0*/  LDL.LU R246, [R1+0x92c] ;  /* 0x00092c0001f67983 */ /* 0x001f280000300800 */
[----:B------:R-:W4:Y:S01]  /*167b0*/  LDL.LU R223, [R1+0x950] ;  /* 0x0009500001df7983 */ /* 0x000f220000300800 */
[----:B---3--:R-:W-:-:S05]  /*167c0*/  IMAD.X R250, R2, 0x1, R250, P1 ;  /* 0x0000000102fa7824 */ /* 0x008fca00008e06fa */
        /* <DEDUP_REMOVED lines=21> */
[----:B------:R-:W-:-:S03]  /*16920*/  IADD3 R252, P2, R5, R252, RZ ;  /* 0x000000fc05fc7210 */ /* 0x000fc60007f5e0ff */
[----:B------:R-:W4:Y:S04]  /*16930*/  LDL.LU R241, [R1+0x8e4] ;  /* 0x0008e40001f17983 */ /* 0x000f280000300800 */
[----:B------:R-:W4:Y:S04]  /*16940*/  LDL.LU R243, [R1+0x908] ;  /* 0x0009080001f37983 */ /* 0x000f280000300800 */
[----:B------:R0:W-:Y:S04]  /*16950*/  STL [R1+0x93c], R252 ;  /* 0x00093cfc01007387 */ /* 0x0001e80000100800 */
[----:B------:R-:W4:Y:S04]  /*16960*/  LDL.LU R242, [R1+0x8dc] ;  /* 0x0008dc0001f27983 */ /* 0x000f280000300800 */
[----:B------:R-:W4:Y:S04]  /*16970*/  LDL.LU R245, [R1+0x900] ;  /* 0x0009000001f57983 */ /* 0x000f280000300800 */
[----:B------:R-:W4:Y:S01]  /*16980*/  LDL.LU R247, [R1+0x8d4] ;  /* 0x0008d40001f77983 */ /* 0x000f220000300800 */
[----:B------:R-:W-:-:S03]  /*16990*/  IMAD.X R219, R2, 0x1, R219, P3 ;  /* 0x0000000102db7824 */ /* 0x000fc600018e06db */
[----:B0-----:R-:W4:Y:S04]  /*169a0*/  LDL.LU R252, [R1+0x8f8] ;  /* 0x0008f80001fc7983 */ /* 0x001f280000300800 */
[----:B------:R-:W-:Y:S01]  /*169b0*/  STL [R1+0x960], R219 ;  /* 0x000960db01007387 */ /* 0x000fe20000100800 */
[C---:B------:R-:W-:Y:S01]  /*169c0*/  IADD3 R218, P3, R5.reuse, R218, RZ ;  /* 0x000000da05da7210 */ /* 0x040fe20007f7e0ff */
[C---:B------:R-:W-:Y:S01]  /*169d0*/  IMAD.X R221, R2.reuse, 0x1, R221, P4 ;  /* 0x0000000102dd7824 */ /* 0x040fe200020e06dd */
[----:B------:R-:W-:Y:S01]  /*169e0*/  IADD3 R246, P4, R5, R246, RZ ;  /* 0x000000f605f67210 */ /* 0x000fe20007f9e0ff */
[----:B------:R-:W-:-:S04]  /*169f0*/  IMAD.X R223, R2, 0x1, R223, P5 ;  /* 0x0000000102df7824 */ /* 0x000fc800028e06df */
[----:B------:R0:W-:Y:S04]  /*16a00*/  STL [R1+0x92c], R246 ;  /* 0x00092cf601007387 */ /* 0x0001e80000100800 */
[----:B------:R-:W-:Y:S04]  /*16a10*/  STL [R1+0x934], R218 ;  /* 0x000934da01007387 */ /* 0x000fe80000100800 */
[----:B0-----:R-:W4:Y:S04]  /*16a20*/  LDL.LU R246, [R1+0x8cc] ;  /* 0x0008cc0001f67983 */ /* 0x001f280000300800 */
[----:B------:R-:W-:Y:S01]  /*16a30*/  STL [R1+0x958], R221 ;  /* 0x000958dd01007387 */ /* 0x000fe20000100800 */
[----:B---3--:R-:W-:-:S05]  /*16a40*/  IADD3 R250, P5, R5, R250, RZ ;  /* 0x000000fa05fa7210 */ /* 0x008fca0007fbe0ff */
[----:B------:R0:W-:Y:S04]  /*16a50*/  STL [R1+0x924], R250 ;  /* 0x000924fa01007387 */ /* 0x0001e80000100800 */
[----:B0-----:R-:W3:Y:S01]  /*16a60*/  LDL.LU R250, [R1+0x8f0] ;  /* 0x0008f00001fa7983 */ /* 0x001ee20000300800 */
[----:B------:R-:W-:-:S03]  /*16a70*/  IMAD.X R222, R2, 0x1, R222, P6 ;  /* 0x0000000102de7824 */ /* 0x000fc600030e06de */
[----:B------:R-:W-:Y:S01]  /*16a80*/  STL [R1+0x950], R223 ;  /* 0x000950df01007387 */ /* 0x000fe20000100800 */
[----:B--2---:R-:W-:Y:S01]  /*16a90*/  IADD3 R249, P6, R5, R249, RZ ;  /* 0x000000f905f97210 */ /* 0x004fe20007fde0ff */
[----:B----4-:R-:W-:-:S04]  /*16aa0*/  IMAD.X R225, R2, 0x1, R225, P1 ;  /* 0x0000000102e17824 */ /* 0x010fc800008e06e1 */
[----:B------:R0:W-:Y:S01]  /*16ab0*/  STL [R1+0x91c], R249 ;  /* 0x00091cf901007387 */ /* 0x0001e20000100800 */
[C---:B------:R-:W-:Y:S01]  /*16ac0*/  IADD3 R227, P1, R5.reuse, R227, RZ ;  /* 0x000000e305e37210 */ /* 0x040fe20007f3e0ff */
[----:B------:R-:W-:Y:S02]  /*16ad0*/  IMAD.X R226, R2, 0x1, R226, P2 ;  /* 0x0000000102e27824 */ /* 0x000fe400010e06e2 */
[----:B0-----:R-:W2:Y:S04]  /*16ae0*/  LDL.LU R249, [R1+0x8c4] ;  /* 0x0008c40001f97983 */ /* 0x001ea80000300800 */
        /* <DEDUP_REMOVED lines=24> */
[----:B0-----:R-:W4:Y:S01]  /*16c70*/  LDL.LU R251, [R1+0x8e8] ;  /* 0x0008e80001fb7983 */ /* 0x001f220000300800 */
[----:B------:R-:W-:-:S03]  /*16c80*/  IADD3 R242, P2, R5, R242, RZ ;  /* 0x000000f205f27210 */ /* 0x000fc60007f5e0ff */
[----:B------:R-:W-:Y:S01]  /*16c90*/  STL [R1+0x918], R239 ;  /* 0x000918ef01007387 */ /* 0x000fe20000100800 */
[----:B------:R-:W-:-:S03]  /*16ca0*/  IMAD.X R245, R2, 0x1, R245, P3 ;  /* 0x0000000102f57824 */ /* 0x000fc600018e06f5 */
[----:B------:R-:W-:Y:S01]  /*16cb0*/  STL [R1+0x910], R238 ;  /* 0x000910ee01007387 */ /* 0x000fe20000100800 */
[----:B------:R-:W-:-:S03]  /*16cc0*/  IADD3 R247, P3, R5, R247, RZ ;  /* 0x000000f705f77210 */ /* 0x000fc60007f7e0ff */
[----:B------:R-:W-:Y:S01]  /*16cd0*/  STL [R1+0x8e4], R241 ;  /* 0x0008e4f101007387 */ /* 0x000fe20000100800 */
[----:B------:R-:W-:-:S03]  /*16ce0*/  IMAD.X R252, R2, 0x1, R252, P4 ;  /* 0x0000000102fc7824 */ /* 0x000fc600020e06fc */
        /* <DEDUP_REMOVED lines=8> */
[----:B0-----:R-:W4:Y:S01]  /*16d70*/  LDL.LU R252, [R1+0x8d8] ;  /* 0x0008d80001fc7983 */ /* 0x001f220000300800 */
[----:B------:R-:W-:-:S03]  /*16d80*/  IADD3 R246, P4, R5, R246, RZ ;  /* 0x000000f605f67210 */ /* 0x000fc60007f9e0ff */
[----:B------:R-:W4:Y:S04]  /*16d90*/  LDL.LU R223, [R1+0x8ac] ;  /* 0x0008ac0001df7983 */ /* 0x000f280000300800 */
[----:B------:R0:W-:Y:S04]  /*16da0*/  STL [R1+0x8cc], R246 ;  /* 0x0008ccf601007387 */ /* 0x0001e80000100800 */
[----:B0-----:R-:W4:Y:S04]  /*16db0*/  LDL.LU R246, [R1+0x8d0] ;  /* 0x0008d00001f67983 */ /* 0x001f280000300800 */
[----:B------:R-:W4:Y:S01]  /*16dc0*/  LDL.LU R222, [R1+0x8a4] ;  /* 0x0008a40001de7983 */ /* 0x000f220000300800 */
[----:B---3--:R-:W-:-:S05]  /*16dd0*/  IMAD.X R250, R2, 0x1, R250, P5 ;  /* 0x0000000102fa7824 */ /* 0x008fca00028e06fa */
[----:B------:R0:W-:Y:S04]  /*16de0*/  STL [R1+0x8f0], R250 ;  /* 0x0008f0fa01007387 */ /* 0x0001e80000100800 */
[----:B0-----:R-:W3:Y:S04]  /*16df0*/  LDL.LU R250, [R1+0x8c8] ;  /* 0x0008c80001fa7983 */ /* 0x001ee80000300800 */
[----:B------:R-:W3:Y:S04]  /*16e00*/  LDL.LU R225, [R1+0x89c] ;  /* 0x00089c0001e17983 */ /* 0x000ee80000300800 */
[----:B------:R-:W3:Y:S04]  /*16e10*/  LDL.LU R227, [R1+0x8c0] ;  /* 0x0008c00001e37983 */ /* 0x000ee80000300800 */
[----:B------:R-:W3:Y:S01]  /*16e20*/  LDL.LU R226, [R1+0x894] ;  /* 0x0008940001e27983 */ /* 0x000ee20000300800 */
[----:B--2---:R-:W-:-:S05]  /*16e30*/  IADD3 R249, P5, R5, R249, RZ ;  /* 0x000000f905f97210 */ /* 0x004fca0007fbe0ff */
[----:B------:R0:W-:Y:S04]  /*16e40*/  STL [R1+0x8c4], R249 ;  /* 0x0008c4f901007387 */ /* 0x0001e80000100800 */
[----:B------:R-:W2:Y:S04]  /*16e50*/  LDL.LU R229, [R1+0x8b8] ;  /* 0x0008b80001e57983 */ /* 0x000ea80000300800 */
[----:B------:R-:W2:Y:S04]  /*16e60*/  LDL.LU R231, [R1+0x88c] ;  /* 0x00088c0001e77983 */ /* 0x000ea80000300800 */
[----:B------:R-:W2:Y:S04]  /*16e70*/  LDL.LU R230, [R1+0x8b0] ;  /* 0x0008b00001e67983 */ /* 0x000ea80000300800 */
[----:B------:R-:W2:Y:S04]  /*16e80*/  LDL.LU R233, [R1+0x884] ;  /* 0x0008840001e97983 */ /* 0x000ea80000300800 */
[----:B------:R-:W2:Y:S04]  /*16e90*/  LDL.LU R235, [R1+0x8a8] ;  /* 0x0008a80001eb7983 */ /* 0x000ea80000300800 */
[----:B------:R-:W2:Y:S04]  /*16ea0*/  LDL.LU R234, [R1+0x87c] ;  /* 0x00087c0001ea7983 */ /* 0x000ea80000300800 */
[----:B------:R-:W2:Y:S04]  /*16eb0*/  LDL.LU R237, [R1+0x8a0] ;  /* 0x0008a00001ed7983 */ /* 0x000ea80000300800 */
[----:B------:R-:W2:Y:S04]  /*16ec0*/  LDL.LU R239, [R1+0x874] ;  /* 0x0008740001ef7983 */ /* 0x000ea80000300800 */
[----:B0-----:R-:W2:Y:S04]  /*16ed0*/  LDL.LU R249, [R1+0x898] ;  /* 0x0008980001f97983 */ /* 0x001ea80000300800 */
[----:B------:R-:W2:Y:S04]  /*16ee0*/  LDL.LU R238, [R1+0x86c] ;  /* 0x00086c0001ee7983 */ /* 0x000ea80000300800 */
[----:B------:R-:W2:Y:S04]  /*16ef0*/  LDL.LU R241, [R1+0x890] ;  /* 0x0008900001f17983 */ /* 0x000ea80000300800 */
[----:B------:R-:W2:Y:S01]  /*16f00*/  LDL.LU R243, [R1+0x864] ;  /* 0x0008640001f37983 */ /* 0x000ea20000300800 */
[----:B----4-:R-:W-:-:S05]  /*16f10*/  IMAD.X R251, R2, 0x1, R251, P6 ;  /* 0x0000000102fb7824 */ /* 0x010fca00030e06fb */
[----:B------:R0:W-:Y:S04]  /*16f20*/  STL [R1+0x8e8], R251 ;  /* 0x0008e8fb01007387 */ /* 0x0001e80000100800 */
[----:B------:R-:W4:Y:S04]  /*16f30*/  LDL.LU R242, [R1+0x888] ;  /* 0x0008880001f27983 */ /* 0x000f280000300800 */
[----:B------:R-:W4:Y:S04]  /*16f40*/  LDL.LU R245, [R1+0x85c] ;  /* 0x00085c0001f57983 */ /* 0x000f280000300800 */
[----:B------:R-:W4:Y:S04]  /*16f50*/  LDL.LU R247, [R1+0x880] ;  /* 0x0008800001f77983 */ /* 0x000f280000300800 */
[----:B0-----:R-:W4:Y:S01]  /*16f60*/  LDL.LU R251, [R1+0x854] ;  /* 0x0008540001fb7983 */ /* 0x001f220000300800 */
[----:B------:R-:W-:-:S05]  /*16f70*/  IADD3 R219, P6, R5, R219, RZ ;  /* 0x000000db05db7210 */ /* 0x000fca0007fde0ff */
[----:B------:R-:W-:Y:S01]  /*16f80*/  STL [R1+0x8bc], R219 ;  /* 0x0008bcdb01007387 */ /* 0x000fe20000100800 */
[C---:B------:R-:W-:Y:S01]  /*16f90*/  IMAD.X R218, R2.reuse, 0x1, R218, P1 ;  /* 0x0000000102da7824 */ /* 0x040fe200008e06da */
[----:B------:R-:W-:Y:S01]  /*16fa0*/  IADD3 R221, P1, R5, R221, RZ ;  /* 0x000000dd05dd7210 */ /* 0x000fe20007f3e0ff */
[----:B------:R-:W-:-:S05]  /*16fb0*/  IMAD.X R252, R2, 0x1, R252, P2 ;  /* 0x0000000102fc7824 */ /* 0x000fca00010e06fc */
[----:B------:R0:W-:Y:S04]  /*16fc0*/  STL [R1+0x8d8], R252 ;  /* 0x0008d8fc01007387 */ /* 0x0001e80000100800 */
[----:B------:R-:W-:Y:S01]  /*16fd0*/  STL [R1+0x8e0], R218 ;  /* 0x0008e0da01007387 */ /* 0x000fe20000100800 */
[----:B------:R-:W-:-:S03]  /*16fe0*/  IADD3 R223, P2, R5, R223, RZ ;  /* 0x000000df05df7210 */ /* 0x000fc60007f5e0ff */
[----:B0-----:R-:W4:Y:S01]  /*16ff0*/  LDL.LU R252, [R1+0x878] ;  /* 0x0008780001fc7983 */ /* 0x001f220000300800 */
[----:B------:R-:W-:-:S03]  /*17000*/  IMAD.X R246, R2, 0x1, R246, P3 ;  /* 0x0000000102f67824 */ /* 0x000fc600018e06f6 */
[----:B------:R-:W-:Y:S04]  /*17010*/  STL [R1+0x8b4], R221 ;  /* 0x0008b4dd01007387 */ /* 0x000fe80000100800 */
[----:B------:R0:W-:Y:S04]  /*17020*/  STL [R1+0x8d0], R246 ;  /* 0x0008d0f601007387 */ /* 0x0001e80000100800 */
[----:B0-----:R-:W4:Y:S04]  /*17030*/  LDL.LU R246, [R1+0x84c] ;  /* 0x00084c0001f67983 */ /* 0x001f280000300800 */
[----:B------:R-:W-:Y:S01]  /*17040*/  STL [R1+0x8ac], R223 ;  /* 0x0008acdf01007387 */ /* 0x000fe20000100800 */
[----:B---3--:R-:W-:-:S05]  /*17050*/  IMAD.X R250, R2, 0x1, R250, P4 ;  /* 0x0000000102fa7824 */ /* 0x008fca00020e06fa */
[----:B------:R0:W-:Y:S04]  /*17060*/  STL [R1+0x8c8], R250 ;  /* 0x0008c8fa01007387 */ /* 0x0001e80000100800 */
[----:B0-----:R-:W3:Y:S01]  /*17070*/  LDL.LU R250, [R1+0x870] ;  /* 0x0008700001fa7983 */ /* 0x001ee20000300800 */
[C---:B------:R-:W-:Y:S01]  /*17080*/  IADD3 R222, P3, R5.reuse, R222, RZ ;  /* 0x000000de05de7210 */ /* 0x040fe20007f7e0ff */
[C---:B------:R-:W-:Y:S01]  /*17090*/  IMAD.X R227, R2.reuse, 0x1, R227, P5 ;  /* 0x0000000102e37824 */ /* 0x040fe200028e06e3 */
[C---:B------:R-:W-:Y:S02]  /*170a0*/  IADD3 R225, P4, R5.reuse, R225, RZ ;  /* 0x000000e105e17210 */ /* 0x040fe40007f9e0ff */
[----:B------:R-:W-:Y:S01]  /*170b0*/  IADD3 R226, P5, R5, R226, RZ ;  /* 0x000000e205e27210 */ /* 0x000fe20007fbe0ff */
[----:B------:R-:W-:Y:S04]  /*170c0*/  STL [R1+0x8a4], R222 ;  /* 0x0008a4de01007387 */ /* 0x000fe80000100800 */
[----:B------:R-:W-:Y:S04]  /*170d0*/  STL [R1+0x89c], R225 ;  /* 0x00089ce101007387 */ /* 0x000fe80000100800 */
[----:B------:R-:W-:Y:S01]  /*170e0*/  STL [R1+0x8c0], R227 ;  /* 0x0008c0e301007387 */ /* 0x000fe20000100800 */
[----:B--2---:R-:W-:-:S03]  /*170f0*/  IMAD.X R229, R2, 0x1, R229, P6 ;  /* 0x0000000102e57824 */ /* 0x004fc600030e06e5 */
        /* <DEDUP_REMOVED lines=14> */
[----:B------:R-:W-:Y:S01]  /*171e0*/  IMAD.X R249, R2, 0x1, R249, P4 ;  /* 0x0000000102f97824 */ /* 0x000fe200020e06f9 */
[----:B------:R-:W-:-:S04]  /*171f0*/  IADD3 R238, P4, R5, R238, RZ ;  /* 0x000000ee05ee7210 */ /* 0x000fc80007f9e0ff */
[----:B------:R0:W-:Y:S01]  /*17200*/  STL [R1+0x898], R249 ;  /* 0x000898f901007387 */ /* 0x0001e20000100800 */
[----:B------:R-:W-:-:S03]  /*17210*/  IMAD.X R241, R2, 0x1, R241, P5 ;  /* 0x0000000102f17824 */ /* 0x000fc600028e06f1 */
[----:B------:R-:W-:Y:S01]  /*17220*/  STL [R1+0x8a0], R237 ;  /* 0x0008a0ed01007387 */ /* 0x000fe20000100800 */
[----:B------:R-:W-:-:S03]  /*17230*/  IADD3 R243, P5, R5, R243, RZ ;  /* 0x000000f305f37210 */ /* 0x000fc60007fbe0ff */
[----:B0-----:R-:W2:Y:S04]  /*17240*/  LDL.LU R249, [R1+0x844] ;  /* 0x0008440001f97983 */ /* 0x001ea80000300800 */
[----:B------:R-:W-:Y:S01]  /*17250*/  STL [R1+0x874], R239 ;  /* 0x000874ef01007387 */ /* 0x000fe20000100800 */
[----:B----4-:R-:W-:-:S03]  /*17260*/  IMAD.X R242, R2, 0x1, R242, P6 ;  /* 0x0000000102f27824 */ /* 0x010fc600030e06f2 */
[----:B------:R-:W-:Y:S01]  /*17270*/  STL [R1+0x86c], R238 ;  /* 0x00086cee01007387 */ /* 0x000fe20000100800 */
[----:B------:R-:W-:-:S03]  /*17280*/  IADD3 R245, P6, R5, R245, RZ ;  /* 0x000000f505f57210 */ /* 0x000fc60007fde0ff */
[----:B------:R-:W-:Y:S01]  /*17290*/  STL [R1+0x890], R241 ;  /* 0x000890f101007387 */ /* 0x000fe20000100800 */
[----:B------:R-:W-:-:S03]  /*172a0*/  IMAD.X R247, R2, 0x1, R247, P1 ;  /* 0x0000000102f77824 */ /* 0x000fc600008e06f7 */
[----:B------:R-:W-:Y:S01]  /*172b0*/  STL [R1+0x864], R243 ;  /* 0x000864f301007387 */ /* 0x000fe20000100800 */
[----:B------:R-:W-:-:S03]  /*172c0*/  IADD3 R251, P1, R5, R251, RZ ;  /* 0x000000fb05fb7210 */ /* 0x000fc60007f3e0ff */
        /* <DEDUP_REMOVED lines=9> */
[----:B------:R-:W-:-:S05]  /*17360*/  IMAD.X R252, R2, 0x1, R252, P2 ;  /* 0x0000000102fc7824 */ /* 0x000fca00010e06fc */
[----:B------:R0:W-:Y:S04]  /*17370*/  STL [R1+0x878], R252 ;  /* 0x000878fc01007387 */ /* 0x0001e80000100800 */
[----:B0-----:R-:W4:Y:S01]  /*17380*/  LDL.LU R252, [R1+0x82c] ;  /* 0x00082c0001fc7983 */ /* 0x001f220000300800 */
[----:B------:R-:W-:-:S03]  /*17390*/  IADD3 R246, P2, R5, R246, RZ ;  /* 0x000000f605f67210 */ /* 0x000fc60007f5e0ff */
[----:B------:R-:W4:Y:S04]  /*173a0*/  LDL.LU R222, [R1+0x850] ;  /* 0x0008500001de7983 */ /* 0x000f280000300800 */
[----:B------:R0:W-:Y:S04]  /*173b0*/  STL [R1+0x84c], R246 ;  /* 0x00084cf601007387 */ /* 0x0001e80000100800 */
[----:B0-----:R-:W4:Y:S04]  /*173c0*/  LDL.LU R246, [R1+0x824] ;  /* 0x0008240001f67983 */ /* 0x001f280000300800 */
[----:B------:R-:W4:Y:S04]  /*173d0*/  LDL.LU R225, [R1+0x848] ;  /* 0x0008480001e17983 */ /* 0x000f280000300800 */
[----:B------:R-:W4:Y:S04]  /*173e0*/  LDL.LU R227, [R1+0x81c] ;  /* 0x00081c0001e37983 */ /* 0x000f280000300800 */
[----:B------:R-:W4:Y:S01]  /*173f0*/  LDL.LU R226, [R1+0x840] ;  /* 0x0008400001e27983 */ /* 0x000f220000300800 */
[----:B---3--:R-:W-:-:S05]  /*17400*/  IMAD.X R250, R2, 0x1, R250, P3 ;  /* 0x0000000102fa7824 */ /* 0x008fca00018e06fa */
[----:B------:R0:W-:Y:S04]  /*17410*/  STL [R1+0x870], R250 ;  /* 0x000870fa01007387 */ /* 0x0001e80000100800 */
[----:B------:R-:W3:Y:S04]  /*17420*/  LDL.LU R229, [R1+0x814] ;  /* 0x0008140001e57983 */ /* 0x000ee80000300800 */
[----:B------:R-:W3:Y:S04]  /*17430*/  LDL.LU R231, [R1+0x838] ;  /* 0x0008380001e77983 */ /* 0x000ee80000300800 */
[----:B------:R-:W3:Y:S04]  /*17440*/  LDL.LU R230, [R1+0x80c] ;  /* 0x00080c0001e67983 */ /* 0x000ee80000300800 */
[----:B------:R-:W3:Y:S04]  /*17450*/  LDL.LU R233, [R1+0x830] ;  /* 0x0008300001e97983 */ /* 0x000ee80000300800 */
[----:B------:R-:W3:Y:S04]  /*17460*/  LDL.LU R235, [R1+0x804] ;  /* 0x0008040001eb7983 */ /* 0x000ee80000300800 */
[----:B------:R-:W3:Y:S04]  /*17470*/  LDL.LU R234, [R1+0x828] ;  /* 0x0008280001ea7983 */ /* 0x000ee80000300800 */
[----:B------:R-:W3:Y:S04]  /*17480*/  LDL.LU R237, [R1+0x7fc] ;  /* 0x0007fc0001ed7983 */ /* 0x000ee80000300800 */
[----:B------:R-:W3:Y:S04]  /*17490*/  LDL.LU R239, [R1+0x820] ;  /* 0x0008200001ef7983 */ /* 0x000ee80000300800 */
        /* <DEDUP_REMOVED lines=9> */
[----:B0-----:R-:W2:Y:S01]  /*17530*/  LDL.LU R249, [R1+0x800] ;  /* 0x0008000001f97983 */ /* 0x001ea20000300800 */
[----:B----4-:R-:W-:-:S05]  /*17540*/  IMAD.X R219, R2, 0x1, R219, P4 ;  /* 0x0000000102db7824 */ /* 0x010fca00020e06db */
        /* <DEDUP_REMOVED lines=9> */
[----:B------:R-:W-:Y:S01]  /*175e0*/  IADD3 R252, P6, R5, R252, RZ ;  /* 0x000000fc05fc7210 */ /* 0x000fe20007fde0ff */
[----:B------:R-:W-:-:S04]  /*175f0*/  IMAD.X R222, R2, 0x1, R222, P1 ;  /* 0x0000000102de7824 */ /* 0x000fc800008e06de */
[----:B------:R0:W-:Y:S04]  /*17600*/  STL [R1+0x82c], R252 ;  /* 0x00082cfc01007387 */ /* 0x0001e80000100800 */
[----:B0-----:R-:W4:Y:S01]  /*17610*/  LDL.LU R252, [R1+0x7f8] ;  /* 0x0007f80001fc7983 */ /* 0x001f220000300800 */
[----:B------:R-:W-:-:S03]  /*17620*/  IADD3 R246, P1, R5, R246, RZ ;  /* 0x000000f605f67210 */ /* 0x000fc60007f3e0ff */
[----:B------:R-:W-:Y:S01]  /*17630*/  STL [R1+0x858], R223 ;  /* 0x000858df01007387 */ /* 0x000fe20000100800 */
[----:B------:R-:W-:-:S03]  /*17640*/  IMAD.X R225, R2, 0x1, R225, P2 ;  /* 0x0000000102e17824 */ /* 0x000fc600010e06e1 */
[----:B------:R0:W-:Y:S01]  /*17650*/  STL [R1+0x824], R246 ;  /* 0x000824f601007387 */ /* 0x0001e20000100800 */
[C---:B------:R-:W-:Y:S01]  /*17660*/  IADD3 R227, P2, R5.reuse, R227, RZ ;  /* 0x000000e305e37210 */ /* 0x040fe20007f5e0ff */
[C---:B------:R-:W-:Y:S02]  /*17670*/  IMAD.X R226, R2.reuse, 0x1, R226, P3 ;  /* 0x0000000102e27824 */ /* 0x040fe400018e06e2 */
        /* <DEDUP_REMOVED lines=17> */
[C---:B------:R-:W-:Y:S01]  /*17790*/  IMAD.X R239, R2.reuse, 0x1, R239, P1 ;  /* 0x0000000102ef7824 */ /* 0x040fe200008e06ef */
[C---:B------:R-:W-:Y:S01]  /*177a0*/  IADD3 R250, P1, R5.reuse, R250, RZ ;  /* 0x000000fa05fa7210 */ /* 0x040fe20007f3e0ff */
[----:B------:R-:W-:Y:S04]  /*177b0*/  STL [R1+0x828], R234 ;  /* 0x000828ea01007387 */ /* 0x000fe80000100800 */
[----:B------:R0:W-:Y:S04]  /*177c0*/  STL [R1+0x7f4], R250 ;  /* 0x0007f4fa01007387 */ /* 0x0001e80000100800 */
[----:B------:R-:W-:Y:S04]  /*177d0*/  STL [R1+0x7fc], R237 ;  /* 0x0007fced01007387 */ /* 0x000fe80000100800 */
[----:B0-----:R-:W3:Y:S01]  /*177e0*/  LDL.LU R250, [R1+0x7f0] ;  /* 0x0007f00001fa7983 */ /* 0x001ee20000300800 */
[C---:B------:R-:W-:Y:S01]  /*177f0*/  IMAD.X R238, R2.reuse, 0x1, R238, P2 ;  /* 0x0000000102ee7824 */ /* 0x040fe200010e06ee */
[C---:B------:R-:W-:Y:S01]  /*17800*/  IADD3 R241, P2, R5.reuse, R241, RZ ;  /* 0x000000f105f17210 */ /* 0x040fe20007f5e0ff */
[----:B------:R-:W-:Y:S01]  /*17810*/  IMAD.X R243, R2, 0x1, R243, P3 ;  /* 0x0000000102f37824 */ /* 0x000fe200018e06f3 */
[----:B------:R-:W-:Y:S04]  /*17820*/  STL [R1+0x820], R239 ;  /* 0x000820ef01007387 */ /* 0x000fe80000100800 */
[----:B------:R-:W-:Y:S04]  /*17830*/  STL [R1+0x818], R238 ;  /* 0x000818ee01007387 */ /* 0x000fe80000100800 */
[----:B------:R-:W-:Y:S01]  /*17840*/  STL [R1+0x7ec], R241 ;  /* 0x0007ecf101007387 */ /* 0x000fe20000100800 */
[----:B--2---:R-:W-:-:S03]  /*17850*/  IADD3 R242, P3, R5, R242, RZ ;  /* 0x000000f205f27210 */ /* 0x004fc60007f7e0ff */
[----:B------:R-:W-:Y:S01]  /*17860*/  STL [R1+0x810], R243 ;  /* 0x000810f301007387 */ /* 0x000fe20000100800 */
[----:B------:R-:W-:-:S03]  /*17870*/  IMAD.X R245, R2, 0x1, R245, P4 ;  /* 0x0000000102f57824 */ /* 0x000fc600020e06f5 */
[----:B------:R-:W-:Y:S01]  /*17880*/  STL [R1+0x7e4], R242 ;  /* 0x0007e4f201007387 */ /* 0x000fe20000100800 */
[----:B------:R-:W-:-:S03]  /*17890*/  IADD3 R247, P4, R5, R247, RZ ;  /* 0x000000f705f77210 */ /* 0x000fc60007f9e0ff */
[----:B------:R-:W2:Y:S01]  /*178a0*/  LDL.LU R219, [R1+0x7c4] ;  /* 0x0007c40001db7983 */ /* 0x000ea20000300800 */
[----:B------:R-:W-:-:S03]  /*178b0*/  IMAD.X R249, R2, 0x1, R249, P5 ;  /* 0x0000000102f97824 */ /* 0x000fc600028e06f9 */
[----:B------:R-:W-:Y:S04]  /*178c0*/  STL [R1+0x808], R245 ;  /* 0x000808f501007387 */ /* 0x000fe80000100800 */
[----:B------:R-:W2:Y:S04]  /*178d0*/  LDL.LU R218, [R1+0x7e8] ;  /* 0x0007e80001da7983 */ /* 0x000ea80000300800 */
[----:B------:R-:W-:Y:S04]  /*178e0*/  STL [R1+0x7dc], R247 ;  /* 0x0007dcf701007387 */ /* 0x000fe80000100800 */
[----:B------:R-:W2:Y:S04]  /*178f0*/  LDL.LU R221, [R1+0x7bc] ;  /* 0x0007bc0001dd7983 */ /* 0x000ea80000300800 */
[----:B------:R0:W-:Y:S04]  /*17900*/  STL [R1+0x800], R249 ;  /* 0x000800f901007387 */ /* 0x0001e80000100800 */
[----:B0-----:R-:W2:Y:S04]  /*17910*/  LDL.LU R249, [R1+0x7e0] ;  /* 0x0007e00001f97983 */ /* 0x001ea80000300800 */
[----:B------:R-:W2:Y:S01]  /*17920*/  LDL.LU R223, [R1+0x7b4] ;  /* 0x0007b40001df7983 */ /* 0x000ea20000300800 */
[----:B----4-:R-:W-:-:S05]  /*17930*/  IADD3 R251, P5, R5, R251, RZ ;  /* 0x000000fb05fb7210 */ /* 0x010fca0007fbe0ff */
        /* <DEDUP_REMOVED lines=28> */
[----:B0-----:R-:W3:Y:S01]  /*17b00*/  LDL.LU R250, [R1+0x75c] ;  /* 0x00075c0001fa7983 */ /* 0x001ee20000300800 */
[----:B--2---:R-:W-:-:S05]  /*17b10*/  IADD3 R219, P1, R5, R219, RZ ;  /* 0x000000db05db7210 */ /* 0x004fca0007f3e0ff */
[----:B------:R-:W-:Y:S01]  /*17b20*/  STL [R1+0x7c4], R219 ;  /* 0x0007c4db01007387 */ /* 0x000fe20000100800 */
[C---:B------:R-:W-:Y:S01]  /*17b30*/  IMAD.X R218, R2.reuse, 0x1, R218, P2 ;  /* 0x0000000102da7824 */ /* 0x040fe200010e06da */
[----:B------:R-:W-:Y:S01]  /*17b40*/  IADD3 R221, P2, R5, R221, RZ ;  /* 0x000000dd05dd7210 */ /* 0x000fe20007f5e0ff */
[----:B------:R-:W-:-:S05]  /*17b50*/  IMAD.X R249, R2, 0x1, R249, P3 ;  /* 0x0000000102f97824 */ /* 0x000fca00018e06f9 */
[----:B------:R0:W-:Y:S04]  /*17b60*/  STL [R1+0x7e0], R249 ;  /* 0x0007e0f901007387 */ /* 0x0001e80000100800 */
[----:B------:R-:W-:Y:S01]  /*17b70*/  STL [R1+0x7e8], R218 ;  /* 0x0007e8da01007387 */ /* 0x000fe20000100800 */
[----:B------:R-:W-:-:S03]  /*17b80*/  IADD3 R223, P3, R5, R223, RZ ;  /* 0x000000df05df7210 */ /* 0x000fc60007f7e0ff */
[----:B0-----:R-:W2:Y:S04]  /*17b90*/  LDL.LU R249, [R1+0x780] ;  /* 0x0007800001f97983 */ /* 0x001ea80000300800 */
[----:B------:R-:W-:Y:S01]  /*17ba0*/  STL [R1+0x7bc], R221 ;  /* 0x0007bcdd01007387 */ /* 0x000fe20000100800 */
[----:B----4-:R-:W-:-:S05]  /*17bb0*/  IMAD.X R251, R2, 0x1, R251, P4 ;  /* 0x0000000102fb7824 */ /* 0x010fca00020e06fb */
[----:B------:R0:W-:Y:S01]  /*17bc0*/  STL [R1+0x7d8], R251 ;  /* 0x0007d8fb01007387 */ /* 0x0001e20000100800 */
[----:B------:R-:W-:-:S03]  /*17bd0*/  IADD3 R222, P4, R5, R222, RZ ;  /* 0x000000de05de7210 */ /* 0x000fc60007f9e0ff */
[----:B0-----:R-:W4:Y:S04]  /*17be0*/  LDL.LU R251, [R1+0x754] ;  /* 0x0007540001fb7983 */ /* 0x001f280000300800 */
[----:B------:R-:W-:Y:S01]  /*17bf0*/  STL [R1+0x7b4], R223 ;  /* 0x0007b4df01007387 */ /* 0x000fe20000100800 */
[----:B------:R-:W-:Y:S01]  /*17c00*/  IMAD.X R252, R2, 0x1, R252, P5 ;  /* 0x0000000102fc7824 */ /* 0x000fe200028e06fc */
[----:B------:R-:W-:-:S04]  /*17c10*/  IADD3 R225, P5, R5, R225, RZ ;  /* 0x000000e105e17210 */ /* 0x000fc80007fbe0ff */
        /* <DEDUP_REMOVED lines=28> */
[----:B0-----:R-:W4:Y:S04]  /*17de0*/  LDL.LU R246, [R1+0x74c] ;  /* 0x00074c0001f67983 */ /* 0x001f280000300800 */
[----:B------:R-:W-:Y:S04]  /*17df0*/  STL [R1+0x77c], R239 ;  /* 0x00077cef01007387 */ /* 0x000fe80000100800 */
[----:B------:R-:W-:Y:S04]  /*17e00*/  STL [R1+0x774], R238 ;  /* 0x000774ee01007387 */ /* 0x000fe80000100800 */
[----:B------:R-:W-:Y:S04]  /*17e10*/  STL [R1+0x798], R241 ;  /* 0x000798f101007387 */ /* 0x000fe80000100800 */
[----:B------:R-:W-:Y:S01]  /*17e20*/  STL [R1+0x76c], R243 ;  /* 0x00076cf301007387 */ /* 0x000fe20000100800 */
[----:B---3--:R-:W-:Y:S01]  /*17e30*/  IMAD.X R242, R2, 0x1, R242, P1 ;  /* 0x0000000102f27824 */ /* 0x008fe200008e06f2 */
[----:B------:R-:W-:-:S04]  /*17e40*/  IADD3 R245, P1, R5, R245, RZ ;  /* 0x000000f505f57210 */ /* 0x000fc80007f3e0ff */
[----:B------:R-:W-:Y:S01]  /*17e50*/  STL [R1+0x790], R242 ;  /* 0x000790f201007387 */ /* 0x000fe20000100800 */
[----:B------:R-:W-:-:S03]  /*17e60*/  IMAD.X R247, R2, 0x1, R247, P2 ;  /* 0x0000000102f77824 */ /* 0x000fc600010e06f7 */
[----:B------:R-:W3:Y:S01]  /*17e70*/  LDL.LU R219, [R1+0x770] ;  /* 0x0007700001db7983 */ /* 0x000ee20000300800 */
[----:B------:R-:W-:-:S03]  /*17e80*/  IADD3 R250, P2, R5, R250, RZ ;  /* 0x000000fa05fa7210 */ /* 0x000fc60007f5e0ff */
[----:B------:R-:W-:Y:S04]  /*17e90*/  STL [R1+0x764], R245 ;  /* 0x000764f501007387 */ /* 0x000fe80000100800 */
[----:B------:R-:W3:Y:S04]  /*17ea0*/  LDL.LU R218, [R1+0x744] ;  /* 0x0007440001da7983 */ /* 0x000ee80000300800 */
[----:B------:R-:W-:Y:S04]  /*17eb0*/  STL [R1+0x788], R247 ;  /* 0x000788f701007387 */ /* 0x000fe80000100800 */
[----:B------:R-:W3:Y:S04]  /*17ec0*/  LDL.LU R221, [R1+0x768] ;  /* 0x0007680001dd7983 */ /* 0x000ee80000300800 */
[----:B------:R0:W-:Y:S04]  /*17ed0*/  STL [R1+0x75c], R250 ;  /* 0x00075cfa01007387 */ /* 0x0001e80000100800 */
[----:B0-----:R-:W3:Y:S04]  /*17ee0*/  LDL.LU R250, [R1+0x73c] ;  /* 0x00073c0001fa7983 */ /* 0x001ee80000300800 */
[----:B------:R-:W3:Y:S01]  /*17ef0*/  LDL.LU R223, [R1+0x760] ;  /* 0x0007600001df7983 */ /* 0x000ee20000300800 */
[----:B--2---:R-:W-:-:S05]  /*17f00*/  IMAD.X R249, R2, 0x1, R249, P3 ;  /* 0x0000000102f97824 */ /* 0x004fca00018e06f9 */
[----:B------:R0:W-:Y:S04]  /*17f10*/  STL [R1+0x780], R249 ;  /* 0x000780f901007387 */ /* 0x0001e80000100800 */
[----:B0-----:R-:W2:Y:S04]  /*17f20*/  LDL.LU R249, [R1+0x734] ;  /* 0x0007340001f97983 */ /* 0x001ea80000300800 */
[----:B------:R-:W2:Y:S01]  /*17f30*/  LDL.LU R222, [R1+0x758] ;  /* 0x0007580001de7983 */ /* 0x000ea20000300800 */
[----:B----4-:R-:W-:-:S05]  /*17f40*/  IADD3 R251, P3, R5, R251, RZ ;  /* 0x000000fb05fb7210 */ /* 0x010fca0007f7e0ff */
[----:B------:R0:W-:Y:S04]  /*17f50*/  STL [R1+0x754], R251 ;  /* 0x000754fb01007387 */ /* 0x0001e80000100800 */
[----:B0-----:R-:W4:Y:S04]  /*17f60*/  LDL.LU R251, [R1+0x72c] ;  /* 0x00072c0001fb7983 */ /* 0x001f280000300800 */
[----:B------:R-:W4:Y:S04]  /*17f70*/  LDL.LU R225, [R1+0x750] ;  /* 0x0007500001e17983 */ /* 0x000f280000300800 */
[----:B------:R-:W4:Y:S04]  /*17f80*/  LDL.LU R227, [R1+0x724] ;  /* 0x0007240001e37983 */ /* 0x000f280000300800 */
[----:B------:R-:W4:Y:S01]  /*17f90*/  LDL.LU R226, [R1+0x748] ;  /* 0x0007480001e27983 */ /* 0x000f220000300800 */
[----:B------:R-:W-:-:S05]  /*17fa0*/  IMAD.X R252, R2, 0x1, R252, P4 ;  /* 0x0000000102fc7824 */ /* 0x000fca00020e06fc */
        /* <DEDUP_REMOVED lines=13> */
[----:B------:R-:W-:-:S05]  /*18080*/  IADD3 R246, P4, R5, R246, RZ ;  /* 0x000000f605f67210 */ /* 0x000fca0007f9e0ff */
[----:B------:R0:W-:Y:S04]  /*18090*/  STL [R1+0x74c], R246 ;  /* 0x00074cf601007387 */ /* 0x0001e80000100800 */
[----:B------:R-:W4:Y:S04]  /*180a0*/  LDL.LU R242, [R1+0x6ec] ;  /* 0x0006ec0001f27983 */ /* 0x000f280000300800 */
[----:B------:R-:W4:Y:S04]  /*180b0*/  LDL.LU R245, [R1+0x710] ;  /* 0x0007100001f57983 */ /* 0x000f280000300800 */
[----:B------:R-:W4:Y:S04]  /*180c0*/  LDL.LU R247, [R1+0x6e4] ;  /* 0x0006e40001f77983 */ /* 0x000f280000300800 */
[----:B0-----:R-:W4:Y:S01]  /*180d0*/  LDL.LU R246, [R1+0x708] ;  /* 0x0007080001f67983 */ /* 0x001f220000300800 */
[----:B---3--:R-:W-:-:S05]  /*180e0*/  IMAD.X R219, R2, 0x1, R219, P5 ;  /* 0x0000000102db7824 */ /* 0x008fca00028e06db */
[----:B------:R-:W-:Y:S01]  /*180f0*/  STL [R1+0x770], R219 ;  /* 0x000770db01007387 */ /* 0x000fe20000100800 */
[C---:B------:R-:W-:Y:S01]  /*18100*/  IADD3 R218, P5, R5.reuse, R218, RZ ;  /* 0x000000da05da7210 */ /* 0x040fe20007fbe0ff */
[----:B------:R-:W-:Y:S01]  /*18110*/  IMAD.X R221, R2, 0x1, R221, P6 ;  /* 0x0000000102dd7824 */ /* 0x000fe200030e06dd */
[----:B------:R-:W-:-:S05]  /*18120*/  IADD3 R250, P6, R5, R250, RZ ;  /* 0x000000fa05fa7210 */ /* 0x000fca0007fde0ff */
[----:B------:R0:W-:Y:S04]  /*18130*/  STL [R1+0x73c], R250 ;  /* 0x00073cfa01007387 */ /* 0x0001e80000100800 */
[----:B------:R-:W-:Y:S04]  /*18140*/  STL [R1+0x744], R218 ;  /* 0x000744da01007387 */ /* 0x000fe80000100800 */
[----:B0-----:R-:W3:Y:S01]  /*18150*/  LDL.LU R250, [R1+0x6dc] ;  /* 0x0006dc0001fa7983 */ /* 0x001ee20000300800 */
[----:B------:R-:W-:-:S03]  /*18160*/  IMAD.X R223, R2, 0x1, R223, P1 ;  /* 0x0000000102df7824 */ /* 0x000fc600008e06df */
[----:B------:R-:W-:Y:S01]  /*18170*/  STL [R1+0x768], R221 ;  /* 0x000768dd01007387 */ /* 0x000fe20000100800 */
[----:B--2---:R-:W-:Y:S01]  /*18180*/  IADD3 R249, P1, R5, R249, RZ ;  /* 0x000000f905f97210 */ /* 0x004fe20007f3e0ff */
[----:B------:R-:W-:-:S04]  /*18190*/  IMAD.X R222, R2, 0x1, R222, P2 ;  /* 0x0000000102de7824 */ /* 0x000fc800010e06de */
[----:B------:R0:W-:Y:S04]  /*181a0*/  STL [R1+0x734], R249 ;  /* 0x000734f901007387 */ /* 0x0001e80000100800 */
[----:B0-----:R-:W2:Y:S04]  /*181b0*/  LDL.LU R249, [R1+0x700] ;  /* 0x0007000001f97983 */ /* 0x001ea80000300800 */
[----:B------:R-:W-:Y:S01]  /*181c0*/  STL [R1+0x760], R223 ;  /* 0x000760df01007387 */ /* 0x000fe20000100800 */
[----:B----4-:R-:W-:Y:S01]  /*181d0*/  IADD3 R251, P2, R5, R251, RZ ;  /* 0x000000fb05fb7210 */ /* 0x010fe20007f5e0ff */
[----:B------:R-:W-:-:S04]  /*181e0*/  IMAD.X R225, R2, 0x1, R225, P3 ;  /* 0x0000000102e17824 */ /* 0x000fc800018e06e1 */
        /* <DEDUP_REMOVED lines=24> */
[----:B------:R0:W-:Y:S01]  /*18370*/  STL [R1+0x6fc], R252 ;  /* 0x0006fcfc01007387 */ /* 0x0001e20000100800 */
[----:B------:R-:W-:-:S03]  /*18380*/  IADD3 R241, P3, R5, R241, RZ ;  /* 0x000000f105f17210 */ /* 0x000fc60007f7e0ff */
[----:B------:R-:W-:Y:S01]  /*18390*/  STL [R1+0x704], R237 ;  /* 0x000704ed01007387 */ /* 0x000fe20000100800 */
[----:B------:R-:W-:-:S03]  /*183a0*/  IMAD.X R243, R2, 0x1, R243, P4 ;  /* 0x0000000102f37824 */ /* 0x000fc600020e06f3 */
        /* <DEDUP_REMOVED lines=18> */
[----:B---3--:R-:W-:-:S05]  /*184d0*/  IADD3 R250, P6, R5, R250, RZ ;  /* 0x000000fa05fa7210 */ /* 0x008fca0007fde0ff */
[----:B------:R0:W-:Y:S04]  /*184e0*/  STL [R1+0x6dc], R250 ;  /* 0x0006dcfa01007387 */ /* 0x0001e80000100800 */
[----:B0-----:R-:W3:Y:S04]  /*184f0*/  LDL.LU R250, [R1+0x6e0] ;  /* 0x0006e00001fa7983 */ /* 0x001ee80000300800 */
[----:B------:R-:W3:Y:S01]  /*18500*/  LDL.LU R222, [R1+0x6b4] ;  /* 0x0006b40001de7983 */ /* 0x000ee20000300800 */
[----:B--2---:R-:W-:-:S05]  /*18510*/  IMAD.X R249, R2, 0x1, R249, P1 ;  /* 0x0000000102f97824 */ /* 0x004fca00008e06f9 */
[----:B------:R0:W-:Y:S04]  /*18520*/  STL [R1+0x700], R249 ;  /* 0x000700f901007387 */ /* 0x0001e80000100800 */
[----:B0-----:R-:W2:Y:S04]  /*18530*/  LDL.LU R249, [R1+0x6d8] ;  /* 0x0006d80001f97983 */ /* 0x001ea80000300800 */
[----:B------:R-:W2:Y:S04]  /*18540*/  LDL.LU R225, [R1+0x6ac] ;  /* 0x0006ac0001e17983 */ /* 0x000ea80000300800 */
[----:B------:R-:W2:Y:S04]  /*18550*/  LDL.LU R227, [R1+0x6d0] ;  /* 0x0006d00001e37983 */ /* 0x000ea80000300800 */
[----:B------:R-:W2:Y:S01]  /*18560*/  LDL.LU R226, [R1+0x6a4] ;  /* 0x0006a40001e27983 */ /* 0x000ea20000300800 */
[----:B----4-:R-:W-:-:S05]  /*18570*/  IADD3 R251, P1, R5, R251, RZ ;  /* 0x000000fb05fb7210 */ /* 0x010fca0007f3e0ff */
        /* <DEDUP_REMOVED lines=25> */
[----:B------:R-:W-:Y:S04]  /*18710*/  STL [R1+0x6f0], R218 ;  /* 0x0006f0da01007387 */ /* 0x000fe80000100800 */
[----:B0-----:R-:W4:Y:S04]  /*18720*/  LDL.LU R246, [R1+0x688] ;  /* 0x0006880001f67983 */ /* 0x001f280000300800 */
[----:B------:R-:W-:Y:S01]  /*18730*/  STL [R1+0x6c4], R221 ;  /* 0x0006c4dd01007387 */ /* 0x000fe20000100800 */
[----:B---3--:R-:W-:-:S05]  /*18740*/  IMAD.X R250, R2, 0x1, R250, P5 ;  /* 0x0000000102fa7824 */ /* 0x008fca00028e06fa */
[----:B------:R0:W-:Y:S04]  /*18750*/  STL [R1+0x6e0], R250 ;  /* 0x0006e0fa01007387 */ /* 0x0001e80000100800 */
[----:B0-----:R-:W3:Y:S01]  /*18760*/  LDL.LU R250, [R1+0x65c] ;  /* 0x00065c0001fa7983 */ /* 0x001ee20000300800 */
[C---:B------:R-:W-:Y:S02]  /*18770*/  IADD3 R223, P4, R5.reuse, R223, RZ ;  /* 0x000000df05df7210 */ /* 0x040fe40007f9e0ff */
[----:B------:R-:W-:-:S03]  /*18780*/  IADD3 R222, P5, R5, R222, RZ ;  /* 0x000000de05de7210 */ /* 0x000fc60007fbe0ff */
[----:B------:R-:W-:Y:S01]  /*18790*/  STL [R1+0x6bc], R223 ;  /* 0x0006bcdf01007387 */ /* 0x000fe20000100800 */
[----:B--2---:R-:W-:Y:S01]  /*187a0*/  IMAD.X R249, R2, 0x1, R249, P6 ;  /* 0x0000000102f97824 */ /* 0x004fe200030e06f9 */
[----:B------:R-:W-:-:S04]  /*187b0*/  IADD3 R225, P6, R5, R225, RZ ;  /* 0x000000e105e17210 */ /* 0x000fc80007fde0ff */
[----:B------:R0:W-:Y:S01]  /*187c0*/  STL [R1+0x6d8], R249 ;  /* 0x0006d8f901007387 */ /* 0x0001e20000100800 */
[C---:B------:R-:W-:Y:S01]  /*187d0*/  IMAD.X R227, R2.reuse, 0x1, R227, P1 ;  /* 0x0000000102e37824 */ /* 0x040fe200008e06e3 */
[----:B------:R-:W-:Y:S02]  /*187e0*/  IADD3 R226, P1, R5, R226, RZ ;  /* 0x000000e205e27210 */ /* 0x000fe40007f3e0ff */
[----:B0-----:R-:W2:Y:S04]  /*187f0*/  LDL.LU R249, [R1+0x680] ;  /* 0x0006800001f97983 */ /* 0x001ea80000300800 */
[----:B------:R-:W-:Y:S04]  /*18800*/  STL [R1+0x6b4], R222 ;  /* 0x0006b4de01007387 */ /* 0x000fe80000100800 */
[----:B------:R-:W-:Y:S04]  /*18810*/  STL [R1+0x6ac], R225 ;  /* 0x0006ace101007387 */ /* 0x000fe80000100800 */
        /* <DEDUP_REMOVED lines=42> */
[----:B0-----:R-:W4:Y:S04]  /*18ac0*/  LDL.LU R246, [R1+0x63c] ;  /* 0x00063c0001f67983 */ /* 0x001f280000300800 */
[----:B------:R-:W4:Y:S01]  /*18ad0*/  LDL.LU R222, [R1+0x660] ;  /* 0x0006600001de7983 */ /* 0x000f220000300800 */
[----:B---3--:R-:W-:-:S05]  /*18ae0*/  IADD3 R250, P4, R5, R250, RZ ;  /* 0x000000fa05fa7210 */ /* 0x008fca0007f9e0ff */
[----:B------:R0:W-:Y:S04]  /*18af0*/  STL [R1+0x65c], R250 ;  /* 0x00065cfa01007387 */ /* 0x0001e80000100800 */
[----:B0-----:R-:W3:Y:S04]  /*18b00*/  LDL.LU R250, [R1+0x634] ;  /* 0x0006340001fa7983 */ /* 0x001ee80000300800 */
[----:B------:R-:W3:Y:S04]  /*18b10*/  LDL.LU R225, [R1+0x658] ;  /* 0x0006580001e17983 */ /* 0x000ee80000300800 */
[----:B------:R-:W3:Y:S04]  /*18b20*/  LDL.LU R227, [R1+0x62c] ;  /* 0x00062c0001e37983 */ /* 0x000ee80000300800 */
[----:B------:R-:W3:Y:S01]  /*18b30*/  LDL.LU R226, [R1+0x650] ;  /* 0x0006500001e27983 */ /* 0x000ee20000300800 */
[----:B--2---:R-:W-:-:S05]  /*18b40*/  IMAD.X R249, R2, 0x1, R249, P5 ;  /* 0x0000000102f97824 */ /* 0x004fca00028e06f9 */
        /* <DEDUP_REMOVED lines=18> */
[----:B0-----:R-:W4:Y:S01]  /*18c70*/  LDL.LU R251, [R1+0x610] ;  /* 0x0006100001fb7983 */ /* 0x001f220000300800 */
[----:B------:R-:W-:-:S05]  /*18c80*/  IMAD.X R219, R2, 0x1, R219, P6 ;  /* 0x0000000102db7824 */ /* 0x000fca00030e06db */
        /* <DEDUP_REMOVED lines=12> */
[----:B0-----:R-:W4:Y:S04]  /*18d50*/  LDL.LU R246, [R1+0x608] ;  /* 0x0006080001f67983 */ /* 0x001f280000300800 */
[----:B------:R-:W-:Y:S01]  /*18d60*/  STL [R1+0x668], R223 ;  /* 0x000668df01007387 */ /* 0x000fe20000100800 */
[----:B---3--:R-:W-:-:S05]  /*18d70*/  IADD3 R250, P3, R5, R250, RZ ;  /* 0x000000fa05fa7210 */ /* 0x008fca0007f7e0ff */
[----:B------:R0:W-:Y:S04]  /*18d80*/  STL [R1+0x634], R250 ;  /* 0x000634fa01007387 */ /* 0x0001e80000100800 */
        /* <DEDUP_REMOVED lines=21> */
[----:B------:R-:W-:Y:S01]  /*18ee0*/  IADD3 R249, P3, R5, R249, RZ ;  /* 0x000000f905f97210 */ /* 0x000fe20007f7e0ff */
[----:B------:R-:W-:Y:S01]  /*18ef0*/  STL [R1+0x638], R234 ;  /* 0x000638ea01007387 */ /* 0x000fe20000100800 */
[----:B------:R-:W-:-:S03]  /*18f00*/  IMAD.X R238, R2, 0x1, R238, P4 ;  /* 0x0000000102ee7824 */ /* 0x000fc600020e06ee */
[----:B------:R0:W-:Y:S01]  /*18f10*/  STL [R1+0x604], R249 ;  /* 0x000604f901007387 */ /* 0x0001e20000100800 */
[----:B------:R-:W-:-:S03]  /*18f20*/  IADD3 R241, P4, R5, R241, RZ ;  /* 0x000000f105f17210 */ /* 0x000fc60007f9e0ff */
[----:B------:R-:W-:Y:S01]  /*18f30*/  STL [R1+0x60c], R237 ;  /* 0x00060ced01007387 */ /* 0x000fe20000100800 */
[----:B------:R-:W-:-:S03]  /*18f40*/  IMAD.X R243, R2, 0x1, R243, P5 ;  /* 0x0000000102f37824 */ /* 0x000fc600028e06f3 */
[----:B0-----:R-:W2:Y:S04]  /*18f50*/  LDL.LU R249, [R1+0x600] ;  /* 0x0006000001f97983 */ /* 0x001ea80000300800 */
[----:B------:R-:W-:Y:S04]  /*18f60*/  STL [R1+0x630], R239 ;  /* 0x000630ef01007387 */ /* 0x000fe80000100800 */
[----:B------:R-:W-:Y:S04]  /*18f70*/  STL [R1+0x628], R238 ;  /* 0x000628ee01007387 */ /* 0x000fe80000100800 */
[----:B------:R-:W-:Y:S01]  /*18f80*/  STL [R1+0x5fc], R241 ;  /* 0x0005fcf101007387 */ /* 0x000fe20000100800 */
[----:B----4-:R-:W-:-:S03]  /*18f90*/  IADD3 R242, P5, R5, R242, RZ ;  /* 0x000000f205f27210 */ /* 0x010fc60007fbe0ff */
[----:B------:R-:W-:Y:S01]  /*18fa0*/  STL [R1+0x620], R243 ;  /* 0x000620f301007387 */ /* 0x000fe20000100800 */
[----:B------:R-:W-:-:S03]  /*18fb0*/  IMAD.X R245, R2, 0x1, R245, P6 ;  /* 0x0000000102f57824 */ /* 0x000fc600030e06f5 */
[----:B------:R-:W-:Y:S01]  /*18fc0*/  STL [R1+0x5f4], R242 ;  /* 0x0005f4f201007387 */ /* 0x000fe20000100800 */
[----:B------:R-:W-:-:S03]  /*18fd0*/  IADD3 R247, P6, R5, R247, RZ ;  /* 0x000000f705f77210 */ /* 0x000fc60007fde0ff */
[----:B------:R-:W4:Y:S01]  /*18fe0*/  LDL.LU R219, [R1+0x5d4] ;  /* 0x0005d40001db7983 */ /* 0x000f220000300800 */
[----:B------:R-:W-:-:S03]  /*18ff0*/  IMAD.X R251, R2, 0x1, R251, P1 ;  /* 0x0000000102fb7824 */ /* 0x000fc600008e06fb */
[----:B------:R-:W-:Y:S04]  /*19000*/  STL [R1+0x618], R245 ;  /* 0x000618f501007387 */ /* 0x000fe80000100800 */
[----:B------:R-:W4:Y:S04]  /*19010*/  LDL.LU R218, [R1+0x5f8] ;  /* 0x0005f80001da7983 */ /* 0x000f280000300800 */
[----:B------:R-:W-:Y:S04]  /*19020*/  STL [R1+0x5ec], R247 ;  /* 0x0005ecf701007387 */ /* 0x000fe80000100800 */
[----:B------:R-:W4:Y:S04]  /*19030*/  LDL.LU R221, [R1+0x5cc] ;  /* 0x0005cc0001dd7983 */ /* 0x000f280000300800 */
[----:B------:R0:W-:Y:S04]  /*19040*/  STL [R1+0x610], R251 ;  /* 0x000610fb01007387 */ /* 0x0001e80000100800 */
[----:B0-----:R-:W4:Y:S04]  /*19050*/  LDL.LU R251, [R1+0x5f0] ;  /* 0x0005f00001fb7983 */ /* 0x001f280000300800 */
[----:B------:R-:W4:Y:S01]  /*19060*/  LDL.LU R223, [R1+0x5c4] ;  /* 0x0005c40001df7983 */ /* 0x000f220000300800 */
[----:B------:R-:W-:-:S05]  /*19070*/  IADD3 R252, P1, R5, R252, RZ ;  /* 0x000000fc05fc7210 */ /* 0x000fca0007f3e0ff */
[----:B------:R0:W-:Y:S04]  /*19080*/  STL [R1+0x5e4], R252 ;  /* 0x0005e4fc01007387 */ /* 0x0001e80000100800 */
[----:B0-----:R-:W4:Y:S04]  /*19090*/  LDL.LU R252, [R1+0x5e8] ;  /* 0x0005e80001fc7983 */ /* 0x001f280000300800 */
[----:B------:R-:W4:Y:S01]  /*190a0*/  LDL.LU R222, [R1+0x5bc] ;  /* 0x0005bc0001de7983 */ /* 0x000f220000300800 */
[----:B------:R-:W-:-:S05]  /*190b0*/  IMAD.X R246, R2, 0x1, R246, P2 ;  /* 0x0000000102f67824 */ /* 0x000fca00010e06f6 */
[----:B------:R0:W-:Y:S04]  /*190c0*/  STL [R1+0x608], R246 ;  /* 0x000608f601007387 */ /* 0x0001e80000100800 */
        /* <DEDUP_REMOVED lines=23> */
[----:B0-----:R-:W2:Y:S01]  /*19240*/  LDL.LU R249, [R1+0x56c] ;  /* 0x00056c0001f97983 */ /* 0x001ea20000300800 */
[----:B----4-:R-:W-:-:S05]  /*19250*/  IADD3 R219, P3, R5, R219, RZ ;  /* 0x000000db05db7210 */ /* 0x010fca0007f7e0ff */
[----:B------:R-:W-:Y:S01]  /*19260*/  STL [R1+0x5d4], R219 ;  /* 0x0005d4db01007387 */ /* 0x000fe20000100800 */
[C---:B------:R-:W-:Y:S01]  /*19270*/  IMAD.X R218, R2.reuse, 0x1, R218, P4 ;  /* 0x0000000102da7824 */ /* 0x040fe200020e06da */
[----:B------:R-:W-:Y:S01]  /*19280*/  IADD3 R221, P4, R5, R221, RZ ;  /* 0x000000dd05dd7210 */ /* 0x000fe20007f9e0ff */
[----:B------:R-:W-:-:S05]  /*19290*/  IMAD.X R251, R2, 0x1, R251, P5 ;  /* 0x0000000102fb7824 */ /* 0x000fca00028e06fb */
[----:B------:R0:W-:Y:S01]  /*192a0*/  STL [R1+0x5f0], R251 ;  /* 0x0005f0fb01007387 */ /* 0x0001e20000100800 */
[----:B------:R-:W-:-:S03]  /*192b0*/  IADD3 R223, P5, R5, R223, RZ ;  /* 0x000000df05df7210 */ /* 0x000fc60007fbe0ff */
[----:B------:R-:W-:Y:S04]  /*192c0*/  STL [R1+0x5f8], R218 ;  /* 0x0005f8da01007387 */ /* 0x000fe80000100800 */
[----:B0-----:R-:W4:Y:S04]  /*192d0*/  LDL.LU R251, [R1+0x590] ;  /* 0x0005900001fb7983 */ /* 0x001f280000300800 */
[----:B------:R-:W-:Y:S01]  /*192e0*/  STL [R1+0x5cc], R221 ;  /* 0x0005ccdd01007387 */ /* 0x000fe20000100800 */
[----:B------:R-:W-:-:S05]  /*192f0*/  IMAD.X R252, R2, 0x1, R252, P6 ;  /* 0x0000000102fc7824 */ /* 0x000fca00030e06fc */
        /* <DEDUP_REMOVED lines=8> */
[C---:B------:R-:W-:Y:S02]  /*19380*/  IADD3 R226, P2, R5.reuse, R226, RZ ;  /* 0x000000e205e27210 */ /* 0x040fe40007f5e0ff */
        /* <DEDUP_REMOVED lines=18> */
[----:B------:R-:W-:-:S05]  /*194b0*/  IMAD.X R250, R2, 0x1, R250, P1 ;  /* 0x0000000102fa7824 */ /* 0x000fca00008e06fa */
[----:B------:R0:W-:Y:S04]  /*194c0*/  STL [R1+0x5b0], R250 ;  /* 0x0005b0fa01007387 */ /* 0x0001e80000100800 */
[----:B------:R-:W-:Y:S04]  /*194d0*/  STL [R1+0x5b8], R237 ;  /* 0x0005b8ed01007387 */ /* 0x000fe80000100800 */
[----:B0-----:R-:W3:Y:S01]  /*194e0*/  LDL.LU R250, [R1+0x55c] ;  /* 0x00055c0001fa7983 */ /* 0x001ee20000300800 */
[C---:B------:R-:W-:Y:S01]  /*194f0*/  IADD3 R239, P6, R5.reuse, R239, RZ ;  /* 0x000000ef05ef7210 */ /* 0x040fe20007fde0ff */
[----:B------:R-:W-:Y:S01]  /*19500*/  IMAD.X R241, R2, 0x1, R241, P2 ;  /* 0x0000000102f17824 */ /* 0x000fe200010e06f1 */
[----:B------:R-:W-:-:S02]  /*19510*/  IADD3 R238, P1, R5, R238, RZ ;  /* 0x000000ee05ee7210 */ /* 0x000fc40007f3e0ff */
        /* <DEDUP_REMOVED lines=9> */
[----:B------:R-:W2:Y:S01]  /*195b0*/  LDL.LU R219, [R1+0x580] ;  /* 0x0005800001db7983 */ /* 0x000ea20000300800 */
[----:B------:R-:W-:-:S03]  /*195c0*/  IADD3 R249, P4, R5, R249, RZ ;  /* 0x000000f905f97210 */ /* 0x000fc60007f9e0ff */
[----:B------:R-:W-:Y:S04]  /*195d0*/  STL [R1+0x574], R245 ;  /* 0x000574f501007387 */ /* 0x000fe80000100800 */
[----:B------:R-:W2:Y:S04]  /*195e0*/  LDL.LU R218, [R1+0x554] ;  /* 0x0005540001da7983 */ /* 0x000ea80000300800 */
[----:B------:R-:W-:Y:S04]  /*195f0*/  STL [R1+0x598], R247 ;  /* 0x000598f701007387 */ /* 0x000fe80000100800 */
[----:B------:R-:W2:Y:S04]  /*19600*/  LDL.LU R221, [R1+0x578] ;  /* 0x0005780001dd7983 */ /* 0x000ea80000300800 */
[----:B------:R0:W-:Y:S04]  /*19610*/  STL [R1+0x56c], R249 ;  /* 0x00056cf901007387 */ /* 0x0001e80000100800 */
[----:B0-----:R-:W2:Y:S04]  /*19620*/  LDL.LU R249, [R1+0x54c] ;  /* 0x00054c0001f97983 */ /* 0x001ea80000300800 */
[----:B------:R-:W2:Y:S01]  /*19630*/  LDL.LU R223, [R1+0x570] ;  /* 0x0005700001df7983 */ /* 0x000ea20000300800 */
[----:B----4-:R-:W-:-:S05]  /*19640*/  IMAD.X R251, R2, 0x1, R251, P5 ;  /* 0x0000000102fb7824 */ /* 0x010fca00028e06fb */
[----:B------:R0:W-:Y:S04]  /*19650*/  STL [R1+0x590], R251 ;  /* 0x000590fb01007387 */ /* 0x0001e80000100800 */
[----:B0-----:R-:W4:Y:S04]  /*19660*/  LDL.LU R251, [R1+0x544] ;  /* 0x0005440001fb7983 */ /* 0x001f280000300800 */
[----:B------:R-:W4:Y:S01]  /*19670*/  LDL.LU R222, [R1+0x568] ;  /* 0x0005680001de7983 */ /* 0x000f220000300800 */
[----:B------:R-:W-:-:S05]  /*19680*/  IADD3 R252, P5, R5, R252, RZ ;  /* 0x000000fc05fc7210 */ /* 0x000fca0007fbe0ff */
        /* <DEDUP_REMOVED lines=29> */
[----:B------:R-:W-:Y:S01]  /*19860*/  IADD3 R249, P2, R5, R249, RZ ;  /* 0x000000f905f97210 */ /* 0x000fe20007f5e0ff */
[----:B------:R-:W-:-:S04]  /*19870*/  IMAD.X R223, R2, 0x1, R223, P3 ;  /* 0x0000000102df7824 */ /* 0x000fc800018e06df */
[----:B------:R0:W-:Y:S04]  /*19880*/  STL [R1+0x54c], R249 ;  /* 0x00054cf901007387 */ /* 0x0001e80000100800 */
[----:B------:R-:W-:Y:S04]  /*19890*/  STL [R1+0x554], R218 ;  /* 0x000554da01007387 */ /* 0x000fe80000100800 */
[----:B0-----:R-:W2:Y:S04]  /*198a0*/  LDL.LU R249, [R1+0x4ec] ;  /* 0x0004ec0001f97983 */ /* 0x001ea80000300800 */
[----:B------:R-:W-:Y:S01]  /*198b0*/  STL [R1+0x578], R221 ;  /* 0x000578dd01007387 */ /* 0x000fe20000100800 */
[----:B----4-:R-:W-:Y:S01]  /*198c0*/  IADD3 R251, P3, R5, R251, RZ ;  /* 0x000000fb05fb7210 */ /* 0x010fe20007f7e0ff */
[----:B------:R-:W-:-:S04]  /*198d0*/  IMAD.X R222, R2, 0x1, R222, P4 ;  /* 0x0000000102de7824 */ /* 0x000fc800020e06de */
[----:B------:R0:W-:Y:S04]  /*198e0*/  STL [R1+0x544], R251 ;  /* 0x000544fb01007387 */ /* 0x0001e80000100800 */
[----:B0-----:R-:W4:Y:S04]  /*198f0*/  LDL.LU R251, [R1+0x510] ;  /* 0x0005100001fb7983 */ /* 0x001f280000300800 */
[----:B------:R-:W-:Y:S01]  /*19900*/  STL [R1+0x570], R223 ;  /* 0x000570df01007387 */ /* 0x000fe20000100800 */
[----:B------:R-:W-:Y:S01]  /*19910*/  IADD3 R252, P4, R5, R252, RZ ;  /* 0x000000fc05fc7210 */ /* 0x000fe20007f9e0ff */
        /* <DEDUP_REMOVED lines=49> */
[----:B0-----:R-:W2:Y:S04]  /*19c30*/  LDL.LU R249, [R1+0x4f0] ;  /* 0x0004f00001f97983 */ /* 0x001ea80000300800 */
[----:B------:R-:W2:Y:S01]  /*19c40*/  LDL.LU R222, [R1+0x4c4] ;  /* 0x0004c40001de7983 */ /* 0x000ea20000300800 */
[----:B----4-:R-:W-:-:S05]  /*19c50*/  IMAD.X R251, R2, 0x1, R251, P3 ;  /* 0x0000000102fb7824 */ /* 0x010fca00018e06fb */
[----:B------:R0:W-:Y:S04]  /*19c60*/  STL [R1+0x510], R251 ;  /* 0x000510fb01007387 */ /* 0x0001e80000100800 */
        /* <DEDUP_REMOVED lines=36> */
[----:B------:R-:W-:-:S03]  /*19eb0*/  IADD3 R222, P1, R5, R222, RZ ;  /* 0x000000de05de7210 */ /* 0x000fc60007f3e0ff */
[----:B0-----:R-:W2:Y:S04]  /*19ec0*/  LDL.LU R249, [R1+0x46c] ;  /* 0x00046c0001f97983 */ /* 0x001ea80000300800 */
[----:B------:R-:W-:Y:S01]  /*19ed0*/  STL [R1+0x4cc], R223 ;  /* 0x0004ccdf01007387 */ /* 0x000fe20000100800 */
[----:B----4-:R-:W-:Y:S01]  /*19ee0*/  IMAD.X R251, R2, 0x1, R251, P2 ;  /* 0x0000000102fb7824 */ /* 0x010fe200010e06fb */
[----:B------:R-:W-:-:S04]  /*19ef0*/  IADD3 R225, P2, R5, R225, RZ ;  /* 0x000000e105e17210 */ /* 0x000fc80007f5e0ff */
[----:B------:R0:W-:Y:S01]  /*19f00*/  STL [R1+0x4e8], R251 ;  /* 0x0004e8fb01007387 */ /* 0x0001e20000100800 */
[C---:B------:R-:W-:Y:S01]  /*19f10*/  IMAD.X R227, R2.reuse, 0x1, R227, P3 ;  /* 0x0000000102e37824 */ /* 0x040fe200018e06e3 */
[----:B------:R-:W-:Y:S02]  /*19f20*/  IADD3 R226, P3, R5, R226, RZ ;  /* 0x000000e205e27210 */ /* 0x000fe40007f7e0ff */
[----:B0-----:R-:W4:Y:S04]  /*19f30*/  LDL.LU R251, [R1+0x490] ;  /* 0x0004900001fb7983 */ /* 0x001f280000300800 */
[----:B------:R-:W-:Y:S04]  /*19f40*/  STL [R1+0x4c4], R222 ;  /* 0x0004c4de01007387 */ /* 0x000fe80000100800 */
[----:B------:R-:W-:Y:S04]  /*19f50*/  STL [R1+0x4bc], R225 ;  /* 0x0004bce101007387 */ /* 0x000fe80000100800 */
        /* <DEDUP_REMOVED lines=86> */
[----:B------:R-:W-:-:S04]  /*1a4c0*/  IMAD.X R225, R2, 0x1, R225, P6 ;  /* 0x0000000102e17824 */ /* 0x000fc800030e06e1 */
[----:B------:R0:W-:Y:S01]  /*1a4d0*/  STL [R1+0x444], R249 ;  /* 0x000444f901007387 */ /* 0x0001e20000100800 */
[C---:B------:R-:W-:Y:S01]  /*1a4e0*/  IADD3 R227, P6, R5.reuse, R227, RZ ;  /* 0x000000e305e37210 */ /* 0x040fe20007fde0ff */
[----:B------:R-:W-:Y:S02]  /*1a4f0*/  IMAD.X R226, R2, 0x1, R226, P1 ;  /* 0x0000000102e27824 */ /* 0x000fe400008e06e2 */
        /* <DEDUP_REMOVED lines=28> */
[----:B------:R-:W-:Y:S01]  /*1a6c0*/  STL [R1+0x40c], R241 ;  /* 0x00040cf101007387 */ /* 0x000fe20000100800 */
[----:B------:R-:W-:-:S03]  /*1a6d0*/  IADD3 R242, P1, R5, R242, RZ ;  /* 0x000000f205f27210 */ /* 0x000fc60007f3e0ff */
        /* <DEDUP_REMOVED lines=97> */
[----:B------:R-:W4:Y:S01]  /*1acf0*/  LDL.LU R219, [R1+0x390] ;  /* 0x0003900001db7983 */ /* 0x000f220000300800 */
[----:B------:R-:W-:-:S03]  /*1ad00*/  IADD3 R251, P6, R5, R251, RZ ;  /* 0x000000fb05fb7210 */ /* 0x000fc60007fde0ff */
        /* <DEDUP_REMOVED lines=10> */
[----:B------:R-:W4:Y:S04]  /*1adb0*/  LDL.LU R222, [R1+0x378] ;  /* 0x0003780001de7983 */ /* 0x000f280000300800 */
[----:B------:R-:W4:Y:S01]  /*1adc0*/  LDL.LU R225, [R1+0x34c] ;  /* 0x00034c0001e17983 */ /* 0x000f220000300800 */
[----:B------:R-:W-:-:S05]  /*1add0*/  IADD3 R246, P1, R5, R246, RZ ;  /* 0x000000f605f67210 */ /* 0x000fca0007f3e0ff */
[----:B------:R-:W-:Y:S04]  /*1ade0*/  STL [R1+0x374], R246 ;  /* 0x000374f601007387 */ /* 0x000fe80000100800 */
        /* <DEDUP_REMOVED lines=35> */
[----:B------:R0:W-:Y:S01]  /*1b020*/  STL [R1+0x354], R252 ;  /* 0x000354fc01007387 */ /* 0x0001e20000100800 */
[----:B------:R-:W-:-:S03]  /*1b030*/  IADD3 R225, P6, R5, R225, RZ ;  /* 0x000000e105e17210 */ /* 0x000fc60007fde0ff */
[----:B0-----:R-:W4:Y:S04]  /*1b040*/  LDL.LU R252, [R1+0x320] ;  /* 0x0003200001fc7983 */ /* 0x001f280000300800 */
[----:B------:R-:W-:Y:S04]  /*1b050*/  STL [R1+0x380], R223 ;  /* 0x000380df01007387 */ /* 0x000fe80000100800 */
[----:B------:R-:W-:Y:S04]  /*1b060*/  STL [R1+0x378], R222 ;  /* 0x000378de01007387 */ /* 0x000fe80000100800 */
[----:B------:R-:W-:Y:S01]  /*1b070*/  STL [R1+0x34c], R225 ;  /* 0x00034ce101007387 */ /* 0x000fe20000100800 */
[----:B------:R-:W-:Y:S01]  /*1b080*/  IMAD.X R227, R2, 0x1, R227, P1 ;  /* 0x0000000102e37824 */ /* 0x000fe200008e06e3 */
[----:B------:R-:W-:-:S04]  /*1b090*/  IADD3 R226, P1, R5, R226, RZ ;  /* 0x000000e205e27210 */ /* 0x000fc80007f3e0ff */
[----:B------:R-:W-:Y:S01]  /*1b0a0*/  STL [R1+0x370], R227 ;  /* 0x000370e301007387 */ /* 0x000fe20000100800 */
[----:B------:R-:W-:-:S03]  /*1b0b0*/  IMAD.X R229, R2, 0x1, R229, P2 ;  /* 0x0000000102e57824 */ /* 0x000fc600010e06e5 */
        /* <DEDUP_REMOVED lines=108> */
[----:B------:R-:W-:Y:S01]  /*1b780*/  IADD3 R238, P3, R5, R238, RZ ;  /* 0x000000ee05ee7210 */ /* 0x000fe20007f7e0ff */
[----:B------:R-:W-:Y:S01]  /*1b790*/  IMAD.X R252, R2, 0x1, R252, P4 ;  /* 0x0000000102fc7824 */ /* 0x000fe200020e06fc */
[----:B------:R-:W-:-:S04]  /*1b7a0*/  IADD3 R241, P4, R241, UR5, RZ ;  /* 0x00000005f1f17c10 */ /* 0x000fc8000ff9e0ff */
[----:B------:R0:W-:Y:S01]  /*1b7b0*/  STL [R1+0x2c8], R252 ;  /* 0x0002c8fc01007387 */ /* 0x0001e20000100800 */
[----:B------:R-:W-:-:S03]  /*1b7c0*/  IMAD.X R243, R2, 0x1, R243, P5 ;  /* 0x0000000102f37824 */ /* 0x000fc600028e06f3 */
[----:B------:R-:W-:Y:S01]  /*1b7d0*/  STL [R1+0x2d0], R239 ;  /* 0x0002d0ef01007387 */ /* 0x000fe20000100800 */
[----:B------:R-:W-:-:S03]  /*1b7e0*/  IADD3 R242, P5, R242, UR5, RZ ;  /* 0x00000005f2f27c10 */ /* 0x000fc6000ffbe0ff */
[----:B0-----:R-:W4:Y:S04]  /*1b7f0*/  LDL.LU R252, [R1+0x2a0] ;  /* 0x0002a00001fc7983 */ /* 0x001f280000300800 */
[----:B------:R-:W-:Y:S04]  /*1b800*/  STL [R1+0x2a4], R238 ;  /* 0x0002a4ee01007387 */ /* 0x000fe80000100800 */
[----:B------:R-:W-:Y:S04]  /*1b810*/  STL [R1+0x29c], R241 ;  /* 0x00029cf101007387 */ /* 0x000fe80000100800 */
[----:B------:R-:W-:Y:S04]  /*1b820*/  STL [R1+0x2c0], R243 ;  /* 0x0002c0f301007387 */ /* 0x000fe80000100800 */
[----:B------:R-:W-:Y:S01]  /*1b830*/  STL [R1+0x294], R242 ;  /* 0x000294f201007387 */ /* 0x000fe20000100800 */
[----:B---3--:R-:W-:Y:S01]  /*1b840*/  IMAD.X R245, R2, 0x1, R245, P6 ;  /* 0x0000000102f57824 */ /* 0x008fe200030e06f5 */
[----:B------:R-:W-:-:S04]  /*1b850*/  IADD3 R247, P6, R247, UR5, RZ ;  /* 0x00000005f7f77c10 */ /* 0x000fc8000ffde0ff */
[----:B------:R-:W-:Y:S01]  /*1b860*/  STL [R1+0x2b8], R245 ;  /* 0x0002b8f501007387 */ /* 0x000fe20000100800 */
[----:B------:R-:W-:-:S03]  /*1b870*/  IMAD.X R246, R2, 0x1, R246, P1 ;  /* 0x0000000102f67824 */ /* 0x000fc600008e06f6 */
[----:B------:R-:W3:Y:S01]  /*1b880*/  LDL.LU R217, [R1+0x274] ;  /* 0x0002740001d97983 */ /* 0x000ee20000300800 */
[----:B------:R-:W-:-:S03]  /*1b890*/  IADD3 R250, P1, R250, UR5, RZ ;  /* 0x00000005fafa7c10 */ /* 0x000fc6000ff3e0ff */
[----:B------:R-:W-:Y:S04]  /*1b8a0*/  STL [R1+0x28c], R247 ;  /* 0x00028cf701007387 */ /* 0x000fe80000100800 */
[----:B------:R-:W3:Y:S04]  /*1b8b0*/  LDL.LU R219, [R1+0x298] ;  /* 0x0002980001db7983 */ /* 0x000ee80000300800 */
[----:B------:R-:W-:Y:S04]  /*1b8c0*/  STL [R1+0x2b0], R246 ;  /* 0x0002b0f601007387 */ /* 0x000fe80000100800 */
[----:B------:R-:W3:Y:S04]  /*1b8d0*/  LDL.LU R218, [R1+0x26c] ;  /* 0x00026c0001da7983 */ /* 0x000ee80000300800 */
[----:B------:R0:W-:Y:S04]  /*1b8e0*/  STL [R1+0x284], R250 ;  /* 0x000284fa01007387 */ /* 0x0001e80000100800 */
[----:B0-----:R-:W3:Y:S04]  /*1b8f0*/  LDL.LU R250, [R1+0x290] ;  /* 0x0002900001fa7983 */ /* 0x001ee80000300800 */
[----:B------:R-:W3:Y:S04]  /*1b900*/  LDL.LU R221, [R1+0x264] ;  /* 0x0002640001dd7983 */ /* 0x000ee80000300800 */
[----:B------:R-:W3:Y:S01]  /*1b910*/  LDL.LU R223, [R1+0x288] ;  /* 0x0002880001df7983 */ /* 0x000ee20000300800 */
[----:B--2---:R-:W-:-:S05]  /*1b920*/  IMAD.X R249, R2, 0x1, R249, P2 ;  /* 0x0000000102f97824 */ /* 0x004fca00010e06f9 */
[----:B------:R-:W-:Y:S04]  /*1b930*/  STL [R1+0x2a8], R249 ;  /* 0x0002a8f901007387 */ /* 0x000fe80000100800 */
[----:B------:R-:W2:Y:S04]  /*1b940*/  LDL.LU R222, [R1+0x25c] ;  /* 0x00025c0001de7983 */ /* 0x000ea80000300800 */
[----:B------:R-:W2:Y:S04]  /*1b950*/  LDL.LU R225, [R1+0x280] ;  /* 0x0002800001e17983 */ /* 0x000ea80000300800 */
[----:B------:R-:W2:Y:S01]  /*1b960*/  LDL.LU R227, [R1+0x254] ;  /* 0x0002540001e37983 */ /* 0x000ea20000300800 */
[----:B----4-:R-:W-:-:S05]  /*1b970*/  IADD3 R251, P2, R251, UR5, RZ ;  /* 0x00000005fbfb7c10 */ /* 0x010fca000ff5e0ff */
        /* <DEDUP_REMOVED lines=22> */
[----:B---3--:R-:W-:-:S05]  /*1bae0*/  IADD3 R217, P3, R217, UR5, RZ ;  /* 0x00000005d9d97c10 */ /* 0x008fca000ff7e0ff */
[----:B------:R-:W-:Y:S01]  /*1baf0*/  STL [R1+0x274], R217 ;  /* 0x000274d901007387 */ /* 0x000fe20000100800 */
[----:B------:R-:W-:Y:S02]  /*1bb00*/  IADD3.X R219, R219, UR60, RZ, P4, !PT ;  /* 0x0000003cdbdb7c10 */ /* 0x000fe4000a7fe4ff */
[----:B------:R-:W-:-:S05]  /*1bb10*/  IADD3.X R250, R250, UR60, RZ, P5, !PT ;  /* 0x0000003cfafa7c10 */ /* 0x000fca000affe4ff */
[----:B------:R0:W-:Y:S04]  /*1bb20*/  STL [R1+0x290], R250 ;  /* 0x000290fa01007387 */ /* 0x0001e80000100800 */
[----:B------:R-:W-:Y:S04]  /*1bb30*/  STL [R1+0x298], R219 ;  /* 0x000298db01007387 */ /* 0x000fe80000100800 */
[----:B0-----:R-:W3:Y:S01]  /*1bb40*/  LDL.LU R250, [R1+0x204] ;  /* 0x0002040001fa7983 */ /* 0x001ee20000300800 */
[----:B------:R-:W-:Y:S02]  /*1bb50*/  IADD3 R218, P4, R218, UR5, RZ ;  /* 0x00000005dada7c10 */ /* 0x000fe4000ff9e0ff */
[----:B------:R-:W-:-:S02]  /*1bb60*/  IADD3 R221, P5, R221, UR5, RZ ;  /* 0x00000005dddd7c10 */ /* 0x000fc4000ffbe0ff */
[----:B------:R-:W-:Y:S01]  /*1bb70*/  IADD3.X R223, R223, UR60, RZ, P6, !PT ;  /* 0x0000003cdfdf7c10 */ /* 0x000fe2000b7fe4ff */
[----:B------:R-:W-:Y:S04]  /*1bb80*/  STL [R1+0x26c], R218 ;  /* 0x00026cda01007387 */ /* 0x000fe80000100800 */
[----:B------:R-:W-:Y:S01]  /*1bb90*/  STL [R1+0x264], R221 ;  /* 0x000264dd01007387 */ /* 0x000fe20000100800 */
[----:B--2---:R-:W-:-:S03]  /*1bba0*/  IADD3 R222, P6, R222, UR5, RZ ;  /* 0x00000005dede7c10 */ /* 0x004fc6000ffde0ff */
[----:B------:R-:W-:Y:S01]  /*1bbb0*/  STL [R1+0x288], R223 ;  /* 0x000288df01007387 */ /* 0x000fe20000100800 */
[----:B------:R-:W-:-:S03]  /*1bbc0*/  IADD3.X R225, R225, UR60, RZ, P1, !PT ;  /* 0x0000003ce1e17c10 */ /* 0x000fc60008ffe4ff */
[----:B------:R-:W-:Y:S01]  /*1bbd0*/  STL [R1+0x25c], R222 ;  /* 0x00025cde01007387 */ /* 0x000fe20000100800 */
[----:B------:R-:W-:-:S03]  /*1bbe0*/  IADD3 R227, P1, R227, UR5, RZ ;  /* 0x00000005e3e37c10 */ /* 0x000fc6000ff3e0ff */
[----:B------:R-:W-:Y:S04]  /*1bbf0*/  STL [R1+0x280], R225 ;  /* 0x000280e101007387 */ /* 0x000fe80000100800 */
[----:B------:R-:W-:Y:S01]  /*1bc00*/  STL [R1+0x254], R227 ;  /* 0x000254e301007387 */ /* 0x000fe20000100800 */
[----:B----4-:R-:W-:Y:S02]  /*1bc10*/  IADD3.X R226, R226, UR60, RZ, P2, !PT ;  /* 0x0000003ce2e27c10 */ /* 0x010fe400097fe4ff */
[----:B------:R-:W-:-:S03]  /*1bc20*/  IADD3 R229, P2, R229, UR5, RZ ;  /* 0x00000005e5e57c10 */ /* 0x000fc6000ff5e0ff */
[----:B------:R-:W-:Y:S01]  /*1bc30*/  STL [R1+0x278], R226 ;  /* 0x000278e201007387 */ /* 0x000fe20000100800 */
[----:B------:R-:W-:-:S03]  /*1bc40*/  IADD3.X R231, R231, UR60, RZ, P3, !PT ;  /* 0x0000003ce7e77c10 */ /* 0x000fc60009ffe4ff */
[----:B------:R-:W-:Y:S01]  /*1bc50*/  STL [R1+0x24c], R229 ;  /* 0x00024ce501007387 */ /* 0x000fe20000100800 */
        /* <DEDUP_REMOVED lines=12> */
[----:B------:R-:W-:Y:S02]  /*1bd20*/  IADD3 R238, P6, R238, UR5, RZ ;  /* 0x00000005eeee7c10 */ /* 0x000fe4000ffde0ff */
[----:B------:R-:W-:Y:S02]  /*1bd30*/  IADD3.X R241, R241, UR60, RZ, P1, !PT ;  /* 0x0000003cf1f17c10 */ /* 0x000fe40008ffe4ff */
[----:B------:R-:W-:Y:S01]  /*1bd40*/  IADD3 R251, P1, R251, UR5, RZ ;  /* 0x00000005fbfb7c10 */ /* 0x000fe2000ff3e0ff */
[----:B------:R-:W-:Y:S01]  /*1bd50*/  STL [R1+0x258], R239 ;  /* 0x000258ef01007387 */ /* 0x000fe20000100800 */
[----:B------:R-:W-:-:S03]  /*1bd60*/  IADD3.X R243, R243, UR60, RZ, P2, !PT ;  /* 0x0000003cf3f37c10 */ /* 0x000fc600097fe4ff */
[----:B------:R0:W-:Y:S01]  /*1bd70*/  STL [R1+0x224], R251 ;  /* 0x000224fb01007387 */ /* 0x0001e20000100800 */
[----:B------:R-:W-:-:S03]  /*1bd80*/  IADD3 R242, P2, R242, UR5, RZ ;  /* 0x00000005f2f27c10 */ /* 0x000fc6000ff5e0ff */
[----:B------:R-:W-:Y:S01]  /*1bd90*/  STL [R1+0x22c], R238 ;  /* 0x00022cee01007387 */ /* 0x000fe20000100800 */
[----:B------:R-:W-:-:S03]  /*1bda0*/  IADD3.X R245, R245, UR60, RZ, P3, !PT ;  /* 0x0000003cf5f57c10 */ /* 0x000fc60009ffe4ff */
[----:B0-----:R-:W2:Y:S04]  /*1bdb0*/  LDL.LU R251, [R1+0x228] ;  /* 0x0002280001fb7983 */ /* 0x001ea80000300800 */
[----:B------:R-:W-:Y:S04]  /*1bdc0*/  STL [R1+0x250], R241 ;  /* 0x000250f101007387 */ /* 0x000fe80000100800 */
[----:B------:R-:W-:Y:S04]  /*1bdd0*/  STL [R1+0x248], R243 ;  /* 0x000248f301007387 */ /* 0x000fe80000100800 */
[----:B------:R-:W-:Y:S01]  /*1bde0*/  STL [R1+0x21c], R242 ;  /* 0x00021cf201007387 */ /* 0x000fe20000100800 */
[----:B------:R-:W-:-:S03]  /*1bdf0*/  IADD3 R247, P3, R247, UR5, RZ ;  /* 0x00000005f7f77c10 */ /* 0x000fc6000ff7e0ff */
[----:B------:R-:W-:Y:S01]  /*1be00*/  STL [R1+0x240], R245 ;  /* 0x000240f501007387 */ /* 0x000fe20000100800 */
[----:B------:R-:W-:-:S03]  /*1be10*/  IADD3.X R246, R246, UR60, RZ, P4, !PT ;  /* 0x0000003cf6f67c10 */ /* 0x000fc6000a7fe4ff */
[----:B------:R-:W-:Y:S01]  /*1be20*/  STL [R1+0x214], R247 ;  /* 0x000214f701007387 */ /* 0x000fe20000100800 */
[----:B------:R-:W-:-:S03]  /*1be30*/  IADD3 R249, P4, R249, UR5, RZ ;  /* 0x00000005f9f97c10 */ /* 0x000fc6000ff9e0ff */
[----:B------:R-:W4:Y:S01]  /*1be40*/  LDL.LU R215, [R1+0x1fc] ;  /* 0x0001fc0001d77983 */ /* 0x000f220000300800 */
[----:B------:R-:W-:-:S03]  /*1be50*/  IADD3.X R252, R252, UR60, RZ, P5, !PT ;  /* 0x0000003cfcfc7c10 */ /* 0x000fc6000affe4ff */
[----:B------:R-:W-:Y:S04]  /*1be60*/  STL [R1+0x238], R246 ;  /* 0x000238f601007387 */ /* 0x000fe80000100800 */
[----:B------:R-:W4:Y:S04]  /*1be70*/  LDL.LU R217, [R1+0x220] ;  /* 0x0002200001d97983 */ /* 0x000f280000300800 */
[----:B------:R-:W-:Y:S04]  /*1be80*/  STL [R1+0x20c], R249 ;  /* 0x00020cf901007387 */ /* 0x000fe80000100800 */
[----:B------:R-:W4:Y:S04]  /*1be90*/  LDL.LU R219, [R1+0x1f4] ;  /* 0x0001f40001db7983 */ /* 0x000f280000300800 */
[----:B------:R0:W-:Y:S04]  /*1bea0*/  STL [R1+0x230], R252 ;  /* 0x000230fc01007387 */ /* 0x0001e80000100800 */
[----:B0-----:R-:W4:Y:S04]  /*1beb0*/  LDL.LU R252, [R1+0x218] ;  /* 0x0002180001fc7983 */ /* 0x001f280000300800 */
[----:B------:R-:W4:Y:S04]  /*1bec0*/  LDL.LU R218, [R1+0x1ec] ;  /* 0x0001ec0001da7983 */ /* 0x000f280000300800 */
[----:B------:R-:W4:Y:S04]  /*1bed0*/  LDL.LU R221, [R1+0x210] ;  /* 0x0002100001dd7983 */ /* 0x000f280000300800 */
[----:B------:R-:W4:Y:S01]  /*1bee0*/  LDL.LU R223, [R1+0x1e4] ;  /* 0x0001e40001df7983 */ /* 0x000f220000300800 */
[----:B---3--:R-:W-:-:S05]  /*1bef0*/  IADD3 R250, P5, R250, UR5, RZ ;  /* 0x00000005fafa7c10 */ /* 0x008fca000ffbe0ff */
        /* <DEDUP_REMOVED lines=19> */
[----:B--2---:R-:W-:-:S05]  /*1c030*/  IADD3.X R251, R251, UR60, RZ, P6, !PT ;  /* 0x0000003cfbfb7c10 */ /* 0x004fca000b7fe4ff */
[----:B------:R0:W-:Y:S04]  /*1c040*/  STL [R1+0x228], R251 ;  /* 0x000228fb01007387 */ /* 0x0001e80000100800 */
[----:B------:R-:W2:Y:S04]  /*1c050*/  LDL.LU R247, [R1+0x1c0] ;  /* 0x0001c00001f77983 */ /* 0x000ea80000300800 */
[----:B------:R-:W2:Y:S04]  /*1c060*/  LDL.LU R246, [R1+0x194] ;  /* 0x0001940001f67983 */ /* 0x000ea80000300800 */
[----:B------:R-:W2:Y:S04]  /*1c070*/  LDL.LU R249, [R1+0x1b8] ;  /* 0x0001b80001f97983 */ /* 0x000ea80000300800 */
[----:B0-----:R-:W2:Y:S01]  /*1c080*/  LDL.LU R251, [R1+0x18c] ;  /* 0x00018c0001fb7983 */ /* 0x001ea20000300800 */
[----:B----4-:R-:W-:-:S05]  /*1c090*/  IADD3 R215, P6, R215, UR5, RZ ;  /* 0x00000005d7d77c10 */ /* 0x010fca000ffde0ff */
[----:B------:R-:W-:Y:S01]  /*1c0a0*/  STL [R1+0x1fc], R215 ;  /* 0x0001fcd701007387 */ /* 0x000fe20000100800 */
[----:B------:R-:W-:Y:S02]  /*1c0b0*/  IADD3.X R217, R217, UR60, RZ, P1, !PT ;  /* 0x0000003cd9d97c10 */ /* 0x000fe40008ffe4ff */
[----:B------:R-:W-:Y:S02]  /*1c0c0*/  IADD3 R219, P1, R219, UR5, RZ ;  /* 0x00000005dbdb7c10 */ /* 0x000fe4000ff3e0ff */
[----:B------:R-:W-:Y:S02]  /*1c0d0*/  IADD3.X R252, R252, UR60, RZ, P2, !PT ;  /* 0x0000003cfcfc7c10 */ /* 0x000fe400097fe4ff */
[----:B------:R-:W-:-:S03]  /*1c0e0*/  IADD3 R218, P2, R218, UR5, RZ ;  /* 0x00000005dada7c10 */ /* 0x000fc6000ff5e0ff */
[----:B------:R0:W-:Y:S01]  /*1c0f0*/  STL [R1+0x218], R252 ;  /* 0x000218fc01007387 */ /* 0x0001e20000100800 */
[----:B------:R-:W-:-:S03]  /*1c100*/  IADD3.X R221, R221, UR60, RZ, P3, !PT ;  /* 0x0000003cdddd7c10 */ /* 0x000fc60009ffe4ff */
[----:B------:R-:W-:Y:S01]  /*1c110*/  STL [R1+0x220], R217 ;  /* 0x000220d901007387 */ /* 0x000fe20000100800 */
[----:B------:R-:W-:-:S03]  /*1c120*/  IADD3 R223, P3, R223, UR5, RZ ;  /* 0x00000005dfdf7c10 */ /* 0x000fc6000ff7e0ff */
[----:B0-----:R-:W4:Y:S04]  /*1c130*/  LDL.LU R252, [R1+0x1b0] ;  /* 0x0001b00001fc7983 */ /* 0x001f280000300800 */
[----:B------:R-:W-:Y:S04]  /*1c140*/  STL [R1+0x1f4], R219 ;  /* 0x0001f4db01007387 */ /* 0x000fe80000100800 */
[----:B------:R-:W-:Y:S04]  /*1c150*/  STL [R1+0x1ec], R218 ;  /* 0x0001ecda01007387 */ /* 0x000fe80000100800 */
[----:B------:R-:W-:Y:S04]  /*1c160*/  STL [R1+0x210], R221 ;  /* 0x000210dd01007387 */ /* 0x000fe80000100800 */
[----:B------:R-:W-:Y:S01]  /*1c170*/  STL [R1+0x1e4], R223 ;  /* 0x0001e4df01007387 */ /* 0x000fe20000100800 */
[----:B---3--:R-:W-:-:S02]  /*1c180*/  IADD3.X R222, R222, UR60, RZ, P4, !PT ;  /* 0x0000003cdede7c10 */ /* 0x008fc4000a7fe4ff */
        /* <DEDUP_REMOVED lines=24> */
[----:B------:R-:W-:-:S05]  /*1c310*/  IADD3.X R250, R250, UR60, RZ, P5, !PT ;  /* 0x0000003cfafa7c10 */ /* 0x000fca000affe4ff */
[----:B------:R0:W-:Y:S04]  /*1c320*/  STL [R1+0x1d0], R250 ;  /* 0x0001d0fa01007387 */ /* 0x0001e80000100800 */
[----:B------:R1:W-:Y:S04]  /*1c330*/  STL [R1+0x1d8], R238 ;  /* 0x0001d8ee01007387 */ /* 0x0003e80000100800 */
[----:B0-----:R-:W3:Y:S01]  /*1c340*/  LDL.LU R250, [R1+0x184] ;  /* 0x0001840001fa7983 */ /* 0x001ee20000300800 */
[----:B------:R-:W-:Y:S02]  /*1c350*/  IADD3 R241, P4, R241, UR5, RZ ;  /* 0x00000005f1f17c10 */ /* 0x000fe4000ff9e0ff */
[----:B------:R-:W-:-:S02]  /*1c360*/  IADD3 R243, P5, R243, UR5, RZ ;  /* 0x00000005f3f37c10 */ /* 0x000fc4000ffbe0ff */
[----:B------:R-:W-:Y:S02]  /*1c370*/  IADD3.X R242, R242, UR60, RZ, P6, !PT ;  /* 0x0000003cf2f27c10 */ /* 0x000fe4000b7fe4ff */
[----:B------:R-:W-:Y:S01]  /*1c380*/  IADD3 R245, P6, R245, UR5, RZ ;  /* 0x00000005f5f57c10 */ /* 0x000fe2000ffde0ff */
[----:B------:R0:W-:Y:S04]  /*1c390*/  STL [R1+0x1ac], R241 ;  /* 0x0001acf101007387 */ /* 0x0001e80000100800 */
[----:B------:R0:W-:Y:S04]  /*1c3a0*/  STL [R1+0x1a4], R243 ;  /* 0x0001a4f301007387 */ /* 0x0001e80000100800 */
[----:B------:R-:W-:Y:S04]  /*1c3b0*/  STL [R1+0x1c8], R242 ;  /* 0x0001c8f201007387 */ /* 0x000fe80000100800 */
[----:B------:R-:W-:Y:S01]  /*1c3c0*/  STL [R1+0x19c], R245 ;  /* 0x00019cf501007387 */ /* 0x000fe20000100800 */
[----:B--2---:R-:W-:-:S02]  /*1c3d0*/  IADD3.X R247, R247, UR60, RZ, P1, !PT ;  /* 0x0000003cf7f77c10 */ /* 0x004fc40008ffe4ff */
[----:B------:R-:W-:-:S03]  /*1c3e0*/  IADD3 R246, P1, R246, UR5, RZ ;  /* 0x00000005f6f67c10 */ /* 0x000fc6000ff3e0ff */
[----:B------:R-:W-:Y:S01]  /*1c3f0*/  STL [R1+0x1c0], R247 ;  /* 0x0001c0f701007387 */ /* 0x000fe20000100800 */
[----:B------:R-:W-:-:S03]  /*1c400*/  IADD3.X R249, R249, UR60, RZ, P2, !PT ;  /* 0x0000003cf9f97c10 */ /* 0x000fc600097fe4ff */
[----:B------:R-:W2:Y:S01]  /*1c410*/  LDL.LU R215, [R1+0x1a8] ;  /* 0x0001a80001d77983 */ /* 0x000ea20000300800 */
[----:B------:R-:W-:-:S03]  /*1c420*/  IADD3 R251, P2, R251, UR5, RZ ;  /* 0x00000005fbfb7c10 */ /* 0x000fc6000ff5e0ff */
[----:B------:R-:W-:Y:S04]  /*1c430*/  STL [R1+0x194], R246 ;  /* 0x000194f601007387 */ /* 0x000fe80000100800 */
[----:B------:R-:W2:Y:S04]  /*1c440*/  LDL.LU R217, [R1+0x17c] ;  /* 0x00017c0001d97983 */ /* 0x000ea80000300800 */
[----:B------:R-:W-:Y:S04]  /*1c450*/  STL [R1+0x1b8], R249 ;  /* 0x0001b8f901007387 */ /* 0x000fe80000100800 */
[----:B------:R-:W2:Y:S04]  /*1c460*/  LDL.LU R219, [R1+0x1a0] ;  /* 0x0001a00001db7983 */ /* 0x000ea80000300800 */
[----:B------:R-:W-:Y:S04]  /*1c470*/  STL [R1+0x18c], R251 ;  /* 0x00018cfb01007387 */ /* 0x000fe80000100800 */
[----:B------:R-:W2:Y:S04]  /*1c480*/  LDL.LU R218, [R1+0x174] ;  /* 0x0001740001da7983 */ /* 0x000ea80000300800 */
[----:B------:R-:W2:Y:S04]  /*1c490*/  LDL.LU R221, [R1+0x198] ;  /* 0x0001980001dd7983 */ /* 0x000ea80000300800 */
[----:B------:R-:W2:Y:S04]  /*1c4a0*/  LDL.LU R223, [R1+0x16c] ;  /* 0x00016c0001df7983 */ /* 0x000ea80000300800 */
[----:B------:R-:W2:Y:S01]  /*1c4b0*/  LDL.LU R222, [R1+0x190] ;  /* 0x0001900001de7983 */ /* 0x000ea20000300800 */
[----:B----4-:R-:W-:-:S05]  /*1c4c0*/  IADD3.X R252, R252, UR60, RZ, P3, !PT ;  /* 0x0000003cfcfc7c10 */ /* 0x010fca0009ffe4ff */
        /* <DEDUP_REMOVED lines=12> */
[----:B-1----:R-:W2:Y:S04]  /*1c590*/  LDL.LU R238, [R1+0x160] ;  /* 0x0001600001ee7983 */ /* 0x002ea80000300800 */
[----:B0-----:R-:W2:Y:S04]  /*1c5a0*/  LDL.LU R241, [R1+0x134] ;  /* 0x0001340001f17983 */ /* 0x001ea80000300800 */
[----:B------:R-:W2:Y:S04]  /*1c5b0*/  LDL.LU R243, [R1+0x158] ;  /* 0x0001580001f37983 */ /* 0x000ea80000300800 */
[----:B----4-:R-:W4:Y:S04]  /*1c5c0*/  LDL.LU R252, [R1+0x12c] ;  /* 0x00012c0001fc7983 */ /* 0x010f280000300800 */
        /* <DEDUP_REMOVED lines=8> */
[----:B0-----:R-:W3:Y:S01]  /*1c650*/  LDL.LU R250, [R1+0x138] ;  /* 0x0001380001fa7983 */ /* 0x001ee20000300800 */
[----:B--2---:R-:W-:-:S02]  /*1c660*/  IADD3.X R215, R215, UR60, RZ, P4, !PT ;  /* 0x0000003cd7d77c10 */ /* 0x004fc4000a7fe4ff */
        /* <DEDUP_REMOVED lines=11> */
[----:B------:R-:W-:Y:S04]  /*1c720*/  STL [R1+0x16c], R223 ;  /* 0x00016cdf01007387 */ /* 0x000fe80000100800 */
[----:B------:R-:W-:Y:S01]  /*1c730*/  STL [R1+0x190], R222 ;  /* 0x000190de01007387 */ /* 0x000fe20000100800 */
[----:B------:R-:W-:Y:S02]  /*1c740*/  IADD3 R225, P1, R225, UR5, RZ ;  /* 0x00000005e1e17c10 */ /* 0x000fe4000ff3e0ff */
        /* <DEDUP_REMOVED lines=24> */
[----:B----4-:R-:W-:Y:S01]  /*1c8d0*/  IADD3 R252, P2, R252, UR5, RZ ;  /* 0x00000005fcfc7c10 */ /* 0x010fe2000ff5e0ff */
[----:B------:R-:W-:Y:S01]  /*1c8e0*/  STL [R1+0x160], R238 ;  /* 0x000160ee01007387 */ /* 0x000fe20000100800 */
[----:B------:R-:W-:-:S03]  /*1c8f0*/  IADD3.X R242, R242, UR60, RZ, P3, !PT ;  /* 0x0000003cf2f27c10 */ /* 0x000fc60009ffe4ff */
[----:B------:R0:W-:Y:S01]  /*1c900*/  STL [R1+0x12c], R252 ;  /* 0x00012cfc01007387 */ /* 0x0001e20000100800 */
[----:B------:R-:W-:-:S03]  /*1c910*/  IADD3 R245, P3, R245, UR5, RZ ;  /* 0x00000005f5f57c10 */ /* 0x000fc6000ff7e0ff */
[----:B------:R1:W-:Y:S01]  /*1c920*/  STL [R1+0x134], R241 ;  /* 0x000134f101007387 */ /* 0x0003e20000100800 */
[----:B------:R-:W-:-:S03]  /*1c930*/  IADD3.X R247, R247, UR60, RZ, P4, !PT ;  /* 0x0000003cf7f77c10 */ /* 0x000fc6000a7fe4ff */
[----:B0-----:R-:W2:Y:S04]  /*1c940*/  LDL.LU R252, [R1+0x10c] ;  /* 0x00010c0001fc7983 */ /* 0x001ea80000300800 */
[----:B------:R0:W-:Y:S04]  /*1c950*/  STL [R1+0x158], R243 ;  /* 0x000158f301007387 */ /* 0x0001e80000100800 */
[----:B------:R4:W-:Y:S04]  /*1c960*/  STL [R1+0x150], R242 ;  /* 0x000150f201007387 */ /* 0x0009e80000100800 */
[----:B------:R4:W-:Y:S04]  /*1c970*/  STL [R1+0x124], R245 ;  /* 0x000124f501007387 */ /* 0x0009e80000100800 */
[----:B------:R4:W-:Y:S01]  /*1c980*/  STL [R1+0x148], R247 ;  /* 0x000148f701007387 */ /* 0x0009e20000100800 */
[----:B---3--:R-:W-:-:S02]  /*1c990*/  IADD3 R246, P4, R246, UR5, RZ ;  /* 0x00000005f6f67c10 */ /* 0x008fc4000ff9e0ff */
[----:B------:R-:W-:-:S03]  /*1c9a0*/  IADD3.X R249, R249, UR60, RZ, P5, !PT ;  /* 0x0000003cf9f97c10 */ /* 0x000fc6000affe4ff */
[----:B------:R3:W-:Y:S01]  /*1c9b0*/  STL [R1+0x11c], R246 ;  /* 0x00011cf601007387 */ /* 0x0007e20000100800 */
[----:B------:R-:W-:-:S03]  /*1c9c0*/  IADD3 R251, P5, R251, UR5, RZ ;  /* 0x00000005fbfb7c10 */ /* 0x000fc6000ffbe0ff */
[----:B------:R-:W2:Y:S01]  /*1c9d0*/  LDL.LU R213, [R1+0x130] ;  /* 0x0001300001d57983 */ /* 0x000ea20000300800 */
[----:B------:R-:W-:-:S03]  /*1c9e0*/  IADD3.X R250, R250, UR60, RZ, P6, !PT ;  /* 0x0000003cfafa7c10 */ /* 0x000fc6000b7fe4ff */
[----:B------:R2:W-:Y:S04]  /*1c9f0*/  STL [R1+0x140], R249 ;  /* 0x000140f901007387 */ /* 0x0005e80000100800 */
[----:B------:R-:W2:Y:S04]  /*1ca00*/  LDL.LU R215, [R1+0x104] ;  /* 0x0001040001d77983 */ /* 0x000ea80000300800 */
[----:B------:R2:W-:Y:S04]  /*1ca10*/  STL [R1+0x114], R251 ;  /* 0x000114fb01007387 */ /* 0x0005e80000100800 */
[----:B------:R-:W2:Y:S04]  /*1ca20*/  LDL.LU R217, [R1+0x128] ;  /* 0x0001280001d97983 */ /* 0x000ea80000300800 */
        /* <DEDUP_REMOVED lines=20> */
[----:B----4-:R-:W4:Y:S04]  /*1cb70*/  LDL.LU R242, [R1+0xd8] ;  /* 0x0000d80001f27983 */ /* 0x010f280000300800 */
[----:B------:R-:W4:Y:S04]  /*1cb80*/  LDL.LU R245, [R1+0xd0] ;  /* 0x0000d00001f57983 */ /* 0x000f280000300800 */
[----:B------:R-:W4:Y:S04]  /*1cb90*/  LDL.LU R247, [R1+0xa4] ;  /* 0x0000a40001f77983 */ /* 0x000f280000300800 */
[----:B---3--:R-:W3:Y:S01]  /*1cba0*/  LDL.LU R246, [R1+0xc8] ;  /* 0x0000c80001f67983 */ /* 0x008ee20000300800 */
[----:B--2---:R-:W-:-:S05]  /*1cbb0*/  IADD3 R252, P6, R252, UR5, RZ ;  /* 0x00000005fcfc7c10 */ /* 0x004fca000ffde0ff */
[----:B------:R0:W-:Y:S04]  /*1cbc0*/  STL [R1+0x10c], R252 ;  /* 0x00010cfc01007387 */ /* 0x0001e80000100800 */
[----:B------:R-:W2:Y:S04]  /*1cbd0*/  LDL.LU R249, [R1+0xc0] ;  /* 0x0000c00001f97983 */ /* 0x000ea80000300800 */
[----:B------:R-:W2:Y:S04]  /*1cbe0*/  LDL.LU R251, [R1+0xb8] ;  /* 0x0000b80001fb7983 */ /* 0x000ea80000300800 */
[----:B------:R-:W2:Y:S04]  /*1cbf0*/  LDL.LU R250, [R1+0xb0] ;  /* 0x0000b00001fa7983 */ /* 0x000ea80000300800 */
[----:B0-----:R-:W2:Y:S01]  /*1cc00*/  LDL.LU R252, [R1+0xa8] ;  /* 0x0000a80001fc7983 */ /* 0x001ea20000300800 */
[----:B------:R-:W-:Y:S01]  /*1cc10*/  UMOV UR42, UR18 ;  /* 0x00000012002a7c82 */ /* 0x000fe20008000000 */
[----:B------:R-:W-:-:S02]  /*1cc20*/  UMOV UR43, UR19 ;  /* 0x00000013002b7c82 */ /* 0x000fc40008000000 */
[----:B------:R-:W-:Y:S01]  /*1cc30*/  QGMMA.64x32x32.F32.E4M3.E4M3 R24, gdesc[UR40], R24 ;  /* 0x00600000281879f3 */ /* 0x000fe20008700818 */
[----:B------:R-:W-:Y:S02]  /*1cc40*/  IADD3.X R213, R213, UR60, RZ, P1, !PT ;  /* 0x0000003cd5d57c10 */ /* 0x000fe40008ffe4ff */
        /* <DEDUP_REMOVED lines=41> */
[----:B----4-:R-:W-:Y:S02]  /*1cee0*/  IADD3.X R242, R242, UR60, RZ, P6, !PT ;  /* 0x0000003cf2f27c10 */ /* 0x010fe4000b7fe4ff */
[----:B------:R-:W-:Y:S01]  /*1cef0*/  IADD3 R0, P6, R0, UR5, RZ ;  /* 0x0000000500007c10 */ /* 0x000fe2000ffde0ff */
[----:B------:R-:W-:Y:S04]  /*1cf00*/  STL [R1+0xe0], R241 ;  /* 0x0000e0f101007387 */ /* 0x000fe80000100800 */
[----:B------:R0:W-:Y:S04]  /*1cf10*/  STL [R1+0xac], R0 ;  /* 0x0000ac0001007387 */ /* 0x0001e80000100800 */
[----:B------:R-:W-:Y:S04]  /*1cf20*/  STL [R1+0xb4], R243 ;  /* 0x0000b4f301007387 */ /* 0x000fe80000100800 */
[----:B0-----:R-:W4:Y:S01]  /*1cf30*/  LDL.LU R0, [R1+0xbc8] ;  /* 0x000bc80001007983 */ /* 0x001f220000300800 */
[----:B------:R-:W-:Y:S01]  /*1cf40*/  UMOV UR46, UR22 ;  /* 0x00000016002e7c82 */ /* 0x000fe20008000000 */
[----:B------:R-:W-:-:S02]  /*1cf50*/  UMOV UR47, UR23 ;  /* 0x00000017002f7c82 */ /* 0x000fc40008000000 */
[----:B------:R-:W-:Y:S01]  /*1cf60*/  QGMMA.64x32x32.F32.E4M3.E4M3 R24, gdesc[UR44], R24 ;  /* 0x006000002c1879f3 */ /* 0x000fe20008700818 */
[----:B------:R-:W-:Y:S01]  /*1cf70*/  UMOV UR50, UR26 ;  /* 0x0000001a00327c82 */ /* 0x000fe20008000000 */
[----:B------:R-:W-:Y:S02]  /*1cf80*/  UMOV UR51, UR27 ;  /* 0x0000001b00337c82 */ /* 0x000fe40008000000 */
[----:B------:R-:W-:Y:S01]  /*1cf90*/  QGMMA.64x32x32.F32.E4M3.E4M3 R24, gdesc[UR48], R24 ;  /* 0x00600000301879f3 */ /* 0x000fe20008700818 */
[----:B------:R-:W-:Y:S01]  /*1cfa0*/  UMOV UR54, UR30 ;  /* 0x0000001e00367c82 */ /* 0x000fe20008000000 */
[----:B------:R-:W-:Y:S02]  /*1cfb0*/  UMOV UR55, UR31 ;  /* 0x0000001f00377c82 */ /* 0x000fe40008000000 */
[----:B------:R-:W-:Y:S01]  /*1cfc0*/  QGMMA.64x32x32.F32.E4M3.E4M3 R24, gdesc[UR52], R24 ;  /* 0x00600000341879f3 */ /* 0x000fe20008700818 */
[----:B------:R-:W-:Y:S01]  /*1cfd0*/  UMOV UR58, UR34 ;  /* 0x00000022003a7c82 */ /* 0x000fe20008000000 */
[----:B------:R-:W-:Y:S01]  /*1cfe0*/  UMOV UR59, UR35 ;  /* 0x00000023003b7c82 */ /* 0x000fe20008000000 */
[----:B------:R-:W-:-:S02]  /*1cff0*/  IADD3.X R245, R245, UR60, RZ, P1, !PT ;  /* 0x0000003cf5f57c10 */ /* 0x000fc40008ffe4ff */
[----:B------:R-:W-:Y:S02]  /*1d000*/  IADD3 R247, P1, R247, UR5, RZ ;  /* 0x00000005f7f77c10 */ /* 0x000fe4000ff3e0ff */
[----:B---3--:R-:W-:Y:S01]  /*1d010*/  IADD3.X R246, R246, UR60, RZ, P2, !PT ;  /* 0x0000003cf6f67c10 */ /* 0x008fe200097fe4ff */
[----:B------:R-:W-:Y:S01]  /*1d020*/  STL [R1+0xd8], R242 ;  /* 0x0000d8f201007387 */ /* 0x000fe20000100800 */
[----:B--2---:R-:W-:Y:S02]  /*1d030*/  IADD3.X R249, R249, UR60, RZ, P3, !PT ;  /* 0x0000003cf9f97c10 */ /* 0x004fe40009ffe4ff */
[----:B------:R-:W-:Y:S01]  /*1d040*/  IADD3.X R251, R251, UR60, RZ, P4, !PT ;  /* 0x0000003cfbfb7c10 */ /* 0x000fe2000a7fe4ff */
[----:B------:R-:W-:Y:S01]  /*1d050*/  STL [R1+0xd0], R245 ;  /* 0x0000d0f501007387 */ /* 0x000fe20000100800 */
[----:B------:R-:W-:-:S03]  /*1d060*/  IADD3.X R250, R250, UR60, RZ, P5, !PT ;  /* 0x0000003cfafa7c10 */ /* 0x000fc6000affe4ff */
[----:B------:R-:W-:Y:S01]  /*1d070*/  STL [R1+0xa4], R247 ;  /* 0x0000a4f701007387 */ /* 0x000fe20000100800 */
[----:B------:R-:W-:-:S03]  /*1d080*/  IADD3.X R252, R252, UR60, RZ, P6, !PT ;  /* 0x0000003cfcfc7c10 */ /* 0x000fc6000b7fe4ff */
[----:B------:R-:W-:Y:S01]  /*1d090*/  STL [R1+0xc8], R246 ;  /* 0x0000c8f601007387 */ /* 0x000fe20000100800 */
[----:B------:R-:W-:Y:S03]  /*1d0a0*/  QGMMA.64x32x32.F32.E4M3.E4M3 R24, gdesc[UR56], R24, gsb0 ;  /* 0x00600000381879f3 */ /* 0x000fe60008000818 */
[----:B------:R-:W-:Y:S04]  /*1d0b0*/  STL [R1+0xc0], R249 ;  /* 0x0000c0f901007387 */ /* 0x000fe80000100800 */
[----:B------:R-:W-:Y:S01]  /*1d0c0*/  STL [R1+0xb8], R251 ;  /* 0x0000b8fb01007387 */ /* 0x000fe20000100800 */
[----:B------:R-:W-:-:S05]  /*1d0d0*/  VIADD R3, R3, 0x1 ;  /* 0x0000000103037836 */ /* 0x000fca0000000000 */
[----:B------:R-:W-:Y:S01]  /*1d0e0*/  ISETP.NE.U32.AND P0, PT, R3, R7, PT ;  /* 0x000000070300720c */ /* 0x000fe20003f05070 */
[----:B------:R-:W-:Y:S02]  /*1d0f0*/  WARPGROUP.DEPBAR.LE gsb0, 0x0 ;  /* 0x00008000000079c5 */ /* 0x000fe40000010000 */
[----:B----4-:R-:W-:-:S05]  /*1d100*/  IADD3.X R0, R0, UR60, RZ, P1, !PT ;  /* 0x0000003c00007c10 */ /* 0x010fca0008ffe4ff */
[----:B------:R0:W-:Y:S04]  /*1d110*/  STL [R1+0xa0], R0 ;  /* 0x0000a00001007387 */ /* 0x0001e80000100800 */
[----:B------:R2:W-:Y:S04]  /*1d120*/  STL [R1+0xb0], R250 ;  /* 0x0000b0fa01007387 */ /* 0x0005e80000100800 */
[----:B0-----:R2:W5:Y:S04]  /*1d130*/  LDL.LU R0, [R1+0xbc4] ;  /* 0x000bc40001007983 */ /* 0x0015680000300800 */
[----:B------:R2:W-:Y:S01]  /*1d140*/  STL [R1+0xa8], R252 ;  /* 0x0000a8fc01007387 */ /* 0x0005e20000100800 */
[----:B------:R-:W-:Y:S05]  /*1d150*/  @P0 BRA `(.L_x_2) ;  /* 0xfffffec000640947 */ /* 0x000fea000383ffff */
.L_x_1:
[----:B------:R-:W3:Y:S01]  /*1d160*/  LDL.LU R7, [R1+0xbc0] ;  /* 0x000bc00001077983 */ /* 0x000ee20000300800 */
[----:B------:R-:W0:Y:S01]  /*1d170*/  S2R R4, SR_TID.X ;  /* 0x0000000000047919 */ /* 0x000e220000002100 */
[----:B------:R-:W-:Y:S01]  /*1d180*/  F2FP.SATFINITE.E4M3.F32.PACK_AB_MERGE_C R42, R43, R42, RZ ;  /* 0x0000002a2b2a723e */ /* 0x000fe200048070ff */
[----:B------:R-:W-:Y:S01]  /*1d190*/  ULDC.64 UR8, c[0x0][0x228] ;  /* 0x00008a0000087ab9 */ /* 0x000fe20000000a00 */
[----:B------:R-:W4:Y:S01]  /*1d1a0*/  LDL.LU R9, [R1+0xbbc] ;  /* 0x000bbc0001097983 */ /* 0x000f220000300800 */
[----:B------:R-:W-:Y:S01]  /*1d1b0*/  F2FP.SATFINITE.E4M3.F32.PACK_AB_MERGE_C R47, R47, R46, RZ ;  /* 0x0000002e2f2f723e */ /* 0x000fe200048070ff */
[C---:B-----5:R-:W-:Y:S01]  /*1d1c0*/  VIADD R8, R0.reuse, 0x3 ;  /* 0x0000000300087836 */ /* 0x060fe20000000000 */
[----:B------:R-:W-:Y:S01]  /*1d1d0*/  F2FP.SATFINITE.E4M3.F32.PACK_AB_MERGE_C R40, R41, R40, RZ ;  /* 0x000000282928723e */ /* 0x000fe200048070ff */
[C---:B------:R-:W-:Y:S01]  /*1d1e0*/  VIADD R10, R0.reuse, 0x5 ;  /* 0x00000005000a7836 */ /* 0x040fe20000000000 */
[----:B------:R-:W-:Y:S01]  /*1d1f0*/  F2FP.SATFINITE.E4M3.F32.PACK_AB_MERGE_C R45, R45, R44, RZ ;  /* 0x0000002c2d2d723e */ /* 0x000fe200048070ff */
[C---:B------:R-:W-:Y:S01]  /*1d200*/  VIADD R14, R0.reuse, 0x6 ;  /* 0x00000006000e7836 */ /* 0x040fe20000000000 */
[----:B------:R-:W-:Y:S01]  /*1d210*/  F2FP.SATFINITE.E4M3.F32.PACK_AB_MERGE_C R24, R25, R24, RZ ;  /* 0x000000181918723e */ /* 0x000fe200048070ff */
[C---:B------:R-:W-:Y:S01]  /*1d220*/  VIADD R16, R0.reuse, 0x8 ;  /* 0x0000000800107836 */ /* 0x040fe20000000000 */
[----:B------:R-:W-:Y:S01]  /*1d230*/  F2FP.SATFINITE.E4M3.F32.PACK_AB_MERGE_C R26, R27, R26, RZ ;  /* 0x0000001a1b1a723e */ /* 0x000fe200048070ff */
[----:B------:R-:W-:Y:S01]  /*1d240*/  VIADD R20, R0, 0xf ;  /* 0x0000000f00147836 */ /* 0x000fe20000000000 */
[----:B------:R-:W-:-:S02]  /*1d250*/  F2FP.SATFINITE.E4M3.F32.PACK_AB_MERGE_C R29, R29, R28, RZ ;  /* 0x0000001c1d1d723e */ /* 0x000fc400048070ff */
[----:B------:R-:W-:Y:S02]  /*1d260*/  F2FP.SATFINITE.E4M3.F32.PACK_AB_MERGE_C R31, R31, R30, RZ ;  /* 0x0000001e1f1f723e */ /* 0x000fe400048070ff */
[----:B------:R-:W-:Y:S02]  /*1d270*/  PRMT R41, R42, 0x5410, R47 ;  /* 0x000054102a297816 */ /* 0x000fe4000000002f */
[----:B------:R-:W-:Y:S02]  /*1d280*/  PRMT R40, R40, 0x5410, R45 ;  /* 0x0000541028287816 */ /* 0x000fe4000000002d */
[----:B------:R-:W-:Y:S02]  /*1d290*/  PRMT R42, R24, 0x5410, R29 ;  /* 0x00005410182a7816 */ /* 0x000fe4000000001d */
[----:B------:R-:W-:Y:S02]  /*1d2a0*/  PRMT R43, R26, 0x5410, R31 ;  /* 0x000054101a2b7816 */ /* 0x000fe4000000001f */
[----:B------:R-:W-:-:S02]  /*1d2b0*/  F2FP.SATFINITE.E4M3.F32.PACK_AB_MERGE_C R50, R51, R50, RZ ;  /* 0x000000323332723e */ /* 0x000fc400048070ff */
[----:B------:R-:W-:Y:S02]  /*1d2c0*/  F2FP.SATFINITE.E4M3.F32.PACK_AB_MERGE_C R55, R55, R54, RZ ;  /* 0x000000363737723e */ /* 0x000fe400048070ff */
[----:B------:R-:W-:Y:S01]  /*1d2d0*/  F2FP.SATFINITE.E4M3.F32.PACK_AB_MERGE_C R48, R49, R48, RZ ;  /* 0x000000303130723e */ /* 0x000fe200048070ff */
[C---:B0-----:R-:W-:Y:S01]  /*1d2e0*/  IMAD.SHL.U32 R3, R4.reuse, 0x40, RZ ;  /* 0x0000004004037824 */ /* 0x041fe200078e00ff */
[----:B------:R-:W-:Y:S02]  /*1d2f0*/  F2FP.SATFINITE.E4M3.F32.PACK_AB_MERGE_C R53, R53, R52, RZ ;  /* 0x000000343535723e */ /* 0x000fe400048070ff */
[----:B------:R-:W-:Y:S02]  /*1d300*/  F2FP.SATFINITE.E4M3.F32.PACK_AB_MERGE_C R32, R33, R32, RZ ;  /* 0x000000202120723e */ /* 0x000fe400048070ff */
[----:B------:R-:W-:Y:S01]  /*1d310*/  LOP3.LUT R5, R3, 0x400, RZ, 0xc0, !PT ;  /* 0x0000040003057812 */ /* 0x000fe200078ec0ff */
[----:B------:R-:W-:Y:S01]  /*1d320*/  IMAD.SHL.U32 R3, R4, 0x8, RZ ;  /* 0x0000000804037824 */ /* 0x000fe200078e00ff */
[----:B------:R-:W-:-:S02]  /*1d330*/  F2FP.SATFINITE.E4M3.F32.PACK_AB_MERGE_C R34, R35, R34, RZ ;  /* 0x000000222322723e */ /* 0x000fc400048070ff */
[----:B------:R-:W-:Y:S02]  /*1d340*/  F2FP.SATFINITE.E4M3.F32.PACK_AB_MERGE_C R37, R37, R36, RZ ;  /* 0x000000242525723e */ /* 0x000fe400048070ff */
[----:B------:R-:W-:Y:S02]  /*1d350*/  LOP3.LUT R3, R3, 0x300, RZ, 0xc0, !PT ;  /* 0x0000030003037812 */ /* 0x000fe400078ec0ff */
[----:B------:R-:W-:Y:S02]  /*1d360*/  F2FP.SATFINITE.E4M3.F32.PACK_AB_MERGE_C R39, R39, R38, RZ ;  /* 0x000000262727723e */ /* 0x000fe400048070ff */
[----:B------:R-:W-:Y:S02]  /*1d370*/  PRMT R49, R50, 0x5410, R55 ;  /* 0x0000541032317816 */ /* 0x000fe40000000037 */
[----:B------:R-:W-:Y:S02]  /*1d380*/  PRMT R48, R48, 0x5410, R53 ;  /* 0x0000541030307816 */ /* 0x000fe40000000035 */
[----:B------:R-:W-:-:S02]  /*1d390*/  PRMT R50, R32, 0x5410, R37 ;  /* 0x0000541020327816 */ /* 0x000fc40000000025 */
[----:B------:R-:W-:Y:S01]  /*1d3a0*/  PRMT R51, R34, 0x5410, R39 ;  /* 0x0000541022337816 */ /* 0x000fe20000000027 */
[----:B------:R-:W-:Y:S01]  /*1d3b0*/  BAR.SYNC.DEFER_BLOCKING 0x0 ;  /* 0x0000000000007b1d */ /* 0x000fe20000010000 */
[----:B---3--:R-:W-:-:S05]  /*1d3c0*/  LOP3.LUT R2, R7, 0xf0, RZ, 0xc0, !PT ;  /* 0x000000f007027812 */ /* 0x008fca00078ec0ff */
[----:B------:R-:W0:Y:S01]  /*1d3d0*/  S2R R7, SR_TID.X ;  /* 0x0000000000077919 */ /* 0x000e220000002100 */
[----:B------:R-:W-:Y:S02]  /*1d3e0*/  IADD3 R2, R5, UR4, R2 ;  /* 0x0000000405027c10 */ /* 0x000fe4000fffe002 */
[----:B----4-:R-:W-:-:S03]  /*1d3f0*/  ISETP.GE.AND P0, PT, R9, UR8, PT ;  /* 0x0000000809007c0c */ /* 0x010fc6000bf06270 */
[----:B------:R-:W-:Y:S02]  /*1d400*/  IMAD.IADD R12, R3, 0x1, R2 ;  /* 0x00000001030c7824 */ /* 0x000fe400078e0202 */
[----:B------:R-:W-:Y:S01]  /*1d410*/  VIADD R2, R0, 0x1 ;  /* 0x0000000100027836 */ /* 0x000fe20000000000 */
[----:B------:R-:W-:Y:S01]  /*1d420*/  ISETP.LT.AND P3, PT, R8, UR9, !P0 ;  /* 0x0000000908007c0c */ /* 0x000fe2000c761270 */
[----:B------:R-:W-:Y:S01]  /*1d430*/  VIADD R3, R0, 0x2 ;  /* 0x0000000200037836 */ /* 0x000fe20000000000 */
[----:B------:R-:W-:Y:S01]  /*1d440*/  STSM.16.M88.4 [R12], R40 ;  /* 0x000000280c007844 */ /* 0x000fe20000000200 */
[----:B------:R-:W-:Y:S01]  /*1d450*/  BAR.SYNC.DEFER_BLOCKING 0x0 ;  /* 0x0000000000007b1d */ /* 0x000fe20000010000 */
[----:B------:R-:W-:Y:S02]  /*1d460*/  ISETP.LT.AND P5, PT, R2, UR9, !P0 ;  /* 0x0000000902007c0c */ /* 0x000fe4000c7a1270 */
[----:B------:R-:W-:Y:S01]  /*1d470*/  ISETP.LT.AND P4, PT, R3, UR9, !P0 ;  /* 0x0000000903007c0c */ /* 0x000fe2000c781270 */
[----:B------:R-:W-:-:S05]  /*1d480*/  VIADD R3, R0, 0x4 ;  /* 0x0000000400037836 */ /* 0x000fca0000000000 */
[----:B------:R-:W-:Y:S02]  /*1d490*/  ISETP.LT.AND P2, PT, R3, UR9, !P0 ;  /* 0x0000000903007c0c */ /* 0x000fe4000c741270 */
[----:B0-----:R-:W-:-:S04]  /*1d4a0*/  LOP3.LUT R7, R7, 0x7f, RZ, 0xc0, !PT ;  /* 0x0000007f07077812 */ /* 0x001fc800078ec0ff */
[----:B------:R-:W-:Y:S01]  /*1d4b0*/  LEA R18, R7, UR4, 0x4 ;  /* 0x0000000407127c11 */ /* 0x000fe2000f8e20ff */
[----:B------:R-:W-:Y:S02]  /*1d4c0*/  ULDC UR4, c[0x0][0x244] ;  /* 0x0000910000047ab9 */ /* 0x000fe40000000800 */
[----:B------:R-:W-:Y:S01]  /*1d4d0*/  IMAD R2, R9, UR4, RZ ;  /* 0x0000000409027c24 */ /* 0x000fe2000f8e02ff */
[----:B------:R-:W-:Y:S01]  /*1d4e0*/  ULDC.64 UR4, c[0x0][0x220] ;  /* 0x0000880000047ab9 */ /* 0x000fe20000000a00 */
[----:B------:R-:W0:Y:S01]  /*1d4f0*/  LDS.128 R4, [R18] ;  /* 0x0000000012047984 */ /* 0x000e220000000c00 */
[----:B------:R-:W-:Y:S02]  /*1d500*/  BAR.SYNC.DEFER_BLOCKING 0x0 ;  /* 0x0000000000007b1d */ /* 0x000fe40000010000 */
[----:B------:R-:W-:-:S04]  /*1d510*/  IADD3 R25, P1, R2, UR4, RZ ;  /* 0x0000000402197c10 */ /* 0x000fc8000ff3e0ff */
[----:B------:R-:W-:Y:S01]  /*1d520*/  LEA.HI.X.SX32 R27, R2, UR5, 0x1, P1 ;  /* 0x00000005021b7c11 */ /* 0x000fe200088f0eff */
[----:B------:R-:W-:Y:S01]  /*1d530*/  ULDC UR4, c[0x0][0x248] ;  /* 0x0000920000047ab9 */ /* 0x000fe20000000800 */
[C---:B------:R-:W-:Y:S01]  /*1d540*/  ISETP.LT.AND P1, PT, R0.reuse, UR9, !P0 ;  /* 0x0000000900007c0c */ /* 0x040fe2000c721270 */
[----:B------:R-:W-:-:S04]  /*1d550*/  IMAD R3, R0, UR4, RZ ;  /* 0x0000000400037c24 */ /* 0x000fc8000f8e02ff */
[C---:B------:R-:W-:Y:S01]  /*1d560*/  VIADD R9, R3.reuse, UR4 ;  /* 0x0000000403097c36 */ /* 0x040fe20008000000 */
[----:B------:R-:W-:-:S03]  /*1d570*/  IADD3 R2, P6, R3, R25, RZ ;  /* 0x0000001903027210 */ /* 0x000fc60007fde0ff */
[----:B------:R-:W-:Y:S01]  /*1d580*/  VIADD R11, R9, UR4 ;  /* 0x00000004090b7c36 */ /* 0x000fe20008000000 */
[----:B------:R-:W-:Y:S02]  /*1d590*/  LEA.HI.X.SX32 R3, R3, R27, 0x1, P6 ;  /* 0x0000001b03037211 */ /* 0x000fe400030f0eff */
[----:B------:R-:W-:-:S04]  /*1d5a0*/  IADD3 R8, P6, R9, R25, RZ ;  /* 0x0000001909087210 */ /* 0x000fc80007fde0ff */
[----:B------:R-:W-:Y:S01]  /*1d5b0*/  LEA.HI.X.SX32 R9, R9, R27, 0x1, P6 ;  /* 0x0000001b09097211 */ /* 0x000fe200030f0eff */
[----:B------:R1:W-:Y:S01]  /*1d5c0*/  STSM.16.M88.4 [R12], R48 ;  /* 0x000000300c007844 */ /* 0x0003e20000000200 */
[C---:B0-----:R-:W-:Y:S01]  /*1d5d0*/  PRMT R13, R4.reuse, 0x7770, RZ ;  /* 0x00007770040d7816 */ /* 0x041fe200000000ff */
[----:B------:R-:W-:Y:S01]  /*1d5e0*/  BAR.SYNC.DEFER_BLOCKING 0x0 ;  /* 0x0000000000007b1d */ /* 0x000fe20000010000 */
[----:B------:R-:W-:Y:S01]  /*1d5f0*/  PRMT R15, R4, 0x7771, RZ ;  /* 0x00007771040f7816 */ /* 0x000fe200000000ff */
[----:B-1----:R-:W-:Y:S01]  /*1d600*/  VIADD R12, R11, UR4 ;  /* 0x000000040b0c7c36 */ /* 0x002fe20008000000 */
[C---:B------:R-:W-:Y:S02]  /*1d610*/  PRMT R19, R5.reuse, 0x7770, RZ ;  /* 0x0000777005137816 */ /* 0x040fe400000000ff */
[C---:B------:R-:W-:Y:S02]  /*1d620*/  PRMT R17, R5.reuse, 0x7771, RZ ;  /* 0x0000777105117816 */ /* 0x040fe400000000ff */
[----:B------:R-:W-:-:S02]  /*1d630*/  PRMT R23, R5, 0x7773, RZ ;  /* 0x0000777305177816 */ /* 0x000fc400000000ff */
[----:B------:R-:W-:Y:S01]  /*1d640*/  PRMT R21, R6, 0x7772, RZ ;  /* 0x0000777206157816 */ /* 0x000fe200000000ff */
[----:B------:R0:W-:Y:S01]  /*1d650*/  @P1 STG.E.U8 desc[UR6][R2.64], R13 ;  /* 0x0000000d02001986 */ /* 0x0001e2000c101106 */
[----:B------:R-:W-:Y:S02]  /*1d660*/  ISETP.LT.AND P1, PT, R10, UR9, !P0 ;  /* 0x000000090a007c0c */ /* 0x000fe4000c721270 */
[C---:B------:R-:W-:Y:S01]  /*1d670*/  IADD3 R10, P6, R11.reuse, R25, RZ ;  /* 0x000000190b0a7210 */ /* 0x040fe20007fde0ff */
[----:B------:R1:W-:Y:S01]  /*1d680*/  @P5 STG.E.U8 desc[UR6][R8.64], R15 ;  /* 0x0000000f08005986 */ /* 0x0003e2000c101106 */
[----:B------:R-:W-:Y:S01]  /*1d690*/  ISETP.LT.AND P5, PT, R14, UR9, !P0 ;  /* 0x000000090e007c0c */ /* 0x000fe2000c7a1270 */
[C---:B------:R-:W-:Y:S01]  /*1d6a0*/  VIADD R14, R12.reuse, UR4 ;  /* 0x000000040c0e7c36 */ /* 0x040fe20008000000 */
[----:B------:R-:W-:Y:S02]  /*1d6b0*/  LEA.HI.X.SX32 R11, R11, R27, 0x1, P6 ;  /* 0x0000001b0b0b7211 */ /* 0x000fe400030f0eff */
[----:B0-----:R-:W-:Y:S01]  /*1d6c0*/  IADD3 R2, P6, R12, R25, RZ ;  /* 0x000000190c027210 */ /* 0x001fe20007fde0ff */
[----:B------:R-:W-:-:S02]  /*1d6d0*/  VIADD R13, R0, 0x7 ;  /* 0x00000007000d7836 */ /* 0x000fc40000000000 */
[----:B------:R0:W-:Y:S01]  /*1d6e0*/  @P4 STG.E.U8 desc[UR6][R10.64], R19 ;  /* 0x000000130a004986 */ /* 0x0001e2000c101106 */
[----:B------:R-:W-:Y:S01]  /*1d6f0*/  LEA.HI.X.SX32 R3, R12, R27, 0x1, P6 ;  /* 0x0000001b0c037211 */ /* 0x000fe200030f0eff */
[----:B-1----:R-:W-:Y:S01]  /*1d700*/  VIADD R9, R0, 0x9 ;  /* 0x0000000900097836 */ /* 0x002fe20000000000 */
[C---:B------:R-:W-:Y:S02]  /*1d710*/  IADD3 R12, P6, R14.reuse, R25, RZ ;  /* 0x000000190e0c7210 */ /* 0x040fe40007fde0ff */
[----:B------:R-:W-:Y:S01]  /*1d720*/  ISETP.LT.AND P4, PT, R13, UR9, !P0 ;  /* 0x000000090d007c0c */ /* 0x000fe2000c781270 */
[----:B------:R1:W-:Y:S01]  /*1d730*/  @P3 STG.E.U8 desc[UR6][R2.64], R17 ;  /* 0x0000001102003986 */ /* 0x0003e2000c101106 */
[C---:B------:R-:W-:Y:S01]  /*1d740*/  LEA.HI.X.SX32 R13, R14.reuse, R27, 0x1, P6 ;  /* 0x0000001b0e0d7211 */ /* 0x040fe200030f0eff */
[----:B------:R-:W-:Y:S01]  /*1d750*/  VIADD R14, R14, UR4 ;  /* 0x000000040e0e7c36 */ /* 0x000fe20008000000 */
[C---:B------:R-:W-:Y:S02]  /*1d760*/  PRMT R15, R6.reuse, 0x7770, RZ ;  /* 0x00007770060f7816 */ /* 0x040fe400000000ff */
[----:B0-----:R-:W-:Y:S01]  /*1d770*/  PRMT R19, R6, 0x7771, RZ ;  /* 0x0000777106137816 */ /* 0x001fe200000000ff */
[C---:B------:R-:W-:Y:S01]  /*1d780*/  VIADD R10, R14.reuse, UR4 ;  /* 0x000000040e0a7c36 */ /* 0x040fe20008000000 */
[----:B------:R-:W-:Y:S01]  /*1d790*/  IADD3 R8, P6, R14, R25, RZ ;  /* 0x000000190e087210 */ /* 0x000fe20007fde0ff */
[----:B------:R0:W-:Y:S01]  /*1d7a0*/  @P2 STG.E.U8 desc[UR6][R12.64], R15 ;  /* 0x0000000f0c002986 */ /* 0x0001e2000c101106 */
[----:B------:R-:W-:Y:S01]  /*1d7b0*/  ISETP.LT.AND P2, PT, R9, UR9, !P0 ;  /* 0x0000000909007c0c */ /* 0x000fe2000c741270 */
[----:B------:R-:W-:Y:S01]  /*1d7c0*/  VIADD R11, R10, UR4 ;  /* 0x000000040a0b7c36 */ /* 0x000fe20008000000 */
[----:B------:R-:W-:-:S02]  /*1d7d0*/  LEA.HI.X.SX32 R9, R14, R27, 0x1, P6 ;  /* 0x0000001b0e097211 */ /* 0x000fc400030f0eff */
[C---:B-1----:R-:W-:Y:S01]  /*1d7e0*/  IADD3 R2, P6, R10.reuse, R25, RZ ;  /* 0x000000190a027210 */ /* 0x042fe20007fde0ff */
[----:B------:R-:W-:Y:S01]  /*1d7f0*/  VIADD R14, R11, UR4 ;  /* 0x000000040b0e7c36 */ /* 0x000fe20008000000 */
[----:B------:R-:W-:Y:S01]  /*1d800*/  PRMT R17, R7, 0x7770, RZ ;  /* 0x0000777007117816 */ /* 0x000fe200000000ff */
[----:B------:R1:W-:Y:S01]  /*1d810*/  @P1 STG.E.U8 desc[UR6][R8.64], R19 ;  /* 0x0000001308001986 */ /* 0x0003e2000c101106 */
[----:B------:R-:W-:Y:S02]  /*1d820*/  LEA.HI.X.SX32 R3, R10, R27, 0x1, P6 ;  /* 0x0000001b0a037211 */ /* 0x000fe400030f0eff */
[C---:B------:R-:W-:Y:S01]  /*1d830*/  IADD3 R10, P6, R11.reuse, R25, RZ ;  /* 0x000000190b0a7210 */ /* 0x040fe20007fde0ff */
[----:B0-----:R-:W-:Y:S01]  /*1d840*/  VIADD R12, R0, 0xb ;  /* 0x0000000b000c7836 */ /* 0x001fe20000000000 */
[----:B------:R-:W-:Y:S01]  /*1d850*/  ISETP.LT.AND P3, PT, R16, UR9, !P0 ;  /* 0x0000000910007c0c */ /* 0x000fe2000c761270 */
[----:B------:R0:W-:Y:S01]  /*1d860*/  @P5 STG.E.U8 desc[UR6][R2.64], R17 ;  /* 0x0000001102005986 */ /* 0x0001e2000c101106 */
[----:B------:R-:W-:Y:S01]  /*1d870*/  LEA.HI.X.SX32 R11, R11, R27, 0x1, P6 ;  /* 0x0000001b0b0b7211 */ /* 0x000fe200030f0eff */
[----:B------:R-:W-:Y:S01]  /*1d880*/  VIADD R16, R0, 0xa ;  /* 0x0000000a00107836 */ /* 0x000fe20000000000 */
[----:B------:R-:W-:-:S02]  /*1d890*/  ISETP.LT.AND P5, PT, R12, UR9, !P0 ;  /* 0x000000090c007c0c */ /* 0x000fc4000c7a1270 */
[C---:B------:R-:W-:Y:S02]  /*1d8a0*/  IADD3 R12, P6, R14.reuse, R25, RZ ;  /* 0x000000190e0c7210 */ /* 0x040fe40007fde0ff */
[----:B------:R-:W-:Y:S02]  /*1d8b0*/  PRMT R15, R7, 0x7771, RZ ;  /* 0x00007771070f7816 */ /* 0x000fe400000000ff */
[C---:B------:R-:W-:Y:S01]  /*1d8c0*/  LEA.HI.X.SX32 R13, R14.reuse, R27, 0x1, P6 ;  /* 0x0000001b0e0d7211 */ /* 0x040fe200030f0eff */
[----:B------:R-:W-:Y:S01]  /*1d8d0*/  VIADD R14, R14, UR4 ;  /* 0x000000040e0e7c36 */ /* 0x000fe20008000000 */
[----:B-1----:R-:W-:Y:S01]  /*1d8e0*/  PRMT R9, R4, 0x7772, RZ ;  /* 0x0000777204097816 */ /* 0x002fe200000000ff */
[----:B0-----:R-:W-:Y:S01]  /*1d8f0*/  VIADD R3, R0, 0xd ;  /* 0x0000000d00037836 */ /* 0x001fe20000000000 */
[----:B------:R-:W-:Y:S01]  /*1d900*/  ISETP.LT.AND P1, PT, R16, UR9, !P0 ;  /* 0x0000000910007c0c */ /* 0x000fe2000c721270 */
[----:B------:R-:W-:Y:S01]  /*1d910*/  VIADD R16, R0, 0xc ;  /* 0x0000000c00107836 */ /* 0x000fe20000000000 */
[C---:B------:R-:W-:Y:S01]  /*1d920*/  IADD3 R2, P6, R14.reuse, R25, RZ ;  /* 0x000000190e027210 */ /* 0x040fe20007fde0ff */
[----:B------:R-:W-:Y:S01]  /*1d930*/  VIADD R8, R14, UR4 ;  /* 0x000000040e087c36 */ /* 0x000fe20008000000 */
[----:B------:R0:W-:Y:S01]  /*1d940*/  @P4 STG.E.U8 desc[UR6][R10.64], R15 ;  /* 0x0000000f0a004986 */ /* 0x0001e2000c101106 */
[----:B------:R-:W-:-:S02]  /*1d950*/  PRMT R17, R4, 0x7773, RZ ;  /* 0x0000777304117816 */ /* 0x000fc400000000ff */
[----:B------:R-:W-:Y:S01]  /*1d960*/  ISETP.LT.AND P4, PT, R16, UR9, !P0 ;  /* 0x0000000910007c0c */ /* 0x000fe2000c781270 */
[----:B------:R1:W-:Y:S01]  /*1d970*/  @P3 STG.E.U8 desc[UR6][R12.64], R9 ;  /* 0x000000090c003986 */ /* 0x0003e2000c101106 */
[----:B------:R-:W-:Y:S01]  /*1d980*/  ISETP.LT.AND P3, PT, R3, UR9, !P0 ;  /* 0x0000000903007c0c */ /* 0x000fe2000c761270 */
[----:B------:R-:W-:Y:S01]  /*1d990*/  VIADD R16, R0, 0xe ;  /* 0x0000000e00107836 */ /* 0x000fe20000000000 */
[----:B------:R-:W-:Y:S01]  /*1d9a0*/  LEA.HI.X.SX32 R3, R14, R27, 0x1, P6 ;  /* 0x0000001b0e037211 */ /* 0x000fe200030f0eff */
[C---:B------:R-:W-:Y:S01]  /*1d9b0*/  VIADD R4, R8.reuse, UR4 ;  /* 0x0000000408047c36 */ /* 0x040fe20008000000 */
[C---:B------:R-:W-:Y:S02]  /*1d9c0*/  IADD3 R14, P6, R8.reuse, R25, RZ ;  /* 0x00000019080e7210 */ /* 0x040fe40007fde0ff */
[----:B------:R-:W-:Y:S01]  /*1d9d0*/  PRMT R19, R5, 0x7772, RZ ;  /* 0x0000777205137816 */ /* 0x000fe200000000ff */
[----:B------:R3:W-:Y:S01]  /*1d9e0*/  @P2 STG.E.U8 desc[UR6][R2.64], R17 ;  /* 0x0000001102002986 */ /* 0x0007e2000c101106 */
[----:B0-----:R-:W-:-:S02]  /*1d9f0*/  LEA.HI.X.SX32 R15, R8, R27, 0x1, P6 ;  /* 0x0000001b080f7211 */ /* 0x001fc400030f0eff */
[----:B------:R-:W-:Y:S01]  /*1da00*/  ISETP.LT.AND P2, PT, R16, UR9, !P0 ;  /* 0x0000000910007c0c */ /* 0x000fe2000c741270 */
[C---:B------:R-:W-:Y:S01]  /*1da10*/  VIADD R16, R4.reuse, UR4 ;  /* 0x0000000404107c36 */ /* 0x040fe20008000000 */
[C---:B-1----:R-:W-:Y:S01]  /*1da20*/  IADD3 R12, P6, R4.reuse, R25, RZ ;  /* 0x00000019040c7210 */ /* 0x042fe20007fde0ff */
[----:B------:R0:W1:Y:S03]  /*1da30*/  LDS.128 R8, [R18] ;  /* 0x0000000012087984 */ /* 0x0000660000000c00 */
[----:B------:R-:W-:Y:S01]  /*1da40*/  LEA.HI.X.SX32 R13, R4, R27, 0x1, P6 ;  /* 0x0000001b040d7211 */ /* 0x000fe200030f0eff */
[----:B------:R4:W-:Y:S01]  /*1da50*/  @P1 STG.E.U8 desc[UR6][R14.64], R19 ;  /* 0x000000130e001986 */ /* 0x0009e2000c101106 */
[----:B------:R-:W-:Y:S01]  /*1da60*/  IADD3 R4, P6, R16, R25, RZ ;  /* 0x0000001910047210 */ /* 0x000fe20007fde0ff */
[----:B---3--:R-:W-:Y:S01]  /*1da70*/  VIADD R2, R0, 0x10 ;  /* 0x0000001000027836 */ /* 0x008fe20000000000 */
[----:B------:R-:W-:Y:S01]  /*1da80*/  ISETP.LT.AND P1, PT, R20, UR9, !P0 ;  /* 0x0000000914007c0c */ /* 0x000fe2000c721270 */
[C---:B------:R-:W-:Y:S01]  /*1da90*/  VIADD R17, R16.reuse, UR4 ;  /* 0x0000000410117c36 */ /* 0x040fe20008000000 */
[----:B------:R3:W-:Y:S01]  /*1daa0*/  @P5 STG.E.U8 desc[UR6][R12.64], R23 ;  /* 0x000000170c005986 */ /* 0x0007e2000c101106 */
[----:B------:R-:W-:Y:S01]  /*1dab0*/  LEA.HI.X.SX32 R5, R16, R27, 0x1, P6 ;  /* 0x0000001b10057211 */ /* 0x000fe200030f0eff */
[----:B------:R-:W-:Y:S01]  /*1dac0*/  VIADD R16, R0, 0x15 ;  /* 0x0000001500107836 */ /* 0x000fe20000000000 */
[----:B------:R-:W-:Y:S01]  /*1dad0*/  ISETP.LT.AND P5, PT, R2, UR9, !P0 ;  /* 0x0000000902007c0c */ /* 0x000fe2000c7a1270 */
[----:B0-----:R-:W-:Y:S01]  /*1dae0*/  VIADD R18, R0, 0x1e ;  /* 0x0000001e00127836 */ /* 0x001fe20000000000 */
[C---:B------:R-:W-:Y:S01]  /*1daf0*/  IADD3 R2, P6, R17.reuse, R25, RZ ;  /* 0x0000001911027210 */ /* 0x040fe20007fde0ff */
[----:B------:R0:W-:Y:S01]  /*1db00*/  @P4 STG.E.U8 desc[UR6][R4.64], R21 ;  /* 0x0000001504004986 */ /* 0x0001e2000c101106 */
[----:B----4-:R-:W-:Y:S01]  /*1db10*/  PRMT R19, R6, 0x7773, RZ ;  /* 0x0000777306137816 */ /* 0x010fe200000000ff */
[C---:B------:R-:W-:Y:S01]  /*1db20*/  VIADD R14, R0.reuse, 0x11 ;  /* 0x00000011000e7836 */ /* 0x040fe20000000000 */
[C---:B------:R-:W-:Y:S01]  /*1db30*/  LEA.HI.X.SX32 R3, R17.reuse, R27, 0x1, P6 ;  /* 0x0000001b11037211 */ /* 0x040fe200030f0eff */
[----:B------:R-:W-:Y:S01]  /*1db40*/  VIADD R17, R17, UR4 ;  /* 0x0000000411117c36 */ /* 0x000fe20008000000 */
[----:B------:R-:W-:Y:S01]  /*1db50*/  PRMT R15, R7, 0x7773, RZ ;  /* 0x00007773070f7816 */ /* 0x000fe200000000ff */
[----:B---3--:R-:W-:Y:S01]  /*1db60*/  VIADD R13, R0, 0x12 ;  /* 0x00000012000d7836 */ /* 0x008fe20000000000 */
[----:B------:R-:W-:Y:S01]  /*1db70*/  ISETP.LT.AND P4, PT, R14, UR9, !P0 ;  /* 0x000000090e007c0c */ /* 0x000fe2000c781270 */
[C---:B------:R-:W-:Y:S01]  /*1db80*/  VIADD R6, R17.reuse, UR4 ;  /* 0x0000000411067c36 */ /* 0x040fe20008000000 */
[----:B------:R-:W-:Y:S01]  /*1db90*/  IADD3 R12, P6, R17, R25, RZ ;  /* 0x00000019110c7210 */ /* 0x000fe20007fde0ff */
[----:B------:R3:W-:Y:S01]  /*1dba0*/  @P3 STG.E.U8 desc[UR6][R2.64], R19 ;  /* 0x0000001302003986 */ /* 0x0007e2000c101106 */
[----:B------:R-:W-:Y:S01]  /*1dbb0*/  ISETP.LT.AND P3, PT, R13, UR9, !P0 ;  /* 0x000000090d007c0c */ /* 0x000fe2000c761270 */
[----:B------:R-:W-:Y:S01]  /*1dbc0*/  VIADD R14, R0, 0x13 ;  /* 0x00000013000e7836 */ /* 0x000fe20000000000 */
[----:B------:R-:W-:-:S02]  /*1dbd0*/  LEA.HI.X.SX32 R13, R17, R27, 0x1, P6 ;  /* 0x0000001b110d7211 */ /* 0x000fc400030f0eff */
[----:B------:R-:W-:Y:S01]  /*1dbe0*/  PRMT R17, R7, 0x7772, RZ ;  /* 0x0000777207117816 */ /* 0x000fe200000000ff */
[C---:B------:R-:W-:Y:S01]  /*1dbf0*/  VIADD R7, R6.reuse, UR4 ;  /* 0x0000000406077c36 */ /* 0x040fe20008000000 */
[----:B0-----:R-:W-:-:S03]  /*1dc00*/  IADD3 R4, P6, R6, R25, RZ ;  /* 0x0000001906047210 */ /* 0x001fc60007fde0ff */
[----:B------:R-:W-:Y:S01]  /*1dc10*/  @P2 STG.E.U8 desc[UR6][R12.64], R17 ;  /* 0x000000110c002986 */ /* 0x000fe2000c101106 */
[----:B------:R-:W-:Y:S01]  /*1dc20*/  LEA.HI.X.SX32 R5, R6, R27, 0x1, P6 ;  /* 0x0000001b06057211 */ /* 0x000fe200030f0eff */
[----:B------:R-:W-:Y:S01]  /*1dc30*/  VIADD R6, R0, 0x14 ;  /* 0x0000001400067836 */ /* 0x000fe20000000000 */
[----:B------:R-:W-:Y:S01]  /*1dc40*/  ISETP.LT.AND P2, PT, R14, UR9, !P0 ;  /* 0x000000090e007c0c */ /* 0x000fe2000c741270 */
[C---:B------:R-:W-:Y:S01]  /*1dc50*/  VIADD R14, R7.reuse, UR4 ;  /* 0x00000004070e7c36 */ /* 0x040fe20008000000 */
[C---:B---3--:R-:W-:Y:S01]  /*1dc60*/  IADD3 R2, P6, R7.reuse, R25, RZ ;  /* 0x0000001907027210 */ /* 0x048fe20007fde0ff */
[----:B------:R0:W-:Y:S01]  /*1dc70*/  @P1 STG.E.U8 desc[UR6][R4.64], R15 ;  /* 0x0000000f04001986 */ /* 0x0001e2000c101106 */
[----:B------:R-:W-:Y:S02]  /*1dc80*/  ISETP.LT.AND P1, PT, R6, UR9, !P0 ;  /* 0x0000000906007c0c */ /* 0x000fe4000c721270 */
[----:B------:R-:W-:Y:S02]  /*1dc90*/  LEA.HI.X.SX32 R3, R7, R27, 0x1, P6 ;  /* 0x0000001b07037211 */ /* 0x000fe400030f0eff */
[----:B------:R-:W-:-:S02]  /*1dca0*/  IADD3 R6, P6, R14, R25, RZ ;  /* 0x000000190e067210 */ /* 0x000fc40007fde0ff */
[----:B-1----:R-:W-:Y:S02]  /*1dcb0*/  PRMT R19, R8, 0x7770, RZ ;  /* 0x0000777008137816 */ /* 0x002fe400000000ff */
[C---:B------:R-:W-:Y:S01]  /*1dcc0*/  LEA.HI.X.SX32 R7, R14.reuse, R27, 0x1, P6 ;  /* 0x0000001b0e077211 */ /* 0x040fe200030f0eff */
[----:B------:R-:W-:Y:S01]  /*1dcd0*/  VIADD R14, R14, UR4 ;  /* 0x000000040e0e7c36 */ /* 0x000fe20008000000 */
[----:B------:R-:W-:Y:S01]  /*1dce0*/  PRMT R21, R8, 0x7771, RZ ;  /* 0x0000777108157816 */ /* 0x000fe200000000ff */
[----:B0-----:R-:W-:Y:S01]  /*1dcf0*/  VIADD R5, R0, 0x16 ;  /* 0x0000001600057836 */ /* 0x001fe20000000000 */
[----:B------:R0:W-:Y:S01]  /*1dd00*/  @P5 STG.E.U8 desc[UR6][R2.64], R19 ;  /* 0x0000001302005986 */ /* 0x0001e2000c101106 */
[C---:B------:R-:W-:Y:S01]  /*1dd10*/  VIADD R12, R14.reuse, UR4 ;  /* 0x000000040e0c7c36 */ /* 0x040fe20008000000 */
[----:B------:R-:W-:Y:S01]  /*1dd20*/  IADD3 R4, P6, R14, R25, RZ ;  /* 0x000000190e047210 */ /* 0x000fe20007fde0ff */
[----:B------:R-:W-:Y:S01]  /*1dd30*/  VIADD R15, R0, 0x17 ;  /* 0x00000017000f7836 */ /* 0x000fe20000000000 */
[----:B------:R1:W-:Y:S01]  /*1dd40*/  @P4 STG.E.U8 desc[UR6][R6.64], R21 ;  /* 0x0000001506004986 */ /* 0x0003e2000c101106 */
[----:B------:R-:W-:Y:S01]  /*1dd50*/  ISETP.LT.AND P4, PT, R5, UR9, !P0 ;  /* 0x0000000905007c0c */ /* 0x000fe2000c781270 */
[----:B------:R-:W-:Y:S01]  /*1dd60*/  VIADD R13, R12, UR4 ;  /* 0x000000040c0d7c36 */ /* 0x000fe20008000000 */
[----:B------:R-:W-:-:S02]  /*1dd70*/  LEA.HI.X.SX32 R5, R14, R27, 0x1, P6 ;  /* 0x0000001b0e057211 */ /* 0x000fc400030f0eff */
[----:B------:R-:W-:Y:S01]  /*1dd80*/  PRMT R17, R9, 0x7770, RZ ;  /* 0x0000777009117816 */ /* 0x000fe200000000ff */
[----:B------:R-:W-:Y:S01]  /*1dd90*/  VIADD R14, R13, UR4 ;  /* 0x000000040d0e7c36 */ /* 0x000fe20008000000 */
[----:B------:R-:W-:Y:S01]  /*1dda0*/  ISETP.LT.AND P5, PT, R16, UR9, !P0 ;  /* 0x0000000910007c0c */ /* 0x000fe2000c7a1270 */
[----:B------:R-:W-:Y:S01]  /*1ddb0*/  VIADD R16, R0, 0x19 ;  /* 0x0000001900107836 */ /* 0x000fe20000000000 */
[C---:B0-----:R-:W-:Y:S01]  /*1ddc0*/  IADD3 R2, P6, R12.reuse, R25, RZ ;  /* 0x000000190c027210 */ /* 0x041fe20007fde0ff */
[----:B------:R0:W-:Y:S01]  /*1ddd0*/  @P3 STG.E.U8 desc[UR6][R4.64], R17 ;  /* 0x0000001104003986 */ /* 0x0001e2000c101106 */
[----:B------:R-:W-:Y:S02]  /*1dde0*/  PRMT R19, R9, 0x7771, RZ ;  /* 0x0000777109137816 */ /* 0x000fe400000000ff */
[----:B------:R-:W-:Y:S01]  /*1ddf0*/  LEA.HI.X.SX32 R3, R12, R27, 0x1, P6 ;  /* 0x0000001b0c037211 */ /* 0x000fe200030f0eff */
[----:B------:R-:W-:Y:S01]  /*1de00*/  VIADD R12, R0, 0x18 ;  /* 0x00000018000c7836 */ /* 0x000fe20000000000 */
[----:B-1----:R-:W-:-:S02]  /*1de10*/  IADD3 R6, P6, R13, R25, RZ ;  /* 0x000000190d067210 */ /* 0x002fc40007fde0ff */
[----:B------:R-:W-:Y:S01]  /*1de20*/  ISETP.LT.AND P3, PT, R15, UR9, !P0 ;  /* 0x000000090f007c0c */ /* 0x000fe2000c761270 */
[----:B------:R1:W-:Y:S01]  /*1de30*/  @P2 STG.E.U8 desc[UR6][R2.64], R19 ;  /* 0x0000001302002986 */ /* 0x0003e2000c101106 */
[----:B------:R-:W-:Y:S02]  /*1de40*/  LEA.HI.X.SX32 R7, R13, R27, 0x1, P6 ;  /* 0x0000001b0d077211 */ /* 0x000fe400030f0eff */
[----:B------:R-:W-:Y:S02]  /*1de50*/  ISETP.LT.AND P2, PT, R12, UR9, !P0 ;  /* 0x000000090c007c0c */ /* 0x000fe4000c741270 */
[----:B------:R-:W-:Y:S02]  /*1de60*/  IADD3 R12, P6, R14, R25, RZ ;  /* 0x000000190e0c7210 */ /* 0x000fe40007fde0ff */
[----:B------:R-:W-:Y:S02]  /*1de70*/  PRMT R15, R10, 0x7770, RZ ;  /* 0x000077700a0f7816 */ /* 0x000fe400000000ff */
[C---:B------:R-:W-:Y:S01]  /*1de80*/  LEA.HI.X.SX32 R13, R14.reuse, R27, 0x1, P6 ;  /* 0x0000001b0e0d7211 */ /* 0x040fe200030f0eff */
[----:B------:R-:W-:Y:S01]  /*1de90*/  VIADD R14, R14, UR4 ;  /* 0x000000040e0e7c36 */ /* 0x000fe20008000000 */
[----:B0-----:R-:W-:Y:S01]  /*1dea0*/  PRMT R17, R10, 0x7771, RZ ;  /* 0x000077710a117816 */ /* 0x001fe200000000ff */
[----:B-1----:R-:W-:Y:S01]  /*1deb0*/  VIADD R3, R0, 0x1a ;  /* 0x0000001a00037836 */ /* 0x002fe20000000000 */
[----:B------:R0:W-:Y:S01]  /*1dec0*/  @P1 STG.E.U8 desc[UR6][R6.64], R15 ;  /* 0x0000000f06001986 */ /* 0x0001e2000c101106 */
[C---:B------:R-:W-:Y:S01]  /*1ded0*/  VIADD R5, R14.reuse, UR4 ;  /* 0x000000040e057c36 */ /* 0x040fe20008000000 */
[----:B------:R-:W-:-:S02]  /*1dee0*/  IADD3 R2, P6, R14, R25, RZ ;  /* 0x000000190e027210 */ /* 0x000fc40007fde0ff */
[----:B------:R1:W-:Y:S01]  /*1def0*/  @P5 STG.E.U8 desc[UR6][R12.64], R17 ;  /* 0x000000110c005986 */ /* 0x0003e2000c101106 */
[----:B------:R-:W-:Y:S02]  /*1df00*/  ISETP.LT.AND P5, PT, R3, UR9, !P0 ;  /* 0x0000000903007c0c */ /* 0x000fe4000c7a1270 */
[----:B------:R-:W-:Y:S02]  /*1df10*/  LEA.HI.X.SX32 R3, R14, R27, 0x1, P6 ;  /* 0x0000001b0e037211 */ /* 0x000fe400030f0eff */
[----:B------:R-:W-:Y:S02]  /*1df20*/  IADD3 R4, P6, R5, R25, RZ ;  /* 0x0000001905047210 */ /* 0x000fe40007fde0ff */
[----:B------:R-:W-:Y:S01]  /*1df30*/  PRMT R19, R11, 0x7770, RZ ;  /* 0x000077700b137816 */ /* 0x000fe200000000ff */
[----:B0-----:R-:W-:Y:S01]  /*1df40*/  VIADD R7, R5, UR4 ;  /* 0x0000000405077c36 */ /* 0x001fe20008000000 */
[----:B------:R-:W-:Y:S02]  /*1df50*/  PRMT R15, R11, 0x7771, RZ ;  /* 0x000077710b0f7816 */ /* 0x000fe400000000ff */
[----:B------:R-:W-:Y:S01]  /*1df60*/  LEA.HI.X.SX32 R5, R5, R27, 0x1, P6 ;  /* 0x0000001b05057211 */ /* 0x000fe200030f0eff */
[C---:B-1----:R-:W-:Y:S01]  /*1df70*/  VIADD R13, R7.reuse, UR4 ;  /* 0x00000004070d7c36 */ /* 0x042fe20008000000 */
[----:B------:R-:W-:Y:S01]  /*1df80*/  IADD3 R6, P6, R7, R25, RZ ;  /* 0x0000001907067210 */ /* 0x000fe20007fde0ff */
[----:B------:R-:W-:Y:S01]  /*1df90*/  VIADD R12, R0, 0x1c ;  /* 0x0000001c000c7836 */ /* 0x000fe20000000000 */
[----:B------:R-:W-:Y:S01]  /*1dfa0*/  ISETP.LT.AND P1, PT, R16, UR9, !P0 ;  /* 0x0000000910007c0c */ /* 0x000fe2000c721270 */
[----:B------:R-:W-:Y:S01]  /*1dfb0*/  VIADD R14, R13, UR4 ;  /* 0x000000040d0e7c36 */ /* 0x000fe20008000000 */
[----:B------:R0:W-:Y:S01]  /*1dfc0*/  @P4 STG.E.U8 desc[UR6][R2.64], R19 ;  /* 0x0000001302004986 */ /* 0x0001e2000c101106 */
[----:B------:R-:W-:Y:S01]  /*1dfd0*/  LEA.HI.X.SX32 R7, R7, R27, 0x1, P6 ;  /* 0x0000001b07077211 */ /* 0x000fe200030f0eff */
[----:B------:R-:W-:Y:S01]  /*1dfe0*/  VIADD R16, R0, 0x1b ;  /* 0x0000001b00107836 */ /* 0x000fe20000000000 */
[----:B------:R-:W-:Y:S01]  /*1dff0*/  PRMT R17, R8, 0x7772, RZ ;  /* 0x0000777208117816 */ /* 0x000fe200000000ff */
[----:B------:R1:W-:Y:S01]  /*1e000*/  @P3 STG.E.U8 desc[UR6][R4.64], R15 ;  /* 0x0000000f04003986 */ /* 0x0003e2000c101106 */
[----:B------:R-:W-:-:S02]  /*1e010*/  ISETP.LT.AND P3, PT, R12, UR9, !P0 ;  /* 0x000000090c007c0c */ /* 0x000fc4000c761270 */
[C---:B------:R-:W-:Y:S01]  /*1e020*/  IADD3 R12, P6, R13.reuse, R25, RZ ;  /* 0x000000190d0c7210 */ /* 0x040fe20007fde0ff */
[----:B------:R3:W-:Y:S01]  /*1e030*/  @P2 STG.E.U8 desc[UR6][R6.64], R17 ;  /* 0x0000001106002986 */ /* 0x0007e2000c101106 */
[----:B------:R-:W-:Y:S02]  /*1e040*/  ISETP.LT.AND P4, PT, R16, UR9, !P0 ;  /* 0x0000000910007c0c */ /* 0x000fe4000c781270 */
[----:B------:R-:W-:Y:S01]  /*1e050*/  LEA.HI.X.SX32 R13, R13, R27, 0x1, P6 ;  /* 0x0000001b0d0d7211 */ /* 0x000fe200030f0eff */
[----:B0-----:R-:W-:Y:S01]  /*1e060*/  VIADD R2, R0, 0x1d ;  /* 0x0000001d00027836 */ /* 0x001fe20000000000 */
[----:B------:R-:W-:Y:S01]  /*1e070*/  PRMT R19, R8, 0x7773, RZ ;  /* 0x0000777308137816 */ /* 0x000fe200000000ff */
[----:B------:R-:W-:Y:S01]  /*1e080*/  VIADD R0, R0, 0x1f ;  /* 0x0000001f00007836 */ /* 0x000fe20000000000 */
[----:B------:R-:W-:Y:S01]  /*1e090*/  PRMT R23, R9, 0x7773, RZ ;  /* 0x0000777309177816 */ /* 0x000fe200000000ff */
[----:B-1----:R-:W-:Y:S01]  /*1e0a0*/  VIADD R5, R14, UR4 ;  /* 0x000000040e057c36 */ /* 0x002fe20008000000 */
[----:B------:R-:W-:Y:S01]  /*1e0b0*/  ISETP.LT.AND P2, PT, R2, UR9, !P0 ;  /* 0x0000000902007c0c */ /* 0x000fe2000c741270 */
[----:B------:R0:W-:Y:S01]  /*1e0c0*/  @P1 STG.E.U8 desc[UR6][R12.64], R19 ;  /* 0x000000130c001986 */ /* 0x0001e2000c101106 */
[-C--:B------:R-:W-:Y:S01]  /*1e0d0*/  IADD3 R2, P6, R14, R25.reuse, RZ ;  /* 0x000000190e027210 */ /* 0x080fe20007fde0ff */
[C---:B------:R-:W-:Y:S01]  /*1e0e0*/  VIADD R8, R5.reuse, UR4 ;  /* 0x0000000405087c36 */ /* 0x040fe20008000000 */
[----:B------:R-:W-:-:S02]  /*1e0f0*/  IADD3 R4, P1, R5, R25, RZ ;  /* 0x0000001905047210 */ /* 0x000fc40007f3e0ff */
[----:B------:R-:W-:Y:S01]  /*1e100*/  LEA.HI.X.SX32 R3, R14, R27, 0x1, P6 ;  /* 0x0000001b0e037211 */ /* 0x000fe200030f0eff */
[C---:B------:R-:W-:Y:S01]  /*1e110*/  VIADD R15, R8.reuse, UR4 ;  /* 0x00000004080f7c36 */ /* 0x040fe20008000000 */
[C---:B---3--:R-:W-:Y:S02]  /*1e120*/  IADD3 R6, P6, R8.reuse, R25, RZ ;  /* 0x0000001908067210 */ /* 0x048fe40007fde0ff */
[-C--:B------:R-:W-:Y:S01]  /*1e130*/  LEA.HI.X.SX32 R5, R5, R27.reuse, 0x1, P1 ;  /* 0x0000001b05057211 */ /* 0x080fe200008f0eff */
[C---:B------:R-:W-:Y:S01]  /*1e140*/  VIADD R17, R15.reuse, UR4 ;  /* 0x000000040f117c36 */ /* 0x040fe20008000000 */
[----:B------:R-:W-:Y:S02]  /*1e150*/  LEA.HI.X.SX32 R7, R8, R27, 0x1, P6 ;  /* 0x0000001b08077211 */ /* 0x000fe400030f0eff */
[-C--:B------:R-:W-:Y:S01]  /*1e160*/  IADD3 R14, P6, R15, R25.reuse, RZ ;  /* 0x000000190f0e7210 */ /* 0x080fe20007fde0ff */
[C---:B------:R-:W-:Y:S01]  /*1e170*/  VIADD R8, R17.reuse, UR4 ;  /* 0x0000000411087c36 */ /* 0x040fe20008000000 */
[----:B0-----:R-:W-:-:S02]  /*1e180*/  IADD3 R12, P1, R17, R25, RZ ;  /* 0x00000019110c7210 */ /* 0x001fc40007f3e0ff */
[-C--:B------:R-:W-:Y:S02]  /*1e190*/  LEA.HI.X.SX32 R15, R15, R27.reuse, 0x1, P6 ;  /* 0x0000001b0f0f7211 */ /* 0x080fe400030f0eff */
[----:B------:R-:W-:Y:S02]  /*1e1a0*/  LEA.HI.X.SX32 R13, R17, R27, 0x1, P1 ;  /* 0x0000001b110d7211 */ /* 0x000fe400008f0eff */
[----:B------:R-:W-:Y:S02]  /*1e1b0*/  ISETP.LT.AND P1, PT, R18, UR9, !P0 ;  /* 0x0000000912007c0c */ /* 0x000fe4000c721270 */
[----:B------:R-:W-:Y:S02]  /*1e1c0*/  ISETP.LT.AND P0, PT, R0, UR9, !P0 ;  /* 0x0000000900007c0c */ /* 0x000fe4000c701270 */
[----:B------:R-:W-:Y:S02]  /*1e1d0*/  IADD3 R16, P6, R8, R25, RZ ;  /* 0x0000001908107210 */ /* 0x000fe40007fde0ff */
[----:B------:R-:W-:-:S02]  /*1e1e0*/  PRMT R25, R9, 0x7772, RZ ;  /* 0x0000777209197816 */ /* 0x000fc400000000ff */
[C---:B------:R-:W-:Y:S02]  /*1e1f0*/  PRMT R21, R10.reuse, 0x7772, RZ ;  /* 0x000077720a157816 */ /* 0x040fe400000000ff */
[----:B------:R-:W-:Y:S01]  /*1e200*/  PRMT R19, R10, 0x7773, RZ ;  /* 0x000077730a137816 */ /* 0x000fe200000000ff */
[----:B------:R0:W-:Y:S01]  /*1e210*/  @P5 STG.E.U8 desc[UR6][R2.64], R25 ;  /* 0x0000001902005986 */ /* 0x0001e2000c101106 */
[C---:B------:R-:W-:Y:S02]  /*1e220*/  PRMT R9, R11.reuse, 0x7773, RZ ;  /* 0x000077730b097816 */ /* 0x040fe400000000ff */
[----:B------:R-:W-:Y:S01]  /*1e230*/  PRMT R11, R11, 0x7772, RZ ;  /* 0x000077720b0b7816 */ /* 0x000fe200000000ff */
[----:B------:R0:W-:Y:S01]  /*1e240*/  @P4 STG.E.U8 desc[UR6][R4.64], R23 ;  /* 0x0000001704004986 */ /* 0x0001e2000c101106 */
[----:B------:R-:W-:-:S03]  /*1e250*/  LEA.HI.X.SX32 R17, R8, R27, 0x1, P6 ;  /* 0x0000001b08117211 */ /* 0x000fc600030f0eff */
[----:B------:R0:W-:Y:S04]  /*1e260*/  @P3 STG.E.U8 desc[UR6][R6.64], R21 ;  /* 0x0000001506003986 */ /* 0x0001e8000c101106 */
[----:B------:R0:W-:Y:S04]  /*1e270*/  @P2 STG.E.U8 desc[UR6][R14.64], R19 ;  /* 0x000000130e002986 */ /* 0x0001e8000c101106 */
[----:B------:R0:W-:Y:S01]  /*1e280*/  @P1 STG.E.U8 desc[UR6][R12.64], R11 ;  /* 0x0000000b0c001986 */ /* 0x0001e2000c101106 */
[----:B------:R-:W-:Y:S05]  /*1e290*/  @!P0 EXIT ;  /* 0x000000000000894d */ /* 0x000fea0003800000 */
[----:B------:R-:W-:Y:S01]  /*1e2a0*/  STG.E.U8 desc[UR6][R16.64], R9 ;  /* 0x0000000910007986 */ /* 0x000fe2000c101106 */
[----:B------:R-:W-:Y:S05]  /*1e2b0*/  EXIT ;  /* 0x000000000000794d */ /* 0x000fea0003800000 */
.L_x_3:
[----:B------:R-:W-:-:S00]  /*1e2c0*/  BRA `(.L_x_3) ;  /* 0xfffffffc00fc7947 */ /* 0x000fc0000383ffff */
[----:B------:R-:W-:-:S00]  /*1e2d0*/  NOP ;  /* 0x0000000000007918 */ /* 0x000fc00000000000 */
        /* <DEDUP_REMOVED lines=10> */
.L_x_4:


//--------------------- .nv.shared.matmul_kernel  --------------------------
	.section	.nv.shared.matmul_kernel,"aw",@nobits
	.sectionflags	@""
	.align	16
	.zero		1024


//--------------------- .nv.shared.reserved.0     --------------------------
	.section	.nv.shared.reserved.0,"aw",@nobits
	.weak		__nv_reservedSMEM_offset_0_alias
	.size		__nv_reservedSMEM_offset_0_alias, 0, 0
	.other		__nv_reservedSMEM_offset_0_alias,@"STO_CUDA_RESERVED_SHARED STV_DEFAULT"
__nv_reservedSMEM_offset_0_alias:
	.zero		0


//--------------------- .nv.constant0.matmul_kernel --------------------------
	.section	.nv.constant0.matmul_kernel,"a",@progbits
	.sectionflags	@""
	.align	4
.nv.constant0.matmul_kernel:
	.zero		608


//--------------------- SYMBOLS --------------------------

	.type		.nv.reservedSmem.offset0,@object
	.size		.nv.reservedSmem.offset0,0x4
